// auto-generated by cutlass_sweep.epilogue — config: {"arch": "sm_90", "cluster_m": 2, "cluster_n": 1, "dtype": "bf16", "fusion": "bias_relu", "tile_k": 64, "tile_m": 256, "tile_n": 256}
#include "cutlass/cutlass.h"
#include "cutlass/gemm/collective/collective_builder.hpp"
#include "cutlass/gemm/device/gemm_universal_adapter.h"
#include "cutlass/gemm/kernel/gemm_universal.hpp"
#include "cutlass/epilogue/collective/collective_builder.hpp"
#include "cutlass/epilogue/fusion/operations.hpp"
#include "cutlass/epilogue/thread/activation.h"

using Elem = cutlass::bfloat16_t;
using Acc  = float;
using TileShape    = cute::Shape<cute::_256, cute::_256, cute::_64>;
using ClusterShape = cute::Shape<cute::_2, cute::_1, cute::_1>;
using FusionOp     = cutlass::epilogue::fusion::LinCombPerRowBiasEltAct<cutlass::epilogue::thread::ReLU, Elem, Acc>;

using CollectiveEpilogue = typename cutlass::epilogue::collective::CollectiveBuilder<
    cutlass::arch::Sm90, cutlass::arch::OpClassTensorOp,
    TileShape, ClusterShape,
    cutlass::epilogue::collective::EpilogueTileAuto,
    Acc, Acc,
    Elem, cutlass::layout::RowMajor, 128 / cutlass::sizeof_bits<Elem>::value,
    Elem, cutlass::layout::RowMajor, 128 / cutlass::sizeof_bits<Elem>::value,
    cutlass::epilogue::TmaWarpSpecializedCooperative,
    FusionOp
  >::CollectiveOp;

using CollectiveMainloop = typename cutlass::gemm::collective::CollectiveBuilder<
    cutlass::arch::Sm90, cutlass::arch::OpClassTensorOp,
    Elem, cutlass::layout::RowMajor, 128 / cutlass::sizeof_bits<Elem>::value,
    Elem, cutlass::layout::ColumnMajor, 128 / cutlass::sizeof_bits<Elem>::value,
    Acc,
    TileShape, ClusterShape,
    cutlass::gemm::collective::StageCountAutoCarveout<
        static_cast<int>(sizeof(typename CollectiveEpilogue::SharedStorage))>,
    cutlass::gemm::KernelTmaWarpSpecializedCooperative
  >::CollectiveOp;

using GemmKernel = cutlass::gemm::kernel::GemmUniversal<
    cute::Shape<int,int,int,int>, CollectiveMainloop, CollectiveEpilogue>;
using Gemm = cutlass::gemm::device::GemmUniversalAdapter<GemmKernel>;

auto* _anchor = &cutlass::device_kernel<GemmKernel>;


// ===== COMPILED SASS (sm_90a) =====

	.target	sm_90a

	.elftype	@"ET_EXEC"


//--------------------- .note.nv.tkinfo           --------------------------
	.section	.note.nv.tkinfo,"",@"SHT_NOTE"
	.sectionflags	@"SHF_NOTE_NV_TKINFO"
	.tkinfo
        /*0018*/ 	.word	0x00000002
        /*0030*/ 	.string	""
        /*0030*/ 	.string	"ptxas"
        /*0030*/ 	.string	"Cuda compilation tools, release 13.0, V13.0.88"
        /*0030*/ 	.string	"Build cuda_13.0.r13.0/compiler.36424714_0"
        /*0030*/ 	.string	"-arch sm_90a -m 64 "



//--------------------- .note.nv.cuinfo           --------------------------
	.section	.note.nv.cuinfo,"",@"SHT_NOTE"
	.sectionflags	@"SHF_NOTE_NV_CUINFO"
        /*0018*/ 	.short	0x0002
        /*001a*/ 	.short	0x005a
        /*001c*/ 	.short	0x0082
	.zero		2


//--------------------- .nv.info                  --------------------------
	.section	.nv.info,"",@"SHT_CUDA_INFO"
	.align	4


	//----- nvinfo : EIATTR_REGCOUNT
	.align		4
        /*0000*/ 	.byte	0x04, 0x2f
        /*0002*/ 	.short	(.L_18 - .L_17)
	.align		4
.L_17:
        /*0004*/ 	.word	index@(_ZN7cutlass13device_kernelINS_4gemm6kernel13GemmUniversalIN4cute5tupleIJiiiiEEENS1_10collective13CollectiveMmaINS1_34MainloopSm90TmaGmmaWarpSpecializedILi3ENS5_IJNS4_1CILi2EEENSA_ILi1EEESC_EEENS1_35KernelTmaWarpSpecializedCooperativeEEENS5_IJNSA_ILi256EEESG_NSA_ILi64EEEEEENS_10bfloat16_tENS5_IJlSC_lEEESJ_SK_NS4_8TiledMMAINS4_8MMA_AtomIJNS4_4SM904GMMA28MMA_64x256x16_F32BF16BF16_SSILNSO_5MajorE0ELSQ_0ELNSO_7ScaleInE1ELSR_1EEEEEENS4_6LayoutISD_NS5_IJSC_NSA_ILi0EEESV_EEEEENS5_IJNS4_10UnderscoreESY_SY_EEEEENS4_13SM90_TMA_LOADENS4_14ComposedLayoutINS4_7SwizzleILi3ELi4ELi3EEENS4_18smem_ptr_flag_bitsILi16EEENSU_INS5_IJNSA_ILi8EEESH_EEENS5_IJSH_SC_EEEEEEEvNS4_8identityENS4_23SM90_TMA_LOAD_MULTICASTES1B_vS1C_EENS_8epilogue10collective18CollectiveEpilogueINS1F_22Sm90TmaWarpSpecializedILi4ELi2ELi16ELb1ELb0EEEJSI_NS5_IJNSA_ILi128EEENSA_ILi32EEEEEESJ_SK_SJ_SK_NS1F_6fusion15FusionCallbacksIS1J_NS1N_23LinCombPerRowBiasEltActINS1F_6thread4ReLuESJ_fSJ_SJ_fLi8ELNS_15FloatRoundStyleE2EEESI_S1M_JEEES11_NS12_INS13_ILi2ELi4ELi3EEES16_NSU_INS5_IJS17_S1L_EEENS5_IJS1L_SC_EEEEEEENS4_17SM75_U32x4_LDSM_NENS4_14SM90_TMA_STOREES1Z_NS4_17SM90_U32x4_STSM_NENS4_9Copy_AtomIJS22_NS_6half_tEEEEvEEEvvEEEEvNT_6ParamsE)
        /*0008*/ 	.word	0x000000a8


	//----- nvinfo : EIATTR_FRAME_SIZE
	.align		4
.L_18:
        /*000c*/ 	.byte	0x04, 0x11
        /*000e*/ 	.short	(.L_20 - .L_19)
	.align		4
.L_19:
        /*0010*/ 	.word	index@(_ZN7cutlass13device_kernelINS_4gemm6kernel13GemmUniversalIN4cute5tupleIJiiiiEEENS1_10collective13CollectiveMmaINS1_34MainloopSm90TmaGmmaWarpSpecializedILi3ENS5_IJNS4_1CILi2EEENSA_ILi1EEESC_EEENS1_35KernelTmaWarpSpecializedCooperativeEEENS5_IJNSA_ILi256EEESG_NSA_ILi64EEEEEENS_10bfloat16_tENS5_IJlSC_lEEESJ_SK_NS4_8TiledMMAINS4_8MMA_AtomIJNS4_4SM904GMMA28MMA_64x256x16_F32BF16BF16_SSILNSO_5MajorE0ELSQ_0ELNSO_7ScaleInE1ELSR_1EEEEEENS4_6LayoutISD_NS5_IJSC_NSA_ILi0EEESV_EEEEENS5_IJNS4_10UnderscoreESY_SY_EEEEENS4_13SM90_TMA_LOADENS4_14ComposedLayoutINS4_7SwizzleILi3ELi4ELi3EEENS4_18smem_ptr_flag_bitsILi16EEENSU_INS5_IJNSA_ILi8EEESH_EEENS5_IJSH_SC_EEEEEEEvNS4_8identityENS4_23SM90_TMA_LOAD_MULTICASTES1B_vS1C_EENS_8epilogue10collective18CollectiveEpilogueINS1F_22Sm90TmaWarpSpecializedILi4ELi2ELi16ELb1ELb0EEEJSI_NS5_IJNSA_ILi128EEENSA_ILi32EEEEEESJ_SK_SJ_SK_NS1F_6fusion15FusionCallbacksIS1J_NS1N_23LinCombPerRowBiasEltActINS1F_6thread4ReLuESJ_fSJ_SJ_fLi8ELNS_15FloatRoundStyleE2EEESI_S1M_JEEES11_NS12_INS13_ILi2ELi4ELi3EEES16_NSU_INS5_IJS17_S1L_EEENS5_IJS1L_SC_EEEEEEENS4_17SM75_U32x4_LDSM_NENS4_14SM90_TMA_STOREES1Z_NS4_17SM90_U32x4_STSM_NENS4_9Copy_AtomIJS22_NS_6half_tEEEEvEEEvvEEEEvNT_6ParamsE)
        /*0014*/ 	.word	0x000007e0


	//----- nvinfo : EIATTR_MIN_STACK_SIZE
	.align		4
.L_20:
        /*0018*/ 	.byte	0x04, 0x12
        /*001a*/ 	.short	(.L_22 - .L_21)
	.align		4
.L_21:
        /*001c*/ 	.word	index@(_ZN7cutlass13device_kernelINS_4gemm6kernel13GemmUniversalIN4cute5tupleIJiiiiEEENS1_10collective13CollectiveMmaINS1_34MainloopSm90TmaGmmaWarpSpecializedILi3ENS5_IJNS4_1CILi2EEENSA_ILi1EEESC_EEENS1_35KernelTmaWarpSpecializedCooperativeEEENS5_IJNSA_ILi256EEESG_NSA_ILi64EEEEEENS_10bfloat16_tENS5_IJlSC_lEEESJ_SK_NS4_8TiledMMAINS4_8MMA_AtomIJNS4_4SM904GMMA28MMA_64x256x16_F32BF16BF16_SSILNSO_5MajorE0ELSQ_0ELNSO_7ScaleInE1ELSR_1EEEEEENS4_6LayoutISD_NS5_IJSC_NSA_ILi0EEESV_EEEEENS5_IJNS4_10UnderscoreESY_SY_EEEEENS4_13SM90_TMA_LOADENS4_14ComposedLayoutINS4_7SwizzleILi3ELi4ELi3EEENS4_18smem_ptr_flag_bitsILi16EEENSU_INS5_IJNSA_ILi8EEESH_EEENS5_IJSH_SC_EEEEEEEvNS4_8identityENS4_23SM90_TMA_LOAD_MULTICASTES1B_vS1C_EENS_8epilogue10collective18CollectiveEpilogueINS1F_22Sm90TmaWarpSpecializedILi4ELi2ELi16ELb1ELb0EEEJSI_NS5_IJNSA_ILi128EEENSA_ILi32EEEEEESJ_SK_SJ_SK_NS1F_6fusion15FusionCallbacksIS1J_NS1N_23LinCombPerRowBiasEltActINS1F_6thread4ReLuESJ_fSJ_SJ_fLi8ELNS_15FloatRoundStyleE2EEESI_S1M_JEEES11_NS12_INS13_ILi2ELi4ELi3EEES16_NSU_INS5_IJS17_S1L_EEENS5_IJS1L_SC_EEEEEEENS4_17SM75_U32x4_LDSM_NENS4_14SM90_TMA_STOREES1Z_NS4_17SM90_U32x4_STSM_NENS4_9Copy_AtomIJS22_NS_6half_tEEEEvEEEvvEEEEvNT_6ParamsE)
        /*0020*/ 	.word	0x000007e0
.L_22:


//--------------------- .nv.compat                --------------------------
	.section	.nv.compat,"",@"SHT_CUDA_COMPAT_INFO"
	.align	4
        /*0000*/ 	.byte	0x02, 0x09, 0x01, 0x00, 0x02, 0x02, 0x04, 0x00, 0x02, 0x05, 0x05, 0x00, 0x03, 0x07, 0x01, 0x01
        /*0010*/ 	.byte	0x02, 0x03, 0x01, 0x00, 0x02, 0x06, 0x01, 0x00, 0x04, 0x0b, 0x08, 0x00, 0x00, 0x00, 0x00, 0x00
        /*0020*/ 	.byte	0x00, 0x00, 0x00, 0x00


//--------------------- .nv.info._ZN7cutlass13device_kernelINS_4gemm6kernel13GemmUniversalIN4cute5tupleIJiiiiEEENS1_10collective13CollectiveMmaINS1_34MainloopSm90TmaGmmaWarpSpecializedILi3ENS5_IJNS4_1CILi2EEENSA_ILi1EEESC_EEENS1_35KernelTmaWarpSpecializedCooperativeEEENS5_IJNSA_ILi256EEESG_NSA_ILi64EEEEEENS_10bfloat16_tENS5_IJlSC_lEEESJ_SK_NS4_8TiledMMAINS4_8MMA_AtomIJNS4_4SM904GMMA28MMA_64x256x16_F32BF16BF16_SSILNSO_5MajorE0ELSQ_0ELNSO_7ScaleInE1ELSR_1EEEEEENS4_6LayoutISD_NS5_IJSC_NSA_ILi0EEESV_EEEEENS5_IJNS4_10UnderscoreESY_SY_EEEEENS4_13SM90_TMA_LOADENS4_14ComposedLayoutINS4_7SwizzleILi3ELi4ELi3EEENS4_18smem_ptr_flag_bitsILi16EEENSU_INS5_IJNSA_ILi8EEESH_EEENS5_IJSH_SC_EEEEEEEvNS4_8identityENS4_23SM90_TMA_LOAD_MULTICASTES1B_vS1C_EENS_8epilogue10collective18CollectiveEpilogueINS1F_22Sm90TmaWarpSpecializedILi4ELi2ELi16ELb1ELb0EEEJSI_NS5_IJNSA_ILi128EEENSA_ILi32EEEEEESJ_SK_SJ_SK_NS1F_6fusion15FusionCallbacksIS1J_NS1N_23LinCombPerRowBiasEltActINS1F_6thread4ReLuESJ_fSJ_SJ_fLi8ELNS_15FloatRoundStyleE2EEESI_S1M_JEEES11_NS12_INS13_ILi2ELi4ELi3EEES16_NSU_INS5_IJS17_S1L_EEENS5_IJS1L_SC_EEEEEEENS4_17SM75_U32x4_LDSM_NENS4_14SM90_TMA_STOREES1Z_NS4_17SM90_U32x4_STSM_NENS4_9Copy_AtomIJS22_NS_6half_tEEEEvEEEvvEEEEvNT_6ParamsE --------------------------
	.section	.nv.info._ZN7cutlass13device_kernelINS_4gemm6kernel13GemmUniversalIN4cute5tupleIJiiiiEEENS1_10collective13CollectiveMmaINS1_34MainloopSm90TmaGmmaWarpSpecializedILi3ENS5_IJNS4_1CILi2EEENSA_ILi1EEESC_EEENS1_35KernelTmaWarpSpecializedCooperativeEEENS5_IJNSA_ILi256EEESG_NSA_ILi64EEEEEENS_10bfloat16_tENS5_IJlSC_lEEESJ_SK_NS4_8TiledMMAINS4_8MMA_AtomIJNS4_4SM904GMMA28MMA_64x256x16_F32BF16BF16_SSILNSO_5MajorE0ELSQ_0ELNSO_7ScaleInE1ELSR_1EEEEEENS4_6LayoutISD_NS5_IJSC_NSA_ILi0EEESV_EEEEENS5_IJNS4_10UnderscoreESY_SY_EEEEENS4_13SM90_TMA_LOADENS4_14ComposedLayoutINS4_7SwizzleILi3ELi4ELi3EEENS4_18smem_ptr_flag_bitsILi16EEENSU_INS5_IJNSA_ILi8EEESH_EEENS5_IJSH_SC_EEEEEEEvNS4_8identityENS4_23SM90_TMA_LOAD_MULTICASTES1B_vS1C_EENS_8epilogue10collective18CollectiveEpilogueINS1F_22Sm90TmaWarpSpecializedILi4ELi2ELi16ELb1ELb0EEEJSI_NS5_IJNSA_ILi128EEENSA_ILi32EEEEEESJ_SK_SJ_SK_NS1F_6fusion15FusionCallbacksIS1J_NS1N_23LinCombPerRowBiasEltActINS1F_6thread4ReLuESJ_fSJ_SJ_fLi8ELNS_15FloatRoundStyleE2EEESI_S1M_JEEES11_NS12_INS13_ILi2ELi4ELi3EEES16_NSU_INS5_IJS17_S1L_EEENS5_IJS1L_SC_EEEEEEENS4_17SM75_U32x4_LDSM_NENS4_14SM90_TMA_STOREES1Z_NS4_17SM90_U32x4_STSM_NENS4_9Copy_AtomIJS22_NS_6half_tEEEEvEEEvvEEEEvNT_6ParamsE,"",@"SHT_CUDA_INFO"
	.sectionflags	@""
	.align	4


	//----- nvinfo : EIATTR_CUDA_API_VERSION
	.align		4
        /*0000*/ 	.byte	0x04, 0x37
        /*0002*/ 	.short	(.L_24 - .L_23)
.L_23:
        /*0004*/ 	.word	0x00000082


	//----- nvinfo : EIATTR_KPARAM_INFO
	.align		4
.L_24:
        /*0008*/ 	.byte	0x04, 0x17
        /*000a*/ 	.short	(.L_26 - .L_25)
.L_25:
        /*000c*/ 	.word	0x00000000
        /*0010*/ 	.short	0x0000
        /*0012*/ 	.short	0x0070
        /*0014*/ 	.byte	0x00, 0xf0, 0x01, 0x1c


	//----- nvinfo : EIATTR_SPARSE_MMA_MASK
	.align		4
.L_26:
        /*0018*/ 	.byte	0x03, 0x50
        /*001a*/ 	.short	0x0000


	//----- nvinfo : EIATTR_MAXREG_COUNT
	.align		4
        /*001c*/ 	.byte	0x03, 0x1b
        /*001e*/ 	.short	0x00a8


	//----- nvinfo : EIATTR_NUM_BARRIERS
	.align		4
        /*0020*/ 	.byte	0x02, 0x4c
        /*0022*/ 	.byte	0x02
	.zero		1


	//----- nvinfo : EIATTR_EXTERNS
	.align		4
        /*0024*/ 	.byte	0x04, 0x0f
        /*0026*/ 	.short	(.L_28 - .L_27)


	//   ....[0]....
	.align		4
.L_27:
        /*0028*/ 	.word	index@(__assertfail)


	//----- nvinfo : EIATTR_ANNOTATIONS
	.align		4
.L_28:
        /*002c*/ 	.byte	0x04, 0x55
        /*002e*/ 	.short	(.L_30 - .L_29)


	//   ....[0]....
.L_29:
        /*0030*/ 	.word	0x00000001
        /*0034*/ 	.byte	0xe0, 0x0a, 0x00, 0x00, 0x01, 0x00, 0x00, 0x00, 0x50, 0x0c, 0x00, 0x00, 0x01, 0x00, 0x00, 0x00
        /* <DEDUP_REMOVED lines=713> */
        /*2cd4*/ 	.byte	0xc0, 0x6c, 0x01, 0x00, 0x01, 0x00, 0x00, 0x00, 0xc0, 0x72, 0x01, 0x00


	//----- nvinfo : EIATTR_MERCURY_ISA_VERSION
	.align		4
.L_30:
        /*2ce0*/ 	.byte	0x03, 0x5f
        /*2ce2*/ 	.short	0x0101


	//----- nvinfo : EIATTR_INT_WARP_WIDE_INSTR_OFFSETS
	.align		4
        /*2ce4*/ 	.byte	0x04, 0x31
        /*2ce6*/ 	.short	(.L_32 - .L_31)


	//   ....[0]....
.L_31:
        /*2ce8*/ 	.word	0x000009e0


	//   ....[1]....
        /*2cec*/ 	.word	0x00000a00


	//   ....[2]....
        /*2cf0*/ 	.word	0x00000b30


	//----- nvinfo : EIATTR_COOP_GROUP_MASK_REGIDS
	.align		4
.L_32:
        /*2cf4*/ 	.byte	0x04, 0x29
        /*2cf6*/ 	.short	(.L_34 - .L_33)


	//   ....[0]....
.L_33:
        /*2cf8*/ 	.word	0xffffffff


	//   ....[1]....
        /*2cfc*/ 	.word	0xffffffff


	//   ....[2]....
        /*2d00*/ 	.word	0xffffffff


	//   ....[3]....
        /*2d04*/ 	.word	0xffffffff


	//   ....[4]....
        /*2d08*/ 	.word	0xffffffff


	//   ....[5]....
        /*2d0c*/ 	.word	0xffffffff


	//   ....[6]....
        /*2d10*/ 	.word	0xffffffff


	//----- nvinfo : EIATTR_COOP_GROUP_INSTR_OFFSETS
	.align		4
.L_34:
        /*2d14*/ 	.byte	0x04, 0x28
        /*2d16*/ 	.short	(.L_36 - .L_35)


	//   ....[0]....
.L_35:
        /*2d18*/ 	.word	0x00000080


	//   ....[1]....
        /*2d1c*/ 	.word	0x00000090


	//   ....[2]....
        /*2d20*/ 	.word	0x00000450


	//   ....[3]....
        /*2d24*/ 	.word	0x000005c0


	//   ....[4]....
        /*2d28*/ 	.word	0x000007e0


	//   ....[5]....
        /*2d2c*/ 	.word	0x00000ca0


	//   ....[6]....
        /*2d30*/ 	.word	0x00001880


	//----- nvinfo : EIATTR_REG_RECONFIG
	.align		4
.L_36:
        /*2d34*/ 	.byte	0x01, 0x54
	.zero		2


	//----- nvinfo : EIATTR_SYSCALL_OFFSETS
	.align		4
        /*2d38*/ 	.byte	0x04, 0x46
        /*2d3a*/ 	.short	(.L_38 - .L_37)


	//   ....[0]....
.L_37:
        /*2d3c*/ 	.word	0x00001a40


	//   ....[1]....
        /*2d40*/ 	.word	0x00009ad0


	//   ....[2]....
        /*2d44*/ 	.word	0x00009bc0


	//----- nvinfo : EIATTR_MBARRIER_INSTR_OFFSETS
	.align		4
.L_38:
        /*2d48*/ 	.byte	0x04, 0x39
        /*2d4a*/ 	.short	(.L_40 - .L_39)


	//   ....[0]....
.L_39:
        /*2d4c*/ 	.word	0x00000550
        /*2d50*/ 	.word	0x000000ff
        /*2d54*/ 	.word	0x00000000
        /*2d58*/ 	.short	0x0100
        /*2d5a*/ 	.byte	0x08
	.zero		1


	//   ....[1]....
        /*2d5c*/ 	.word	0x00000560
        /*2d60*/ 	.word	0x000000ff
        /*2d64*/ 	.word	0x00000018
        /*2d68*/ 	.short	0x0100
        /*2d6a*/ 	.byte	0x08
	.zero		1


	//   ....[2]....
        /*2d6c*/ 	.word	0x00000570
        /*2d70*/ 	.word	0x000000ff
        /*2d74*/ 	.word	0x00000008
        /*2d78*/ 	.short	0x0100
        /*2d7a*/ 	.byte	0x08
	.zero		1


	//   ....[3]....
        /*2d7c*/ 	.word	0x00000580
        /*2d80*/ 	.word	0x000000ff
        /*2d84*/ 	.word	0x00000020
        /*2d88*/ 	.short	0x0100
        /*2d8a*/ 	.byte	0x08
	.zero		1


	//   ....[4]....
        /*2d8c*/ 	.word	0x00000590
        /*2d90*/ 	.word	0x000000ff
        /*2d94*/ 	.word	0x00000010
        /*2d98*/ 	.short	0x0100
        /*2d9a*/ 	.byte	0x08
	.zero		1


	//   ....[5]....
        /*2d9c*/ 	.word	0x000005a0
        /*2da0*/ 	.word	0x000000ff
        /*2da4*/ 	.word	0x00000028
        /*2da8*/ 	.short	0x0100
        /*2daa*/ 	.byte	0x08
	.zero		1


	//   ....[6]....
        /*2dac*/ 	.word	0x00000700
        /*2db0*/ 	.word	0x000000ff
        /*2db4*/ 	.word	0x00000030
        /*2db8*/ 	.short	0x0100
        /*2dba*/ 	.byte	0x08
	.zero		1


	//   ....[7]....
        /*2dbc*/ 	.word	0x00000710
        /*2dc0*/ 	.word	0x000000ff
        /*2dc4*/ 	.word	0x00000050
        /*2dc8*/ 	.short	0x0100
        /*2dca*/ 	.byte	0x08
	.zero		1


	//   ....[8]....
        /*2dcc*/ 	.word	0x00000720
        /*2dd0*/ 	.word	0x000000ff
        /*2dd4*/ 	.word	0x00000038
        /*2dd8*/ 	.short	0x0100
        /*2dda*/ 	.byte	0x08
	.zero		1


	//   ....[9]....
        /*2ddc*/ 	.word	0x00000730
        /*2de0*/ 	.word	0x000000ff
        /*2de4*/ 	.word	0x00000058
        /*2de8*/ 	.short	0x0100
        /*2dea*/ 	.byte	0x08
	.zero		1


	//   ....[10]....
        /*2dec*/ 	.word	0x00000740
        /*2df0*/ 	.word	0x000000ff
        /*2df4*/ 	.word	0x00000040
        /*2df8*/ 	.short	0x0100
        /*2dfa*/ 	.byte	0x08
	.zero		1


	//   ....[11]....
        /*2dfc*/ 	.word	0x00000750
        /*2e00*/ 	.word	0x000000ff
        /*2e04*/ 	.word	0x00000060
        /*2e08*/ 	.short	0x0100
        /*2e0a*/ 	.byte	0x08
	.zero		1


	//   ....[12]....
        /*2e0c*/ 	.word	0x00000760
        /*2e10*/ 	.word	0x000000ff
        /*2e14*/ 	.word	0x00000048
        /*2e18*/ 	.short	0x0100
        /*2e1a*/ 	.byte	0x08
	.zero		1


	//   ....[13]....
        /*2e1c*/ 	.word	0x00000770
        /*2e20*/ 	.word	0x000000ff
        /*2e24*/ 	.word	0x00000068
        /*2e28*/ 	.short	0x0100
        /*2e2a*/ 	.byte	0x08
	.zero		1


	//   ....[14]....
        /*2e2c*/ 	.word	0x00000ba0
        /*2e30*/ 	.word	0x000000ff
        /*2e34*/ 	.word	0x00000070
        /*2e38*/ 	.short	0x0100
        /*2e3a*/ 	.byte	0x06
	.zero		1


	//   ....[15]....
        /*2e3c*/ 	.word	0x00000c30
        /*2e40*/ 	.word	0x000000ff
        /*2e44*/ 	.word	0x00000078
        /*2e48*/ 	.short	0x0100
        /*2e4a*/ 	.byte	0x06
	.zero		1


	//   ....[16]....
        /*2e4c*/ 	.word	0x00001ae0
        /*2e50*/ 	.word	0x00000003
        /*2e54*/ 	.word	0x00000000
        /*2e58*/ 	.short	0x010a
        /*2e5a*/ 	.byte	0x3f
	.zero		1


	//   ....[17]....
        /*2e5c*/ 	.word	0x00001b20
        /*2e60*/ 	.word	0x00000003
        /*2e64*/ 	.word	0x00000000
        /*2e68*/ 	.short	0x010a
        /*2e6a*/ 	.byte	0x3f
	.zero		1


	//   ....[18]....
        /*2e6c*/ 	.word	0x00005300
        /*2e70*/ 	.word	0x000000ff
        /*2e74*/ 	.word	0x00000000
        /*2e78*/ 	.short	0x010a
        /*2e7a*/ 	.byte	0x04
	.zero		1


	//   ....[19]....
        /*2e7c*/ 	.word	0x00005340
        /*2e80*/ 	.word	0x000000ff
        /*2e84*/ 	.word	0x00000000
        /*2e88*/ 	.short	0x010a
        /*2e8a*/ 	.byte	0x04
	.zero		1


	//   ....[20]....
        /*2e8c*/ 	.word	0x00009650
        /*2e90*/ 	.word	0x00000004
        /*2e94*/ 	.word	0x00000000
        /*2e98*/ 	.short	0x0101
        /*2e9a*/ 	.byte	0x3f
	.zero		1


	//   ....[21]....
        /*2e9c*/ 	.word	0x00009890
        /*2ea0*/ 	.word	0x00000000
        /*2ea4*/ 	.word	0x00000000
        /*2ea8*/ 	.short	0x0101
        /*2eaa*/ 	.byte	0x3f
	.zero		1


	//   ....[22]....
        /*2eac*/ 	.word	0x0000a550
        /*2eb0*/ 	.word	0x000000ff
        /*2eb4*/ 	.word	0x00000030
        /*2eb8*/ 	.short	0x010a
        /*2eba*/ 	.byte	0x31
	.zero		1


	//   ....[23]....
        /*2ebc*/ 	.word	0x0000af60
        /*2ec0*/ 	.word	0x000000ff
        /*2ec4*/ 	.word	0x00000000
        /*2ec8*/ 	.short	0x0101
        /*2eca*/ 	.byte	0x04
	.zero		1


	//   ....[24]....
        /*2ecc*/ 	.word	0x0000b030
        /*2ed0*/ 	.word	0x0000000b
        /*2ed4*/ 	.word	0x00000030
        /*2ed8*/ 	.short	0x010a
        /*2eda*/ 	.byte	0x3f
	.zero		1


	//   ....[25]....
        /*2edc*/ 	.word	0x0000b770
        /*2ee0*/ 	.word	0x000000ff
        /*2ee4*/ 	.word	0x00000000
        /*2ee8*/ 	.short	0x0101
        /*2eea*/ 	.byte	0x04
	.zero		1


	//   ....[26]....
        /*2eec*/ 	.word	0x0000b850
        /*2ef0*/ 	.word	0x0000000b
        /*2ef4*/ 	.word	0x00000030
        /*2ef8*/ 	.short	0x010a
        /*2efa*/ 	.byte	0x3f
	.zero		1


	//   ....[27]....
        /*2efc*/ 	.word	0x0000c0c0
        /*2f00*/ 	.word	0x000000ff
        /*2f04*/ 	.word	0x00000000
        /*2f08*/ 	.short	0x0101
        /*2f0a*/ 	.byte	0x04
	.zero		1


	//   ....[28]....
        /*2f0c*/ 	.word	0x0000c190
        /*2f10*/ 	.word	0x0000000d
        /*2f14*/ 	.word	0x00000030
        /*2f18*/ 	.short	0x010a
        /*2f1a*/ 	.byte	0x3f
	.zero		1


	//   ....[29]....
        /*2f1c*/ 	.word	0x0000c910
        /*2f20*/ 	.word	0x000000ff
        /*2f24*/ 	.word	0x00000000
        /*2f28*/ 	.short	0x0101
        /*2f2a*/ 	.byte	0x04
	.zero		1


	//   ....[30]....
        /*2f2c*/ 	.word	0x0000c9e0
        /*2f30*/ 	.word	0x0000000d
        /*2f34*/ 	.word	0x00000030
        /*2f38*/ 	.short	0x010a
        /*2f3a*/ 	.byte	0x3f
	.zero		1


	//   ....[31]....
        /*2f3c*/ 	.word	0x0000d240
        /*2f40*/ 	.word	0x000000ff
        /*2f44*/ 	.word	0x00000000
        /*2f48*/ 	.short	0x0101
        /*2f4a*/ 	.byte	0x04
	.zero		1


	//   ....[32]....
        /*2f4c*/ 	.word	0x0000d320
        /*2f50*/ 	.word	0x0000000d
        /*2f54*/ 	.word	0x00000030
        /*2f58*/ 	.short	0x010a
        /*2f5a*/ 	.byte	0x3f
	.zero		1


	//   ....[33]....
        /*2f5c*/ 	.word	0x0000da70
        /*2f60*/ 	.word	0x000000ff
        /*2f64*/ 	.word	0x00000000
        /*2f68*/ 	.short	0x0101
        /*2f6a*/ 	.byte	0x04
	.zero		1


	//   ....[34]....
        /*2f6c*/ 	.word	0x0000db50
        /*2f70*/ 	.word	0x0000000d
        /*2f74*/ 	.word	0x00000030
        /*2f78*/ 	.short	0x010a
        /*2f7a*/ 	.byte	0x3f
	.zero		1


	//   ....[35]....
        /*2f7c*/ 	.word	0x0000e3a0
        /*2f80*/ 	.word	0x000000ff
        /*2f84*/ 	.word	0x00000000
        /*2f88*/ 	.short	0x0101
        /*2f8a*/ 	.byte	0x04
	.zero		1


	//   ....[36]....
        /*2f8c*/ 	.word	0x0000e480
        /*2f90*/ 	.word	0x0000000d
        /*2f94*/ 	.word	0x00000030
        /*2f98*/ 	.short	0x010a
        /*2f9a*/ 	.byte	0x3f
	.zero		1


	//   ....[37]....
        /*2f9c*/ 	.word	0x0000ebd0
        /*2fa0*/ 	.word	0x000000ff
        /*2fa4*/ 	.word	0x00000000
        /*2fa8*/ 	.short	0x0101
        /*2faa*/ 	.byte	0x04
	.zero		1


	//   ....[38]....
        /*2fac*/ 	.word	0x0000ecb0
        /*2fb0*/ 	.word	0x0000000d
        /*2fb4*/ 	.word	0x00000030
        /*2fb8*/ 	.short	0x010a
        /*2fba*/ 	.byte	0x3f
	.zero		1


	//   ....[39]....
        /*2fbc*/ 	.word	0x0000f500
        /*2fc0*/ 	.word	0x000000ff
        /*2fc4*/ 	.word	0x00000000
        /*2fc8*/ 	.short	0x0101
        /*2fca*/ 	.byte	0x04
	.zero		1


	//   ....[40]....
        /*2fcc*/ 	.word	0x0000f5e0
        /*2fd0*/ 	.word	0x0000000d
        /*2fd4*/ 	.word	0x00000030
        /*2fd8*/ 	.short	0x010a
        /*2fda*/ 	.byte	0x3f
	.zero		1


	//   ....[41]....
        /*2fdc*/ 	.word	0x0000fd30
        /*2fe0*/ 	.word	0x000000ff
        /*2fe4*/ 	.word	0x00000000
        /*2fe8*/ 	.short	0x0101
        /*2fea*/ 	.byte	0x04
	.zero		1


	//   ....[42]....
        /*2fec*/ 	.word	0x0000fe10
        /*2ff0*/ 	.word	0x0000000d
        /*2ff4*/ 	.word	0x00000030
        /*2ff8*/ 	.short	0x010a
        /*2ffa*/ 	.byte	0x3f
	.zero		1


	//   ....[43]....
        /*2ffc*/ 	.word	0x00010660
        /*3000*/ 	.word	0x000000ff
        /*3004*/ 	.word	0x00000000
        /*3008*/ 	.short	0x0101
        /*300a*/ 	.byte	0x04
	.zero		1


	//   ....[44]....
        /*300c*/ 	.word	0x00010740
        /*3010*/ 	.word	0x0000000d
        /*3014*/ 	.word	0x00000030
        /*3018*/ 	.short	0x010a
        /*301a*/ 	.byte	0x3f
	.zero		1


	//   ....[45]....
        /*301c*/ 	.word	0x00010e90
        /*3020*/ 	.word	0x000000ff
        /*3024*/ 	.word	0x00000000
        /*3028*/ 	.short	0x0101
        /*302a*/ 	.byte	0x04
	.zero		1


	//   ....[46]....
        /*302c*/ 	.word	0x00010f70
        /*3030*/ 	.word	0x0000000d
        /*3034*/ 	.word	0x00000030
        /*3038*/ 	.short	0x010a
        /*303a*/ 	.byte	0x3f
	.zero		1


	//   ....[47]....
        /*303c*/ 	.word	0x000117c0
        /*3040*/ 	.word	0x000000ff
        /*3044*/ 	.word	0x00000000
        /*3048*/ 	.short	0x0101
        /*304a*/ 	.byte	0x04
	.zero		1


	//   ....[48]....
        /*304c*/ 	.word	0x000118a0
        /*3050*/ 	.word	0x0000000d
        /*3054*/ 	.word	0x00000030
        /*3058*/ 	.short	0x010a
        /*305a*/ 	.byte	0x3f
	.zero		1


	//   ....[49]....
        /*305c*/ 	.word	0x00011ff0
        /*3060*/ 	.word	0x000000ff
        /*3064*/ 	.word	0x00000000
        /*3068*/ 	.short	0x0101
        /*306a*/ 	.byte	0x04
	.zero		1


	//   ....[50]....
        /*306c*/ 	.word	0x000120d0
        /*3070*/ 	.word	0x0000000d
        /*3074*/ 	.word	0x00000030
        /*3078*/ 	.short	0x010a
        /*307a*/ 	.byte	0x3f
	.zero		1


	//   ....[51]....
        /*307c*/ 	.word	0x00012920
        /*3080*/ 	.word	0x000000ff
        /*3084*/ 	.word	0x00000000
        /*3088*/ 	.short	0x0101
        /*308a*/ 	.byte	0x04
	.zero		1


	//   ....[52]....
        /*308c*/ 	.word	0x000129f0
        /*3090*/ 	.word	0x00000002
        /*3094*/ 	.word	0x00000030
        /*3098*/ 	.short	0x010a
        /*309a*/ 	.byte	0x3f
	.zero		1


	//   ....[53]....
        /*309c*/ 	.word	0x00013100
        /*30a0*/ 	.word	0x000000ff
        /*30a4*/ 	.word	0x00000000
        /*30a8*/ 	.short	0x0101
        /*30aa*/ 	.byte	0x04
	.zero		1


	//   ....[54]....
        /*30ac*/ 	.word	0x00013af0
        /*30b0*/ 	.word	0x000000ff
        /*30b4*/ 	.word	0x00000000
        /*30b8*/ 	.short	0x0101
        /*30ba*/ 	.byte	0x04
	.zero		1


	//   ....[55]....
        /*30bc*/ 	.word	0x00014150
        /*30c0*/ 	.word	0x000000ff
        /*30c4*/ 	.word	0x00000078
        /*30c8*/ 	.short	0x010a
        /*30ca*/ 	.byte	0x04
	.zero		1


	//   ....[56]....
        /*30cc*/ 	.word	0x00014560
        /*30d0*/ 	.word	0x000000ff
        /*30d4*/ 	.word	0x00000050
        /*30d8*/ 	.short	0x010a
        /*30da*/ 	.byte	0x0d
	.zero		1


	//   ....[57]....
        /*30dc*/ 	.word	0x00014650
        /*30e0*/ 	.word	0x000000ff
        /*30e4*/ 	.word	0x00000030
        /*30e8*/ 	.short	0x010b
        /*30ea*/ 	.byte	0x0d
	.zero		1


	//   ....[58]....
        /*30ec*/ 	.word	0x000146b0
        /*30f0*/ 	.word	0x000000ff
        /*30f4*/ 	.word	0x00000000
        /*30f8*/ 	.short	0x0101
        /*30fa*/ 	.byte	0x1d
	.zero		1


	//   ....[59]....
        /*30fc*/ 	.word	0x000146e0
        /*3100*/ 	.word	0x000000ff
        /*3104*/ 	.word	0x00000058
        /*3108*/ 	.short	0x010a
        /*310a*/ 	.byte	0x0d
	.zero		1


	//   ....[60]....
        /*310c*/ 	.word	0x000147f0
        /*3110*/ 	.word	0x000000ff
        /*3114*/ 	.word	0x00000038
        /*3118*/ 	.short	0x010b
        /*311a*/ 	.byte	0x0d
	.zero		1


	//   ....[61]....
        /*311c*/ 	.word	0x00014860
        /*3120*/ 	.word	0x000000ff
        /*3124*/ 	.word	0x00000000
        /*3128*/ 	.short	0x0101
        /*312a*/ 	.byte	0x17
	.zero		1


	//   ....[62]....
        /*312c*/ 	.word	0x00014890
        /*3130*/ 	.word	0x000000ff
        /*3134*/ 	.word	0x00000060
        /*3138*/ 	.short	0x010a
        /*313a*/ 	.byte	0x0d
	.zero		1


	//   ....[63]....
        /*313c*/ 	.word	0x00014990
        /*3140*/ 	.word	0x000000ff
        /*3144*/ 	.word	0x00000040
        /*3148*/ 	.short	0x010b
        /*314a*/ 	.byte	0x0d
	.zero		1


	//   ....[64]....
        /*314c*/ 	.word	0x000149f0
        /*3150*/ 	.word	0x000000ff
        /*3154*/ 	.word	0x00000000
        /*3158*/ 	.short	0x0101
        /*315a*/ 	.byte	0x15
	.zero		1


	//   ....[65]....
        /*315c*/ 	.word	0x00014a20
        /*3160*/ 	.word	0x000000ff
        /*3164*/ 	.word	0x00000068
        /*3168*/ 	.short	0x010a
        /*316a*/ 	.byte	0x0d
	.zero		1


	//   ....[66]....
        /*316c*/ 	.word	0x00014b20
        /*3170*/ 	.word	0x000000ff
        /*3174*/ 	.word	0x00000048
        /*3178*/ 	.short	0x010b
        /*317a*/ 	.byte	0x0d
	.zero		1


	//   ....[67]....
        /*317c*/ 	.word	0x00014b90
        /*3180*/ 	.word	0x000000ff
        /*3184*/ 	.word	0x00000000
        /*3188*/ 	.short	0x0101
        /*318a*/ 	.byte	0x16
	.zero		1


	//   ....[68]....
        /*318c*/ 	.word	0x00014bd0
        /*3190*/ 	.word	0x000000ff
        /*3194*/ 	.word	0x00000050
        /*3198*/ 	.short	0x010a
        /*319a*/ 	.byte	0x0d
	.zero		1


	//   ....[69]....
        /*319c*/ 	.word	0x00014cc0
        /*31a0*/ 	.word	0x000000ff
        /*31a4*/ 	.word	0x00000030
        /*31a8*/ 	.short	0x010b
        /*31aa*/ 	.byte	0x0d
	.zero		1


	//   ....[70]....
        /*31ac*/ 	.word	0x00014d00
        /*31b0*/ 	.word	0x000000ff
        /*31b4*/ 	.word	0x00000000
        /*31b8*/ 	.short	0x0101
        /*31ba*/ 	.byte	0x1d
	.zero		1


	//   ....[71]....
        /*31bc*/ 	.word	0x00014d30
        /*31c0*/ 	.word	0x000000ff
        /*31c4*/ 	.word	0x00000058
        /*31c8*/ 	.short	0x010a
        /*31ca*/ 	.byte	0x0d
	.zero		1


	//   ....[72]....
        /*31cc*/ 	.word	0x00014e30
        /*31d0*/ 	.word	0x000000ff
        /*31d4*/ 	.word	0x00000038
        /*31d8*/ 	.short	0x010b
        /*31da*/ 	.byte	0x0d
	.zero		1


	//   ....[73]....
        /*31dc*/ 	.word	0x00014e70
        /*31e0*/ 	.word	0x000000ff
        /*31e4*/ 	.word	0x00000000
        /*31e8*/ 	.short	0x0101
        /*31ea*/ 	.byte	0x17
	.zero		1


	//   ....[74]....
        /*31ec*/ 	.word	0x00014eb0
        /*31f0*/ 	.word	0x000000ff
        /*31f4*/ 	.word	0x00000060
        /*31f8*/ 	.short	0x010a
        /*31fa*/ 	.byte	0x0d
	.zero		1


	//   ....[75]....
        /*31fc*/ 	.word	0x00014fa0
        /*3200*/ 	.word	0x000000ff
        /*3204*/ 	.word	0x00000040
        /*3208*/ 	.short	0x010b
        /*320a*/ 	.byte	0x0d
	.zero		1


	//   ....[76]....
        /*320c*/ 	.word	0x00014fe0
        /*3210*/ 	.word	0x000000ff
        /*3214*/ 	.word	0x00000000
        /*3218*/ 	.short	0x0101
        /*321a*/ 	.byte	0x15
	.zero		1


	//   ....[77]....
        /*321c*/ 	.word	0x00015010
        /*3220*/ 	.word	0x000000ff
        /*3224*/ 	.word	0x00000068
        /*3228*/ 	.short	0x010a
        /*322a*/ 	.byte	0x0d
	.zero		1


	//   ....[78]....
        /*322c*/ 	.word	0x00015110
        /*3230*/ 	.word	0x000000ff
        /*3234*/ 	.word	0x00000048
        /*3238*/ 	.short	0x010b
        /*323a*/ 	.byte	0x0d
	.zero		1


	//   ....[79]....
        /*323c*/ 	.word	0x00015150
        /*3240*/ 	.word	0x000000ff
        /*3244*/ 	.word	0x00000000
        /*3248*/ 	.short	0x0101
        /*324a*/ 	.byte	0x16
	.zero		1


	//   ....[80]....
        /*324c*/ 	.word	0x00015190
        /*3250*/ 	.word	0x000000ff
        /*3254*/ 	.word	0x00000050
        /*3258*/ 	.short	0x010a
        /*325a*/ 	.byte	0x0d
	.zero		1


	//   ....[81]....
        /*325c*/ 	.word	0x00015290
        /*3260*/ 	.word	0x000000ff
        /*3264*/ 	.word	0x00000030
        /*3268*/ 	.short	0x010b
        /*326a*/ 	.byte	0x0d
	.zero		1


	//   ....[82]....
        /*326c*/ 	.word	0x000152d0
        /*3270*/ 	.word	0x000000ff
        /*3274*/ 	.word	0x00000000
        /*3278*/ 	.short	0x0101
        /*327a*/ 	.byte	0x1d
	.zero		1


	//   ....[83]....
        /*327c*/ 	.word	0x00015300
        /*3280*/ 	.word	0x000000ff
        /*3284*/ 	.word	0x00000058
        /*3288*/ 	.short	0x010a
        /*328a*/ 	.byte	0x0d
	.zero		1


	//   ....[84]....
        /*328c*/ 	.word	0x00015400
        /*3290*/ 	.word	0x000000ff
        /*3294*/ 	.word	0x00000038
        /*3298*/ 	.short	0x010b
        /*329a*/ 	.byte	0x0d
	.zero		1


	//   ....[85]....
        /*329c*/ 	.word	0x00015440
        /*32a0*/ 	.word	0x000000ff
        /*32a4*/ 	.word	0x00000000
        /*32a8*/ 	.short	0x0101
        /*32aa*/ 	.byte	0x17
	.zero		1


	//   ....[86]....
        /*32ac*/ 	.word	0x00015480
        /*32b0*/ 	.word	0x000000ff
        /*32b4*/ 	.word	0x00000060
        /*32b8*/ 	.short	0x010a
        /*32ba*/ 	.byte	0x0d
	.zero		1


	//   ....[87]....
        /*32bc*/ 	.word	0x00015580
        /*32c0*/ 	.word	0x000000ff
        /*32c4*/ 	.word	0x00000040
        /*32c8*/ 	.short	0x010b
        /*32ca*/ 	.byte	0x0d
	.zero		1


	//   ....[88]....
        /*32cc*/ 	.word	0x000155c0
        /*32d0*/ 	.word	0x000000ff
        /*32d4*/ 	.word	0x00000000
        /*32d8*/ 	.short	0x0101
        /*32da*/ 	.byte	0x15
	.zero		1


	//   ....[89]....
        /*32dc*/ 	.word	0x000155f0
        /*32e0*/ 	.word	0x000000ff
        /*32e4*/ 	.word	0x00000068
        /*32e8*/ 	.short	0x010a
        /*32ea*/ 	.byte	0x0d
	.zero		1


	//   ....[90]....
        /*32ec*/ 	.word	0x000156f0
        /*32f0*/ 	.word	0x000000ff
        /*32f4*/ 	.word	0x00000048
        /*32f8*/ 	.short	0x010b
        /*32fa*/ 	.byte	0x0d
	.zero		1


	//   ....[91]....
        /*32fc*/ 	.word	0x00015730
        /*3300*/ 	.word	0x000000ff
        /*3304*/ 	.word	0x00000000
        /*3308*/ 	.short	0x0101
        /*330a*/ 	.byte	0x16
	.zero		1


	//   ....[92]....
        /*330c*/ 	.word	0x00015770
        /*3310*/ 	.word	0x000000ff
        /*3314*/ 	.word	0x00000050
        /*3318*/ 	.short	0x010a
        /*331a*/ 	.byte	0x0d
	.zero		1


	//   ....[93]....
        /*331c*/ 	.word	0x00015870
        /*3320*/ 	.word	0x000000ff
        /*3324*/ 	.word	0x00000030
        /*3328*/ 	.short	0x010b
        /*332a*/ 	.byte	0x0d
	.zero		1


	//   ....[94]....
        /*332c*/ 	.word	0x000158b0
        /*3330*/ 	.word	0x000000ff
        /*3334*/ 	.word	0x00000000
        /*3338*/ 	.short	0x0101
        /*333a*/ 	.byte	0x1d
	.zero		1


	//   ....[95]....
        /*333c*/ 	.word	0x000158e0
        /*3340*/ 	.word	0x000000ff
        /*3344*/ 	.word	0x00000058
        /*3348*/ 	.short	0x010a
        /*334a*/ 	.byte	0x0d
	.zero		1


	//   ....[96]....
        /*334c*/ 	.word	0x000159e0
        /*3350*/ 	.word	0x000000ff
        /*3354*/ 	.word	0x00000038
        /*3358*/ 	.short	0x010b
        /*335a*/ 	.byte	0x0d
	.zero		1


	//   ....[97]....
        /*335c*/ 	.word	0x00015a20
        /*3360*/ 	.word	0x000000ff
        /*3364*/ 	.word	0x00000000
        /*3368*/ 	.short	0x0101
        /*336a*/ 	.byte	0x17
	.zero		1


	//   ....[98]....
        /*336c*/ 	.word	0x00015a60
        /*3370*/ 	.word	0x000000ff
        /*3374*/ 	.word	0x00000060
        /*3378*/ 	.short	0x010a
        /*337a*/ 	.byte	0x0d
	.zero		1


	//   ....[99]....
        /*337c*/ 	.word	0x00015b60
        /*3380*/ 	.word	0x000000ff
        /*3384*/ 	.word	0x00000040
        /*3388*/ 	.short	0x010b
        /*338a*/ 	.byte	0x0d
	.zero		1


	//   ....[100]....
        /*338c*/ 	.word	0x00015ba0
        /*3390*/ 	.word	0x000000ff
        /*3394*/ 	.word	0x00000000
        /*3398*/ 	.short	0x0101
        /*339a*/ 	.byte	0x15
	.zero		1


	//   ....[101]....
        /*339c*/ 	.word	0x00015bd0
        /*33a0*/ 	.word	0x000000ff
        /*33a4*/ 	.word	0x00000068
        /*33a8*/ 	.short	0x010a
        /*33aa*/ 	.byte	0x0d
	.zero		1


	//   ....[102]....
        /*33ac*/ 	.word	0x00015cd0
        /*33b0*/ 	.word	0x000000ff
        /*33b4*/ 	.word	0x00000048
        /*33b8*/ 	.short	0x010b
        /*33ba*/ 	.byte	0x0d
	.zero		1


	//   ....[103]....
        /*33bc*/ 	.word	0x00015d20
        /*33c0*/ 	.word	0x000000ff
        /*33c4*/ 	.word	0x00000000
        /*33c8*/ 	.short	0x0101
        /*33ca*/ 	.byte	0x16
	.zero		1


	//   ....[104]....
        /*33cc*/ 	.word	0x00016420
        /*33d0*/ 	.word	0x00000000
        /*33d4*/ 	.word	0x00000050
        /*33d8*/ 	.short	0x010a
        /*33da*/ 	.byte	0x3f
	.zero		1


	//   ....[105]....
        /*33dc*/ 	.word	0x00016460
        /*33e0*/ 	.word	0x00000000
        /*33e4*/ 	.word	0x00000058
        /*33e8*/ 	.short	0x010a
        /*33ea*/ 	.byte	0x3f
	.zero		1


	//   ....[106]....
        /*33ec*/ 	.word	0x000164a0
        /*33f0*/ 	.word	0x00000000
        /*33f4*/ 	.word	0x00000060
        /*33f8*/ 	.short	0x010a
        /*33fa*/ 	.byte	0x3f
	.zero		1


	//   ....[107]....
        /*33fc*/ 	.word	0x00016500
        /*3400*/ 	.word	0x00000000
        /*3404*/ 	.word	0x00000068
        /*3408*/ 	.short	0x010a
        /*340a*/ 	.byte	0x3f
	.zero		1


	//   ....[108]....
        /*340c*/ 	.word	0x00016840
        /*3410*/ 	.word	0x0000000d
        /*3414*/ 	.word	0x00000018
        /*3418*/ 	.short	0x010a
        /*341a*/ 	.byte	0x3f
	.zero		1


	//   ....[109]....
        /*341c*/ 	.word	0x00016bd0
        /*3420*/ 	.word	0x00000002
        /*3424*/ 	.word	0x00000078
        /*3428*/ 	.short	0x0101
        /*342a*/ 	.byte	0x3f
	.zero		1


	//   ....[110]....
        /*342c*/ 	.word	0x00017370
        /*3430*/ 	.word	0x00000005
        /*3434*/ 	.word	0x00000000
        /*3438*/ 	.short	0x010a
        /*343a*/ 	.byte	0x3f
	.zero		1


	//   ....[111]....
        /*343c*/ 	.word	0x00017400
        /*3440*/ 	.word	0x00000007
        /*3444*/ 	.word	0x00000000
        /*3448*/ 	.short	0x010a
        /*344a*/ 	.byte	0x3f
	.zero		1


	//   ....[112]....
        /*344c*/ 	.word	0x00017490
        /*3450*/ 	.word	0x00000003
        /*3454*/ 	.word	0x00000000
        /*3458*/ 	.short	0x010a
        /*345a*/ 	.byte	0x3f
	.zero		1


	//   ....[113]....
        /*345c*/ 	.word	0x000174f0
        /*3460*/ 	.word	0x00000003
        /*3464*/ 	.word	0x00000000
        /*3468*/ 	.short	0x010a
        /*346a*/ 	.byte	0x3f
	.zero		1


	//   ....[114]....
        /*346c*/ 	.word	0x00017550
        /*3470*/ 	.word	0x00000005
        /*3474*/ 	.word	0x00000000
        /*3478*/ 	.short	0x010a
        /*347a*/ 	.byte	0x3f
	.zero		1


	//   ....[115]....
        /*347c*/ 	.word	0x000175b0
        /*3480*/ 	.word	0x00000008
        /*3484*/ 	.word	0x00000030
        /*3488*/ 	.short	0x010a
        /*348a*/ 	.byte	0x3f
	.zero		1


	//   ....[116]....
        /*348c*/ 	.word	0x00017600
        /*3490*/ 	.word	0x0000000b
        /*3494*/ 	.word	0x00000030
        /*3498*/ 	.short	0x010a
        /*349a*/ 	.byte	0x3f
	.zero		1


	//   ....[117]....
        /*349c*/ 	.word	0x00017650
        /*34a0*/ 	.word	0x0000000b
        /*34a4*/ 	.word	0x00000030
        /*34a8*/ 	.short	0x010a
        /*34aa*/ 	.byte	0x3f
	.zero		1


	//   ....[118]....
        /*34ac*/ 	.word	0x000176a0
        /*34b0*/ 	.word	0x0000000d
        /*34b4*/ 	.word	0x00000030
        /*34b8*/ 	.short	0x010a
        /*34ba*/ 	.byte	0x3f
	.zero		1


	//   ....[119]....
        /*34bc*/ 	.word	0x000176f0
        /*34c0*/ 	.word	0x0000000d
        /*34c4*/ 	.word	0x00000030
        /*34c8*/ 	.short	0x010a
        /*34ca*/ 	.byte	0x3f
	.zero		1


	//   ....[120]....
        /*34cc*/ 	.word	0x00017740
        /*34d0*/ 	.word	0x0000000d
        /*34d4*/ 	.word	0x00000030
        /*34d8*/ 	.short	0x010a
        /*34da*/ 	.byte	0x3f
	.zero		1


	//   ....[121]....
        /*34dc*/ 	.word	0x00017790
        /*34e0*/ 	.word	0x0000000d
        /*34e4*/ 	.word	0x00000030
        /*34e8*/ 	.short	0x010a
        /*34ea*/ 	.byte	0x3f
	.zero		1


	//   ....[122]....
        /*34ec*/ 	.word	0x000177e0
        /*34f0*/ 	.word	0x0000000d
        /*34f4*/ 	.word	0x00000030
        /*34f8*/ 	.short	0x010a
        /*34fa*/ 	.byte	0x3f
	.zero		1


	//   ....[123]....
        /*34fc*/ 	.word	0x00017830
        /*3500*/ 	.word	0x0000000d
        /*3504*/ 	.word	0x00000030
        /*3508*/ 	.short	0x010a
        /*350a*/ 	.byte	0x3f
	.zero		1


	//   ....[124]....
        /*350c*/ 	.word	0x00017880
        /*3510*/ 	.word	0x0000000d
        /*3514*/ 	.word	0x00000030
        /*3518*/ 	.short	0x010a
        /*351a*/ 	.byte	0x3f
	.zero		1


	//   ....[125]....
        /*351c*/ 	.word	0x000178d0
        /*3520*/ 	.word	0x0000000d
        /*3524*/ 	.word	0x00000030
        /*3528*/ 	.short	0x010a
        /*352a*/ 	.byte	0x3f
	.zero		1


	//   ....[126]....
        /*352c*/ 	.word	0x00017920
        /*3530*/ 	.word	0x0000000d
        /*3534*/ 	.word	0x00000030
        /*3538*/ 	.short	0x010a
        /*353a*/ 	.byte	0x3f
	.zero		1


	//   ....[127]....
        /*353c*/ 	.word	0x00017970
        /*3540*/ 	.word	0x0000000d
        /*3544*/ 	.word	0x00000030
        /*3548*/ 	.short	0x010a
        /*354a*/ 	.byte	0x3f
	.zero		1


	//   ....[128]....
        /*354c*/ 	.word	0x000179c0
        /*3550*/ 	.word	0x0000000d
        /*3554*/ 	.word	0x00000030
        /*3558*/ 	.short	0x010a
        /*355a*/ 	.byte	0x3f
	.zero		1


	//   ....[129]....
        /*355c*/ 	.word	0x00017a10
        /*3560*/ 	.word	0x0000000d
        /*3564*/ 	.word	0x00000030
        /*3568*/ 	.short	0x010a
        /*356a*/ 	.byte	0x3f
	.zero		1


	//   ....[130]....
        /*356c*/ 	.word	0x00017a60
        /*3570*/ 	.word	0x00000002
        /*3574*/ 	.word	0x00000030
        /*3578*/ 	.short	0x010a
        /*357a*/ 	.byte	0x3f
	.zero		1


	//   ....[131]....
        /*357c*/ 	.word	0x00017ac0
        /*3580*/ 	.word	0x00000005
        /*3584*/ 	.word	0x00000078
        /*3588*/ 	.short	0x010a
        /*358a*/ 	.byte	0x3f
	.zero		1


	//   ....[132]....
        /*358c*/ 	.word	0x00017b20
        /*3590*/ 	.word	0x00000003
        /*3594*/ 	.word	0x00000050
        /*3598*/ 	.short	0x010a
        /*359a*/ 	.byte	0x3f
	.zero		1


	//   ....[133]....
        /*359c*/ 	.word	0x00017b80
        /*35a0*/ 	.word	0x00000003
        /*35a4*/ 	.word	0x00000058
        /*35a8*/ 	.short	0x010a
        /*35aa*/ 	.byte	0x3f
	.zero		1


	//   ....[134]....
        /*35ac*/ 	.word	0x00017be0
        /*35b0*/ 	.word	0x00000003
        /*35b4*/ 	.word	0x00000060
        /*35b8*/ 	.short	0x010a
        /*35ba*/ 	.byte	0x3f
	.zero		1


	//   ....[135]....
        /*35bc*/ 	.word	0x00017c40
        /*35c0*/ 	.word	0x00000003
        /*35c4*/ 	.word	0x00000068
        /*35c8*/ 	.short	0x010a
        /*35ca*/ 	.byte	0x3f
	.zero		1


	//   ....[136]....
        /*35cc*/ 	.word	0x00017ca0
        /*35d0*/ 	.word	0x00000004
        /*35d4*/ 	.word	0x00000050
        /*35d8*/ 	.short	0x010a
        /*35da*/ 	.byte	0x3f
	.zero		1


	//   ....[137]....
        /*35dc*/ 	.word	0x00017d00
        /*35e0*/ 	.word	0x00000004
        /*35e4*/ 	.word	0x00000058
        /*35e8*/ 	.short	0x010a
        /*35ea*/ 	.byte	0x3f
	.zero		1


	//   ....[138]....
        /*35ec*/ 	.word	0x00017d60
        /*35f0*/ 	.word	0x00000004
        /*35f4*/ 	.word	0x00000060
        /*35f8*/ 	.short	0x010a
        /*35fa*/ 	.byte	0x3f
	.zero		1


	//   ....[139]....
        /*35fc*/ 	.word	0x00017dc0
        /*3600*/ 	.word	0x00000004
        /*3604*/ 	.word	0x00000068
        /*3608*/ 	.short	0x010a
        /*360a*/ 	.byte	0x3f
	.zero		1


	//   ....[140]....
        /*360c*/ 	.word	0x00017e20
        /*3610*/ 	.word	0x00000005
        /*3614*/ 	.word	0x00000050
        /*3618*/ 	.short	0x010a
        /*361a*/ 	.byte	0x3f
	.zero		1


	//   ....[141]....
        /*361c*/ 	.word	0x00017e80
        /*3620*/ 	.word	0x00000005
        /*3624*/ 	.word	0x00000058
        /*3628*/ 	.short	0x010a
        /*362a*/ 	.byte	0x3f
	.zero		1


	//   ....[142]....
        /*362c*/ 	.word	0x00017ee0
        /*3630*/ 	.word	0x00000005
        /*3634*/ 	.word	0x00000060
        /*3638*/ 	.short	0x010a
        /*363a*/ 	.byte	0x3f
	.zero		1


	//   ....[143]....
        /*363c*/ 	.word	0x00017f40
        /*3640*/ 	.word	0x00000005
        /*3644*/ 	.word	0x00000068
        /*3648*/ 	.short	0x010a
        /*364a*/ 	.byte	0x3f
	.zero		1


	//   ....[144]....
        /*364c*/ 	.word	0x00017fa0
        /*3650*/ 	.word	0x00000002
        /*3654*/ 	.word	0x00000050
        /*3658*/ 	.short	0x010a
        /*365a*/ 	.byte	0x3f
	.zero		1


	//   ....[145]....
        /*365c*/ 	.word	0x00018000
        /*3660*/ 	.word	0x00000002
        /*3664*/ 	.word	0x00000058
        /*3668*/ 	.short	0x010a
        /*366a*/ 	.byte	0x3f
	.zero		1


	//   ....[146]....
        /*366c*/ 	.word	0x00018060
        /*3670*/ 	.word	0x00000002
        /*3674*/ 	.word	0x00000060
        /*3678*/ 	.short	0x010a
        /*367a*/ 	.byte	0x3f
	.zero		1


	//   ....[147]....
        /*367c*/ 	.word	0x000180c0
        /*3680*/ 	.word	0x00000002
        /*3684*/ 	.word	0x00000068
        /*3688*/ 	.short	0x010a
        /*368a*/ 	.byte	0x3f
	.zero		1


	//   ....[148]....
        /*368c*/ 	.word	0x00018110
        /*3690*/ 	.word	0x00000000
        /*3694*/ 	.word	0x00000050
        /*3698*/ 	.short	0x010a
        /*369a*/ 	.byte	0x3f
	.zero		1


	//   ....[149]....
        /*369c*/ 	.word	0x00018160
        /*36a0*/ 	.word	0x00000000
        /*36a4*/ 	.word	0x00000058
        /*36a8*/ 	.short	0x010a
        /*36aa*/ 	.byte	0x3f
	.zero		1


	//   ....[150]....
        /*36ac*/ 	.word	0x000181b0
        /*36b0*/ 	.word	0x00000000
        /*36b4*/ 	.word	0x00000060
        /*36b8*/ 	.short	0x010a
        /*36ba*/ 	.byte	0x3f
	.zero		1


	//   ....[151]....
        /*36bc*/ 	.word	0x00018280
        /*36c0*/ 	.word	0x0000000d
        /*36c4*/ 	.word	0x00000018
        /*36c8*/ 	.short	0x010a
        /*36ca*/ 	.byte	0x3f
	.zero		1


	//   ....[152]....
        /*36cc*/ 	.word	0x00018350
        /*36d0*/ 	.word	0x00000005
        /*36d4*/ 	.word	0x00000000
        /*36d8*/ 	.short	0x010a
        /*36da*/ 	.byte	0x3f
	.zero		1


	//   ....[153]....
        /*36dc*/ 	.word	0x000183a0
        /*36e0*/ 	.word	0x00000007
        /*36e4*/ 	.word	0x00000000
        /*36e8*/ 	.short	0x010a
        /*36ea*/ 	.byte	0x3f
	.zero		1


	//----- nvinfo : EIATTR_NUM_MBARRIERS
	.align		4
.L_40:
        /*36ec*/ 	.byte	0x03, 0x38
        /*36ee*/ 	.short	0x0010


	//----- nvinfo : EIATTR_EXIT_INSTR_OFFSETS
	.align		4
        /*36f0*/ 	.byte	0x04, 0x1c
        /*36f2*/ 	.short	(.L_42 - .L_41)


	//   ....[0]....
.L_41:
        /*36f4*/ 	.word	0x000174e0


	//----- nvinfo : EIATTR_MAX_THREADS
	.align		4
.L_42:
        /*36f8*/ 	.byte	0x04, 0x05
        /*36fa*/ 	.short	(.L_44 - .L_43)
.L_43:
        /*36fc*/ 	.word	0x00000180
        /*3700*/ 	.word	0x00000001
        /*3704*/ 	.word	0x00000001


	//----- nvinfo : EIATTR_CRS_STACK_SIZE
	.align		4
.L_44:
        /*3708*/ 	.byte	0x04, 0x1e
        /*370a*/ 	.short	(.L_46 - .L_45)
.L_45:
        /*370c*/ 	.word	0x00000000


	//----- nvinfo : EIATTR_CBANK_PARAM_SIZE
	.align		4
.L_46:
        /*3710*/ 	.byte	0x03, 0x19
        /*3712*/ 	.short	0x0770


	//----- nvinfo : EIATTR_PARAM_CBANK
	.align		4
        /*3714*/ 	.byte	0x04, 0x0a
        /*3716*/ 	.short	(.L_48 - .L_47)
	.align		4
.L_47:
        /*3718*/ 	.word	index@(.nv.constant0._ZN7cutlass13device_kernelINS_4gemm6kernel13GemmUniversalIN4cute5tupleIJiiiiEEENS1_10collective13CollectiveMmaINS1_34MainloopSm90TmaGmmaWarpSpecializedILi3ENS5_IJNS4_1CILi2EEENSA_ILi1EEESC_EEENS1_35KernelTmaWarpSpecializedCooperativeEEENS5_IJNSA_ILi256EEESG_NSA_ILi64EEEEEENS_10bfloat16_tENS5_IJlSC_lEEESJ_SK_NS4_8TiledMMAINS4_8MMA_AtomIJNS4_4SM904GMMA28MMA_64x256x16_F32BF16BF16_SSILNSO_5MajorE0ELSQ_0ELNSO_7ScaleInE1ELSR_1EEEEEENS4_6LayoutISD_NS5_IJSC_NSA_ILi0EEESV_EEEEENS5_IJNS4_10UnderscoreESY_SY_EEEEENS4_13SM90_TMA_LOADENS4_14ComposedLayoutINS4_7SwizzleILi3ELi4ELi3EEENS4_18smem_ptr_flag_bitsILi16EEENSU_INS5_IJNSA_ILi8EEESH_EEENS5_IJSH_SC_EEEEEEEvNS4_8identityENS4_23SM90_TMA_LOAD_MULTICASTES1B_vS1C_EENS_8epilogue10collective18CollectiveEpilogueINS1F_22Sm90TmaWarpSpecializedILi4ELi2ELi16ELb1ELb0EEEJSI_NS5_IJNSA_ILi128EEENSA_ILi32EEEEEESJ_SK_SJ_SK_NS1F_6fusion15FusionCallbacksIS1J_NS1N_23LinCombPerRowBiasEltActINS1F_6thread4ReLuESJ_fSJ_SJ_fLi8ELNS_15FloatRoundStyleE2EEESI_S1M_JEEES11_NS12_INS13_ILi2ELi4ELi3EEES16_NSU_INS5_IJS17_S1L_EEENS5_IJS1L_SC_EEEEEEENS4_17SM75_U32x4_LDSM_NENS4_14SM90_TMA_STOREES1Z_NS4_17SM90_U32x4_STSM_NENS4_9Copy_AtomIJS22_NS_6half_tEEEEvEEEvvEEEEvNT_6ParamsE)
        /*371c*/ 	.short	0x0210
        /*371e*/ 	.short	0x0770


	//----- nvinfo : EIATTR_SW_WAR
	.align		4
.L_48:
        /*3720*/ 	.byte	0x04, 0x36
        /*3722*/ 	.short	(.L_50 - .L_49)
.L_49:
        /*3724*/ 	.word	0x00000008
.L_50:


//--------------------- .nv.callgraph             --------------------------
	.section	.nv.callgraph,"",@"SHT_CUDA_CALLGRAPH"
	.align	4
	.sectionentsize	8
	.align		4
        /*0000*/ 	.word	0x00000000
	.align		4
        /*0004*/ 	.word	0xffffffff
	.align		4
        /*0008*/ 	.word	index@(_ZN7cutlass13device_kernelINS_4gemm6kernel13GemmUniversalIN4cute5tupleIJiiiiEEENS1_10collective13CollectiveMmaINS1_34MainloopSm90TmaGmmaWarpSpecializedILi3ENS5_IJNS4_1CILi2EEENSA_ILi1EEESC_EEENS1_35KernelTmaWarpSpecializedCooperativeEEENS5_IJNSA_ILi256EEESG_NSA_ILi64EEEEEENS_10bfloat16_tENS5_IJlSC_lEEESJ_SK_NS4_8TiledMMAINS4_8MMA_AtomIJNS4_4SM904GMMA28MMA_64x256x16_F32BF16BF16_SSILNSO_5MajorE0ELSQ_0ELNSO_7ScaleInE1ELSR_1EEEEEENS4_6LayoutISD_NS5_IJSC_NSA_ILi0EEESV_EEEEENS5_IJNS4_10UnderscoreESY_SY_EEEEENS4_13SM90_TMA_LOADENS4_14ComposedLayoutINS4_7SwizzleILi3ELi4ELi3EEENS4_18smem_ptr_flag_bitsILi16EEENSU_INS5_IJNSA_ILi8EEESH_EEENS5_IJSH_SC_EEEEEEEvNS4_8identityENS4_23SM90_TMA_LOAD_MULTICASTES1B_vS1C_EENS_8epilogue10collective18CollectiveEpilogueINS1F_22Sm90TmaWarpSpecializedILi4ELi2ELi16ELb1ELb0EEEJSI_NS5_IJNSA_ILi128EEENSA_ILi32EEEEEESJ_SK_SJ_SK_NS1F_6fusion15FusionCallbacksIS1J_NS1N_23LinCombPerRowBiasEltActINS1F_6thread4ReLuESJ_fSJ_SJ_fLi8ELNS_15FloatRoundStyleE2EEESI_S1M_JEEES11_NS12_INS13_ILi2ELi4ELi3EEES16_NSU_INS5_IJS17_S1L_EEENS5_IJS1L_SC_EEEEEEENS4_17SM75_U32x4_LDSM_NENS4_14SM90_TMA_STOREES1Z_NS4_17SM90_U32x4_STSM_NENS4_9Copy_AtomIJS22_NS_6half_tEEEEvEEEvvEEEEvNT_6ParamsE)
	.align		4
        /*000c*/ 	.word	index@(__assertfail)
	.align		4
        /*0010*/ 	.word	0x00000000
	.align		4
        /*0014*/ 	.word	0xfffffffe
	.align		4
        /*0018*/ 	.word	0x00000000
	.align		4
        /*001c*/ 	.word	0xfffffffd
	.align		4
        /*0020*/ 	.word	0x00000000
	.align		4
        /*0024*/ 	.word	0xfffffffc


//--------------------- .nv.constant4             --------------------------
	.section	.nv.constant4,"a",@progbits
	.align	8
	.align		8
.nv.constant4:
        /*0000*/ 	.dword	__assertfail
	.align		8
        /*0008*/ 	.dword	__unnamed_1
	.align		8
        /*0010*/ 	.dword	__unnamed_2
	.align		8
        /*0018*/ 	.dword	_ZN39_INTERNAL_0776d79e_4_k_cu_7fad24f2_27934cuda3std3__45__cpo5beginE
	.align		8
        /*0020*/ 	.dword	_ZN39_INTERNAL_0776d79e_4_k_cu_7fad24f2_27934cuda3std3__45__cpo3endE
	.align		8
        /*0028*/ 	.dword	_ZN39_INTERNAL_0776d79e_4_k_cu_7fad24f2_27934cuda3std3__45__cpo6cbeginE
	.align		8
        /*0030*/ 	.dword	_ZN39_INTERNAL_0776d79e_4_k_cu_7fad24f2_27934cuda3std3__45__cpo4cendE
	.align		8
        /*0038*/ 	.dword	_ZN39_INTERNAL_0776d79e_4_k_cu_7fad24f2_27934cuda3std3__441_GLOBAL__N__0776d79e_4_k_cu_7fad24f2_27936ignoreE
	.align		8
        /*0040*/ 	.dword	_ZN39_INTERNAL_0776d79e_4_k_cu_7fad24f2_27934cuda3std3__419piecewise_constructE
	.align		8
        /*0048*/ 	.dword	_ZN39_INTERNAL_0776d79e_4_k_cu_7fad24f2_27934cuda3std3__48in_placeE
	.align		8
        /*0050*/ 	.dword	_ZN39_INTERNAL_0776d79e_4_k_cu_7fad24f2_27934cuda3std6ranges3__45__cpo4swapE
	.align		8
        /*0058*/ 	.dword	_ZN39_INTERNAL_0776d79e_4_k_cu_7fad24f2_27934cuda3std6ranges3__45__cpo9iter_moveE
	.align		8
        /*0060*/ 	.dword	_ZN39_INTERNAL_0776d79e_4_k_cu_7fad24f2_27934cute7productE
	.align		8
        /*0068*/ 	.dword	_ZN39_INTERNAL_0776d79e_4_k_cu_7fad24f2_27934cute1_E
	.align		8
        /*0070*/ 	.dword	$str$22
	.align		8
        /*0078*/ 	.dword	$str$23
	.align		8
        /*0080*/ 	.dword	$str$26
	.align		8
        /*0088*/ 	.dword	$str$27


//--------------------- .text._ZN7cutlass13device_kernelINS_4gemm6kernel13GemmUniversalIN4cute5tupleIJiiiiEEENS1_10collective13CollectiveMmaINS1_34MainloopSm90TmaGmmaWarpSpecializedILi3ENS5_IJNS4_1CILi2EEENSA_ILi1EEESC_EEENS1_35KernelTmaWarpSpecializedCooperativeEEENS5_IJNSA_ILi256EEESG_NSA_ILi64EEEEEENS_10bfloat16_tENS5_IJlSC_lEEESJ_SK_NS4_8TiledMMAINS4_8MMA_AtomIJNS4_4SM904GMMA28MMA_64x256x16_F32BF16BF16_SSILNSO_5MajorE0ELSQ_0ELNSO_7ScaleInE1ELSR_1EEEEEENS4_6LayoutISD_NS5_IJSC_NSA_ILi0EEESV_EEEEENS5_IJNS4_10UnderscoreESY_SY_EEEEENS4_13SM90_TMA_LOADENS4_14ComposedLayoutINS4_7SwizzleILi3ELi4ELi3EEENS4_18smem_ptr_flag_bitsILi16EEENSU_INS5_IJNSA_ILi8EEESH_EEENS5_IJSH_SC_EEEEEEEvNS4_8identityENS4_23SM90_TMA_LOAD_MULTICASTES1B_vS1C_EENS_8epilogue10collective18CollectiveEpilogueINS1F_22Sm90TmaWarpSpecializedILi4ELi2ELi16ELb1ELb0EEEJSI_NS5_IJNSA_ILi128EEENSA_ILi32EEEEEESJ_SK_SJ_SK_NS1F_6fusion15FusionCallbacksIS1J_NS1N_23LinCombPerRowBiasEltActINS1F_6thread4ReLuESJ_fSJ_SJ_fLi8ELNS_15FloatRoundStyleE2EEESI_S1M_JEEES11_NS12_INS13_ILi2ELi4ELi3EEES16_NSU_INS5_IJS17_S1L_EEENS5_IJS1L_SC_EEEEEEENS4_17SM75_U32x4_LDSM_NENS4_14SM90_TMA_STOREES1Z_NS4_17SM90_U32x4_STSM_NENS4_9Copy_AtomIJS22_NS_6half_tEEEEvEEEvvEEEEvNT_6ParamsE --------------------------
	.section	.text._ZN7cutlass13device_kernelINS_4gemm6kernel13GemmUniversalIN4cute5tupleIJiiiiEEENS1_10collective13CollectiveMmaINS1_34MainloopSm90TmaGmmaWarpSpecializedILi3ENS5_IJNS4_1CILi2EEENSA_ILi1EEESC_EEENS1_35KernelTmaWarpSpecializedCooperativeEEENS5_IJNSA_ILi256EEESG_NSA_ILi64EEEEEENS_10bfloat16_tENS5_IJlSC_lEEESJ_SK_NS4_8TiledMMAINS4_8MMA_AtomIJNS4_4SM904GMMA28MMA_64x256x16_F32BF16BF16_SSILNSO_5MajorE0ELSQ_0ELNSO_7ScaleInE1ELSR_1EEEEEENS4_6LayoutISD_NS5_IJSC_NSA_ILi0EEESV_EEEEENS5_IJNS4_10UnderscoreESY_SY_EEEEENS4_13SM90_TMA_LOADENS4_14ComposedLayoutINS4_7SwizzleILi3ELi4ELi3EEENS4_18smem_ptr_flag_bitsILi16EEENSU_INS5_IJNSA_ILi8EEESH_EEENS5_IJSH_SC_EEEEEEEvNS4_8identityENS4_23SM90_TMA_LOAD_MULTICASTES1B_vS1C_EENS_8epilogue10collective18CollectiveEpilogueINS1F_22Sm90TmaWarpSpecializedILi4ELi2ELi16ELb1ELb0EEEJSI_NS5_IJNSA_ILi128EEENSA_ILi32EEEEEESJ_SK_SJ_SK_NS1F_6fusion15FusionCallbacksIS1J_NS1N_23LinCombPerRowBiasEltActINS1F_6thread4ReLuESJ_fSJ_SJ_fLi8ELNS_15FloatRoundStyleE2EEESI_S1M_JEEES11_NS12_INS13_ILi2ELi4ELi3EEES16_NSU_INS5_IJS17_S1L_EEENS5_IJS1L_SC_EEEEEEENS4_17SM75_U32x4_LDSM_NENS4_14SM90_TMA_STOREES1Z_NS4_17SM90_U32x4_STSM_NENS4_9Copy_AtomIJS22_NS_6half_tEEEEvEEEvvEEEEvNT_6ParamsE,"ax",@progbits
	.align	128
.text._ZN7cutlass13device_kernelINS_4gemm6kernel13GemmUniversalIN4cute5tupleIJiiiiEEENS1_10collective13CollectiveMmaINS1_34MainloopSm90TmaGmmaWarpSpecializedILi3ENS5_IJNS4_1CILi2EEENSA_ILi1EEESC_EEENS1_35KernelTmaWarpSpecializedCooperativeEEENS5_IJNSA_ILi256EEESG_NSA_ILi64EEEEEENS_10bfloat16_tENS5_IJlSC_lEEESJ_SK_NS4_8TiledMMAINS4_8MMA_AtomIJNS4_4SM904GMMA28MMA_64x256x16_F32BF16BF16_SSILNSO_5MajorE0ELSQ_0ELNSO_7ScaleInE1ELSR_1EEEEEENS4_6LayoutISD_NS5_IJSC_NSA_ILi0EEESV_EEEEENS5_IJNS4_10UnderscoreESY_SY_EEEEENS4_13SM90_TMA_LOADENS4_14ComposedLayoutINS4_7SwizzleILi3ELi4ELi3EEENS4_18smem_ptr_flag_bitsILi16EEENSU_INS5_IJNSA_ILi8EEESH_EEENS5_IJSH_SC_EEEEEEEvNS4_8identityENS4_23SM90_TMA_LOAD_MULTICASTES1B_vS1C_EENS_8epilogue10collective18CollectiveEpilogueINS1F_22Sm90TmaWarpSpecializedILi4ELi2ELi16ELb1ELb0EEEJSI_NS5_IJNSA_ILi128EEENSA_ILi32EEEEEESJ_SK_SJ_SK_NS1F_6fusion15FusionCallbacksIS1J_NS1N_23LinCombPerRowBiasEltActINS1F_6thread4ReLuESJ_fSJ_SJ_fLi8ELNS_15FloatRoundStyleE2EEESI_S1M_JEEES11_NS12_INS13_ILi2ELi4ELi3EEES16_NSU_INS5_IJS17_S1L_EEENS5_IJS1L_SC_EEEEEEENS4_17SM75_U32x4_LDSM_NENS4_14SM90_TMA_STOREES1Z_NS4_17SM90_U32x4_STSM_NENS4_9Copy_AtomIJS22_NS_6half_tEEEEvEEEvvEEEEvNT_6ParamsE:
        .type           _ZN7cutlass13device_kernelINS_4gemm6kernel13GemmUniversalIN4cute5tupleIJiiiiEEENS1_10collective13CollectiveMmaINS1_34MainloopSm90TmaGmmaWarpSpecializedILi3ENS5_IJNS4_1CILi2EEENSA_ILi1EEESC_EEENS1_35KernelTmaWarpSpecializedCooperativeEEENS5_IJNSA_ILi256EEESG_NSA_ILi64EEEEEENS_10bfloat16_tENS5_IJlSC_lEEESJ_SK_NS4_8TiledMMAINS4_8MMA_AtomIJNS4_4SM904GMMA28MMA_64x256x16_F32BF16BF16_SSILNSO_5MajorE0ELSQ_0ELNSO_7ScaleInE1ELSR_1EEEEEENS4_6LayoutISD_NS5_IJSC_NSA_ILi0EEESV_EEEEENS5_IJNS4_10UnderscoreESY_SY_EEEEENS4_13SM90_TMA_LOADENS4_14ComposedLayoutINS4_7SwizzleILi3ELi4ELi3EEENS4_18smem_ptr_flag_bitsILi16EEENSU_INS5_IJNSA_ILi8EEESH_EEENS5_IJSH_SC_EEEEEEEvNS4_8identityENS4_23SM90_TMA_LOAD_MULTICASTES1B_vS1C_EENS_8epilogue10collective18CollectiveEpilogueINS1F_22Sm90TmaWarpSpecializedILi4ELi2ELi16ELb1ELb0EEEJSI_NS5_IJNSA_ILi128EEENSA_ILi32EEEEEESJ_SK_SJ_SK_NS1F_6fusion15FusionCallbacksIS1J_NS1N_23LinCombPerRowBiasEltActINS1F_6thread4ReLuESJ_fSJ_SJ_fLi8ELNS_15FloatRoundStyleE2EEESI_S1M_JEEES11_NS12_INS13_ILi2ELi4ELi3EEES16_NSU_INS5_IJS17_S1L_EEENS5_IJS1L_SC_EEEEEEENS4_17SM75_U32x4_LDSM_NENS4_14SM90_TMA_STOREES1Z_NS4_17SM90_U32x4_STSM_NENS4_9Copy_AtomIJS22_NS_6half_tEEEEvEEEvvEEEEvNT_6ParamsE,@function
        .size           _ZN7cutlass13device_kernelINS_4gemm6kernel13GemmUniversalIN4cute5tupleIJiiiiEEENS1_10collective13CollectiveMmaINS1_34MainloopSm90TmaGmmaWarpSpecializedILi3ENS5_IJNS4_1CILi2EEENSA_ILi1EEESC_EEENS1_35KernelTmaWarpSpecializedCooperativeEEENS5_IJNSA_ILi256EEESG_NSA_ILi64EEEEEENS_10bfloat16_tENS5_IJlSC_lEEESJ_SK_NS4_8TiledMMAINS4_8MMA_AtomIJNS4_4SM904GMMA28MMA_64x256x16_F32BF16BF16_SSILNSO_5MajorE0ELSQ_0ELNSO_7ScaleInE1ELSR_1EEEEEENS4_6LayoutISD_NS5_IJSC_NSA_ILi0EEESV_EEEEENS5_IJNS4_10UnderscoreESY_SY_EEEEENS4_13SM90_TMA_LOADENS4_14ComposedLayoutINS4_7SwizzleILi3ELi4ELi3EEENS4_18smem_ptr_flag_bitsILi16EEENSU_INS5_IJNSA_ILi8EEESH_EEENS5_IJSH_SC_EEEEEEEvNS4_8identityENS4_23SM90_TMA_LOAD_MULTICASTES1B_vS1C_EENS_8epilogue10collective18CollectiveEpilogueINS1F_22Sm90TmaWarpSpecializedILi4ELi2ELi16ELb1ELb0EEEJSI_NS5_IJNSA_ILi128EEENSA_ILi32EEEEEESJ_SK_SJ_SK_NS1F_6fusion15FusionCallbacksIS1J_NS1N_23LinCombPerRowBiasEltActINS1F_6thread4ReLuESJ_fSJ_SJ_fLi8ELNS_15FloatRoundStyleE2EEESI_S1M_JEEES11_NS12_INS13_ILi2ELi4ELi3EEES16_NSU_INS5_IJS17_S1L_EEENS5_IJS1L_SC_EEEEEEENS4_17SM75_U32x4_LDSM_NENS4_14SM90_TMA_STOREES1Z_NS4_17SM90_U32x4_STSM_NENS4_9Copy_AtomIJS22_NS_6half_tEEEEvEEEvvEEEEvNT_6ParamsE,(.L_x_419 - _ZN7cutlass13device_kernelINS_4gemm6kernel13GemmUniversalIN4cute5tupleIJiiiiEEENS1_10collective13CollectiveMmaINS1_34MainloopSm90TmaGmmaWarpSpecializedILi3ENS5_IJNS4_1CILi2EEENSA_ILi1EEESC_EEENS1_35KernelTmaWarpSpecializedCooperativeEEENS5_IJNSA_ILi256EEESG_NSA_ILi64EEEEEENS_10bfloat16_tENS5_IJlSC_lEEESJ_SK_NS4_8TiledMMAINS4_8MMA_AtomIJNS4_4SM904GMMA28MMA_64x256x16_F32BF16BF16_SSILNSO_5MajorE0ELSQ_0ELNSO_7ScaleInE1ELSR_1EEEEEENS4_6LayoutISD_NS5_IJSC_NSA_ILi0EEESV_EEEEENS5_IJNS4_10UnderscoreESY_SY_EEEEENS4_13SM90_TMA_LOADENS4_14ComposedLayoutINS4_7SwizzleILi3ELi4ELi3EEENS4_18smem_ptr_flag_bitsILi16EEENSU_INS5_IJNSA_ILi8EEESH_EEENS5_IJSH_SC_EEEEEEEvNS4_8identityENS4_23SM90_TMA_LOAD_MULTICASTES1B_vS1C_EENS_8epilogue10collective18CollectiveEpilogueINS1F_22Sm90TmaWarpSpecializedILi4ELi2ELi16ELb1ELb0EEEJSI_NS5_IJNSA_ILi128EEENSA_ILi32EEEEEESJ_SK_SJ_SK_NS1F_6fusion15FusionCallbacksIS1J_NS1N_23LinCombPerRowBiasEltActINS1F_6thread4ReLuESJ_fSJ_SJ_fLi8ELNS_15FloatRoundStyleE2EEESI_S1M_JEEES11_NS12_INS13_ILi2ELi4ELi3EEES16_NSU_INS5_IJS17_S1L_EEENS5_IJS1L_SC_EEEEEEENS4_17SM75_U32x4_LDSM_NENS4_14SM90_TMA_STOREES1Z_NS4_17SM90_U32x4_STSM_NENS4_9Copy_AtomIJS22_NS_6half_tEEEEvEEEvvEEEEvNT_6ParamsE)
        .other          _ZN7cutlass13device_kernelINS_4gemm6kernel13GemmUniversalIN4cute5tupleIJiiiiEEENS1_10collective13CollectiveMmaINS1_34MainloopSm90TmaGmmaWarpSpecializedILi3ENS5_IJNS4_1CILi2EEENSA_ILi1EEESC_EEENS1_35KernelTmaWarpSpecializedCooperativeEEENS5_IJNSA_ILi256EEESG_NSA_ILi64EEEEEENS_10bfloat16_tENS5_IJlSC_lEEESJ_SK_NS4_8TiledMMAINS4_8MMA_AtomIJNS4_4SM904GMMA28MMA_64x256x16_F32BF16BF16_SSILNSO_5MajorE0ELSQ_0ELNSO_7ScaleInE1ELSR_1EEEEEENS4_6LayoutISD_NS5_IJSC_NSA_ILi0EEESV_EEEEENS5_IJNS4_10UnderscoreESY_SY_EEEEENS4_13SM90_TMA_LOADENS4_14ComposedLayoutINS4_7SwizzleILi3ELi4ELi3EEENS4_18smem_ptr_flag_bitsILi16EEENSU_INS5_IJNSA_ILi8EEESH_EEENS5_IJSH_SC_EEEEEEEvNS4_8identityENS4_23SM90_TMA_LOAD_MULTICASTES1B_vS1C_EENS_8epilogue10collective18CollectiveEpilogueINS1F_22Sm90TmaWarpSpecializedILi4ELi2ELi16ELb1ELb0EEEJSI_NS5_IJNSA_ILi128EEENSA_ILi32EEEEEESJ_SK_SJ_SK_NS1F_6fusion15FusionCallbacksIS1J_NS1N_23LinCombPerRowBiasEltActINS1F_6thread4ReLuESJ_fSJ_SJ_fLi8ELNS_15FloatRoundStyleE2EEESI_S1M_JEEES11_NS12_INS13_ILi2ELi4ELi3EEES16_NSU_INS5_IJS17_S1L_EEENS5_IJS1L_SC_EEEEEEENS4_17SM75_U32x4_LDSM_NENS4_14SM90_TMA_STOREES1Z_NS4_17SM90_U32x4_STSM_NENS4_9Copy_AtomIJS22_NS_6half_tEEEEvEEEvvEEEEvNT_6ParamsE,@"STO_CUDA_ENTRY STV_DEFAULT"
_ZN7cutlass13device_kernelINS_4gemm6kernel13GemmUniversalIN4cute5tupleIJiiiiEEENS1_10collective13CollectiveMmaINS1_34MainloopSm90TmaGmmaWarpSpecializedILi3ENS5_IJNS4_1CILi2EEENSA_ILi1EEESC_EEENS1_35KernelTmaWarpSpecializedCooperativeEEENS5_IJNSA_ILi256EEESG_NSA_ILi64EEEEEENS_10bfloat16_tENS5_IJlSC_lEEESJ_SK_NS4_8TiledMMAINS4_8MMA_AtomIJNS4_4SM904GMMA28MMA_64x256x16_F32BF16BF16_SSILNSO_5MajorE0ELSQ_0ELNSO_7ScaleInE1ELSR_1EEEEEENS4_6LayoutISD_NS5_IJSC_NSA_ILi0EEESV_EEEEENS5_IJNS4_10UnderscoreESY_SY_EEEEENS4_13SM90_TMA_LOADENS4_14ComposedLayoutINS4_7SwizzleILi3ELi4ELi3EEENS4_18smem_ptr_flag_bitsILi16EEENSU_INS5_IJNSA_ILi8EEESH_EEENS5_IJSH_SC_EEEEEEEvNS4_8identityENS4_23SM90_TMA_LOAD_MULTICASTES1B_vS1C_EENS_8epilogue10collective18CollectiveEpilogueINS1F_22Sm90TmaWarpSpecializedILi4ELi2ELi16ELb1ELb0EEEJSI_NS5_IJNSA_ILi128EEENSA_ILi32EEEEEESJ_SK_SJ_SK_NS1F_6fusion15FusionCallbacksIS1J_NS1N_23LinCombPerRowBiasEltActINS1F_6thread4ReLuESJ_fSJ_SJ_fLi8ELNS_15FloatRoundStyleE2EEESI_S1M_JEEES11_NS12_INS13_ILi2ELi4ELi3EEES16_NSU_INS5_IJS17_S1L_EEENS5_IJS1L_SC_EEEEEEENS4_17SM75_U32x4_LDSM_NENS4_14SM90_TMA_STOREES1Z_NS4_17SM90_U32x4_STSM_NENS4_9Copy_AtomIJS22_NS_6half_tEEEEvEEEvvEEEEvNT_6ParamsE:
[----:B------:R-:W1:Y:S02]  /*0000*/  LDC R1, c[0x0][0x28] ;  /* 0x00000a00ff017b82 */ /* 0x000e640000000800 */
[----:B-1----:R-:W-:Y:S01]  /*0010*/  IADD3 R1, R1, -0x7e0, RZ ;  /* 0xfffff82001017810 */ /* 0x002fe20007ffe0ff */
[----:B------:R-:W1:Y:S05]  /*0020*/  S2R R9, SR_TID.X ;  /* 0x0000000000097919 */ /* 0x000e6a0000002100 */
[----:B------:R-:W2:Y:S01]  /*0030*/  LDC.64 R6, c[0x0][0x588] ;  /* 0x00016200ff067b82 */ /* 0x000ea20000000a00 */
[----:B------:R-:W-:Y:S01]  /*0040*/  ELECT P0, URZ, PT ;  /* 0x00000000003f782f */ /* 0x000fe20003800000 */
[----:B------:R-:W-:Y:S01]  /*0050*/  BSSY B0, `(.L_x_0) ;  /* 0x0000016000007945 */ /* 0x000fe20003800000 */
[----:B-1----:R-:W-:-:S02]  /*0060*/  SHF.R.U32.HI R8, RZ, 0x5, R9 ;  /* 0x00000005ff087819 */ /* 0x002fc40000011609 */
[----:B------:R-:W-:-:S03]  /*0070*/  SHF.R.U32.HI R2, RZ, 0x7, R9 ;  /* 0x00000007ff027819 */ /* 0x000fc60000011609 */
[----:B------:R-:W1:Y:S04]  /*0080*/  SHFL.IDX PT, R0, R8, RZ, 0x1f ;  /* 0x00001fff08007589 */ /* 0x000e6800000e0000 */
[----:B------:R3:W4:Y:S01]  /*0090*/  SHFL.IDX PT, R5, R2, RZ, 0x1f ;  /* 0x00001fff02057589 */ /* 0x00072200000e0000 */
[----:B-1----:R-:W-:Y:S02]  /*00a0*/  ISETP.NE.OR P0, PT, R0, RZ, !P0 ;  /* 0x000000ff0000720c */ /* 0x002fe40004705670 */
[----:B------:R-:W-:-:S11]  /*00b0*/  SHF.R.S32.HI R3, RZ, 0x1f, R0 ;  /* 0x0000001fff037819 */ /* 0x000fd60000011400 */
[----:B--234-:R-:W-:Y:S05]  /*00c0*/  @P0 BRA `(.L_x_1) ;  /* 0x0000000000380947 */ /* 0x01cfea0003800000 */
[----:B------:R-:W-:Y:S02]  /*00d0*/  ULDC.64 UR4, c[0x0][0x198] ;  /* 0x0000660000047ab9 */ /* 0x000fe40000000a00 */
[----:B------:R-:W-:Y:S02]  /*00e0*/  UIADD3 UR6, UP0, UR4, 0xf0, URZ ;  /* 0x000000f004067890 */ /* 0x000fe4000ff1e03f */
[----:B------:R-:W-:Y:S02]  /*00f0*/  UIADD3 UR8, UP1, UR4, 0x1f0, URZ ;  /* 0x000001f004087890 */ /* 0x000fe4000ff3e03f */
[----:B------:R-:W-:Y:S02]  /*0100*/  UIADD3 UR10, UP2, UR4, 0x3f0, URZ ;  /* 0x000003f0040a7890 */ /* 0x000fe4000ff5e03f */
[----:B------:R-:W-:Y:S02]  /*0110*/  UIADD3 UR4, UP3, UR4, 0x4f0, URZ ;  /* 0x000004f004047890 */ /* 0x000fe4000ff7e03f */
[----:B------:R-:W-:-:S02]  /*0120*/  UIADD3.X UR7, URZ, UR5, URZ, UP0, !UPT ;  /* 0x000000053f077290 */ /* 0x000fc400087fe43f */
[----:B------:R-:W-:Y:S02]  /*0130*/  UIADD3.X UR9, URZ, UR5, URZ, UP1, !UPT ;  /* 0x000000053f097290 */ /* 0x000fe40008ffe43f */
[----:B------:R-:W-:Y:S02]  /*0140*/  UIADD3.X UR11, URZ, UR5, URZ, UP2, !UPT ;  /* 0x000000053f0b7290 */ /* 0x000fe400097fe43f */
[----:B------:R-:W-:-:S03]  /*0150*/  UIADD3.X UR5, URZ, UR5, URZ, UP3, !UPT ;  /* 0x000000053f057290 */ /* 0x000fc60009ffe43f */
[----:B------:R1:W-:Y:S02]  /*0160*/  UTMACCTL.PF [UR6] ;  /* 0x00000000060079b9 */ /* 0x0003e40008040000 */
[----:B------:R1:W-:Y:S02]  /*0170*/  UTMACCTL.PF [UR8] ;  /* 0x00000000080079b9 */ /* 0x0003e40008040000 */
[----:B------:R1:W-:Y:S02]  /*0180*/  UTMACCTL.PF [UR10] ;  /* 0x000000000a0079b9 */ /* 0x0003e40008040000 */
[----:B------:R1:W-:Y:S02]  /*0190*/  UTMACCTL.PF [UR4] ;  /* 0x00000000040079b9 */ /* 0x0003e40008040000 */
[----:B-1----:R-:W-:Y:S01]  /*01a0*/  NOP ;  /* 0x0000000000007918 */ /* 0x002fe20000000000 */
.L_x_1:
[----:B------:R-:W-:Y:S05]  /*01b0*/  BSYNC B0 ;  /* 0x0000000000007941 */ /* 0x000fea0003800000 */
.L_x_0:
[----:B------:R-:W-:Y:S01]  /*01c0*/  ULDC.64 UR4, c[0x0][0x590] ;  /* 0x0001640000047ab9 */ /* 0x000fe20000000a00 */
[----:B------:R-:W-:Y:S01]  /*01d0*/  LEA.HI R3, R3, R0, RZ, 0x2 ;  /* 0x0000000003037211 */ /* 0x000fe200078f10ff */
[----:B------:R-:W-:Y:S01]  /*01e0*/  ULDC.64 UR54, c[0x0][0x208] ;  /* 0x0000820000367ab9 */ /* 0x000fe20000000a00 */
[----:B------:R-:W-:Y:S02]  /*01f0*/  ISETP.NE.U32.AND P2, PT, RZ, UR4, PT ;  /* 0x00000004ff007c0c */ /* 0x000fe4000bf45070 */
[----:B------:R-:W-:Y:S02]  /*0200*/  LOP3.LUT R3, R3, 0xfffffffc, RZ, 0xc0, !PT ;  /* 0xfffffffc03037812 */ /* 0x000fe400078ec0ff */
[----:B------:R-:W-:Y:S02]  /*0210*/  ISETP.NE.AND.EX P3, PT, RZ, UR5, PT, P2 ;  /* 0x00000005ff007c0c */ /* 0x000fe4000bf65320 */
[----:B------:R-:W-:Y:S01]  /*0220*/  PRMT R4, RZ, 0x7610, R4 ;  /* 0x00007610ff047816 */ /* 0x000fe20000000004 */
[----:B------:R-:W-:Y:S01]  /*0230*/  IMAD.IADD R0, R0, 0x1, -R3 ;  /* 0x0000000100007824 */ /* 0x000fe200078e0a03 */
[----:B------:R-:W-:Y:S01]  /*0240*/  MOV R2, R6 ;  /* 0x0000000600027202 */ /* 0x000fe20000000f00 */
[----:B------:R-:W-:-:S08]  /*0250*/  IMAD.MOV.U32 R3, RZ, RZ, R7 ;  /* 0x000000ffff037224 */ /* 0x000fd000078e0007 */
[----:B------:R-:W-:Y:S05]  /*0260*/  @P3 BRA `(.L_x_2) ;  /* 0x0000000000303947 */ /* 0x000fea0003800000 */
[----:B------:R-:W-:Y:S02]  /*0270*/  ULDC.64 UR6, c[0x0][0x588] ;  /* 0x0001620000067ab9 */ /* 0x000fe40000000a00 */
[----:B------:R-:W-:-:S04]  /*0280*/  ISETP.NE.U32.AND P0, PT, RZ, UR6, PT ;  /* 0x00000006ff007c0c */ /* 0x000fc8000bf05070 */
[----:B------:R-:W-:-:S13]  /*0290*/  ISETP.NE.AND.EX P0, PT, RZ, UR7, PT, P0 ;  /* 0x00000007ff007c0c */ /* 0x000fda000bf05300 */
[----:B------:R-:W-:Y:S05]  /*02a0*/  @!P0 BRA `(.L_x_3) ;  /* 0x0000000000108947 */ /* 0x000fea0003800000 */
[----:B------:R-:W2:Y:S02]  /*02b0*/  LDG.E R4, desc[UR54][R2.64] ;  /* 0x0000003602047981 */ /* 0x000ea4000c1e1900 */
[----:B--2---:R-:W-:Y:S02]  /*02c0*/  FSETP.NEU.AND P1, PT, R4, RZ, PT ;  /* 0x000000ff0400720b */ /* 0x004fe40003f2d000 */
[----:B------:R-:W-:Y:S01]  /*02d0*/  MOV R4, 0x1 ;  /* 0x0000000100047802 */ /* 0x000fe20000000f00 */
[----:B------:R-:W-:Y:S10]  /*02e0*/  BRA `(.L_x_2) ;  /* 0x0000000000107947 */ /* 0x000ff40003800000 */
.L_x_3:
[----:B------:R-:W-:Y:S01]  /*02f0*/  ULDC UR6, c[0x0][0x580] ;  /* 0x0001600000067ab9 */ /* 0x000fe20000000800 */
[----:B------:R-:W-:Y:S01]  /*0300*/  IMAD.MOV.U32 R4, RZ, RZ, 0x1 ;  /* 0x00000001ff047424 */ /* 0x000fe200078e00ff */
[----:B------:R-:W-:Y:S02]  /*0310*/  FSETP.NEU.AND P1, PT, RZ, UR6, PT ;  /* 0x00000006ff007c0b */ /* 0x000fe4000bf2d000 */
[----:B------:R-:W-:-:S11]  /*0320*/  CS2R R2, SRZ ;  /* 0x0000000000027805 */ /* 0x000fd6000001ff00 */
.L_x_2:
[----:B------:R-:W-:Y:S02]  /*0330*/  ISETP.NE.U32.AND P4, PT, R2, RZ, PT ;  /* 0x000000ff0200720c */ /* 0x000fe40003f85070 */
[----:B------:R-:W-:Y:S02]  /*0340*/  ISETP.NE.AND.EX P5, PT, RZ, UR5, PT, P2 ;  /* 0x00000005ff007c0c */ /* 0x000fe4000bfa5320 */
[----:B------:R-:W-:Y:S02]  /*0350*/  ISETP.NE.AND.EX P2, PT, R3, RZ, PT, P4 ;  /* 0x000000ff0300720c */ /* 0x000fe40003f45340 */
[----:B------:R-:W-:-:S11]  /*0360*/  PLOP3.LUT P0, PT, PT, PT, PT, 0x8, 0x0 ;  /* 0x000000000000781c */ /* 0x000fd60003f0e170 */
[----:B------:R-:W-:Y:S05]  /*0370*/  @P2 BRA P5, `(.L_x_4) ;  /* 0x0000000000342947 */ /* 0x000fea0002800000 */
[----:B------:R-:W-:-:S04]  /*0380*/  ISETP.NE.U32.AND P0, PT, RZ, UR4, PT ;  /* 0x00000004ff007c0c */ /* 0x000fc8000bf05070 */
[----:B------:R-:W-:-:S13]  /*0390*/  ISETP.NE.AND.EX P0, PT, RZ, UR5, PT, P0 ;  /* 0x00000005ff007c0c */ /* 0x000fda000bf05300 */
[----:B------:R-:W-:Y:S05]  /*03a0*/  @!P0 BRA `(.L_x_5) ;  /* 0x0000000000248947 */ /* 0x000fea0003800000 */
[----:B------:R-:W-:Y:S02]  /*03b0*/  PRMT R4, R4, 0x9910, RZ ;  /* 0x0000991004047816 */ /* 0x000fe400000000ff */
[----:B------:R-:W-:Y:S02]  /*03c0*/  ISETP.NE.U32.AND P0, PT, R2, RZ, PT ;  /* 0x000000ff0200720c */ /* 0x000fe40003f05070 */
[----:B------:R-:W-:Y:S02]  /*03d0*/  ISETP.NE.AND P2, PT, R4, RZ, PT ;  /* 0x000000ff0400720c */ /* 0x000fe40003f45270 */
[----:B------:R-:W-:Y:S02]  /*03e0*/  ISETP.NE.AND.EX P0, PT, R3, RZ, PT, P0 ;  /* 0x000000ff0300720c */ /* 0x000fe40003f05300 */
[----:B------:R-:W-:-:S09]  /*03f0*/  SEL R2, RZ, 0xffffffff, P1 ;  /* 0xffffffffff027807 */ /* 0x000fd20000800000 */
[----:B------:R-:W-:-:S04]  /*0400*/  @!P2 SEL R2, RZ, 0xffffffff, P0 ;  /* 0xffffffffff02a807 */ /* 0x000fc80000000000 */
[----:B------:R-:W-:-:S04]  /*0410*/  LOP3.LUT R2, R2, 0x1, RZ, 0xc0, !PT ;  /* 0x0000000102027812 */ /* 0x000fc800078ec0ff */
[----:B------:R-:W-:Y:S01]  /*0420*/  ISETP.EQ.U32.AND P0, PT, R2, 0x1, PT ;  /* 0x000000010200780c */ /* 0x000fe20003f02070 */
[----:B------:R-:W-:-:S12]  /*0430*/  BRA `(.L_x_4) ;  /* 0x0000000000047947 */ /* 0x000fd80003800000 */
.L_x_5:
[----:B------:R-:W-:-:S13]  /*0440*/  PLOP3.LUT P0, PT, P1, PT, PT, 0x8, 0x0 ;  /* 0x000000000000781c */ /* 0x000fda0000f0e170 */
.L_x_4:
[----:B------:R-:W1:Y:S02]  /*0450*/  SHFL.IDX PT, R2, R8, RZ, 0x1f ;  /* 0x00001fff08027589 */ /* 0x000e6400000e0000 */
[----:B-1----:R-:W-:-:S13]  /*0460*/  ISETP.NE.AND P1, PT, R2, RZ, PT ;  /* 0x000000ff0200720c */ /* 0x002fda0003f25270 */
[----:B------:R-:W-:Y:S05]  /*0470*/  @P1 BRA `(.L_x_6) ;  /* 0x0000000000501947 */ /* 0x000fea0003800000 */
[----:B------:R-:W1:Y:S01]  /*0480*/  S2UR UR8, SR_CgaCtaId ;  /* 0x00000000000879c3 */ /* 0x000e620000008800 */
[----:B------:R-:W-:Y:S01]  /*0490*/  UMOV UR4, 0x400 ;  /* 0x0000040000047882 */ /* 0x000fe20000000000 */
[----:B------:R-:W-:Y:S01]  /*04a0*/  UMOV UR5, 0x1 ;  /* 0x0000000100057882 */ /* 0x000fe20000000000 */
[----:B------:R-:W-:Y:S01]  /*04b0*/  UMOV UR6, 0x4 ;  /* 0x0000000400067882 */ /* 0x000fe20000000000 */
[----:B------:R-:W-:Y:S01]  /*04c0*/  ELECT P1, URZ, PT ;  /* 0x00000000003f782f */ /* 0x000fe20003820000 */
[----:B------:R-:W-:-:S04]  /*04d0*/  UIADD3 UR6, -UR6, 0x100000, URZ ;  /* 0x0010000006067890 */ /* 0x000fc8000fffe13f */
[----:B------:R-:W-:Y:S02]  /*04e0*/  USHF.L.U32 UR7, UR6, 0xb, URZ ;  /* 0x0000000b06077899 */ /* 0x000fe4000800063f */
[----:B------:R-:W-:Y:S02]  /*04f0*/  USHF.L.U32 UR6, UR6, 0x1, URZ ;  /* 0x0000000106067899 */ /* 0x000fe4000800063f */
[----:B-1----:R-:W-:Y:S02]  /*0500*/  ULEA UR8, UR8, UR4, 0x18 ;  /* 0x0000000408087291 */ /* 0x002fe4000f8ec03f */
[----:B------:R-:W-:-:S04]  /*0510*/  UIADD3 UR4, -UR5, 0x100000, URZ ;  /* 0x0010000005047890 */ /* 0x000fc8000fffe13f */
[----:B------:R-:W-:Y:S02]  /*0520*/  USHF.L.U32 UR5, UR4, 0xb, URZ ;  /* 0x0000000b04057899 */ /* 0x000fe4000800063f */
[----:B------:R-:W-:Y:S01]  /*0530*/  USHF.L.U32 UR4, UR4, 0x1, URZ ;  /* 0x0000000104047899 */ /* 0x000fe2000800063f */
[----:B------:R-:W1:Y:S11]  /*0540*/  FENCE.VIEW.ASYNC.S ;  /* 0x00000000000073c6 */ /* 0x000e760000000000 */
[----:B-1----:R1:W2:Y:S01]  /*0550*/  SYNCS.EXCH.64 URZ, [UR8], UR4 ;  /* 0x00000004083f75b2 */ /* 0x0022a20008000100 */
[----:B------:R1:W3:Y:S01]  /*0560*/  SYNCS.EXCH.64 URZ, [UR8+0x18], UR6 ;  /* 0x00001806083f75b2 */ /* 0x0002e20008000100 */
[----:B------:R1:W4:Y:S01]  /*0570*/  SYNCS.EXCH.64 URZ, [UR8+0x8], UR4 ;  /* 0x00000804083f75b2 */ /* 0x0003220008000100 */
[----:B------:R1:W1:Y:S01]  /*0580*/  SYNCS.EXCH.64 URZ, [UR8+0x20], UR6 ;  /* 0x00002006083f75b2 */ /* 0x0002620008000100 */
[----:B------:R1:W1:Y:S01]  /*0590*/  SYNCS.EXCH.64 URZ, [UR8+0x10], UR4 ;  /* 0x00001004083f75b2 */ /* 0x0002620008000100 */
[----:B------:R1:W1:Y:S01]  /*05a0*/  SYNCS.EXCH.64 URZ, [UR8+0x28], UR6 ;  /* 0x00002806083f75b2 */ /* 0x0002620008000100 */
[----:B------:R-:W-:Y:S01]  /*05b0*/  NOP ;  /* 0x0000000000007918 */ /* 0x000fe20000000000 */
.L_x_6:
[----:B------:R-:W5:Y:S01]  /*05c0*/  SHFL.IDX PT, R3, R8, RZ, 0x1f ;  /* 0x00001fff08037589 */ /* 0x000f6200000e0000 */
[----:B------:R-:W1:Y:S01]  /*05d0*/  S2UR UR9, SR_CTAID.X ;  /* 0x00000000000979c3 */ /* 0x000e620000002500 */
[----:B------:R-:W-:Y:S01]  /*05e0*/  NOP ;  /* 0x0000000000007918 */ /* 0x000fe20000000000 */
[----:B-----5:R-:W-:Y:S02]  /*05f0*/  ISETP.NE.AND P1, PT, R3, RZ, PT ;  /* 0x000000ff0300720c */ /* 0x020fe40003f25270 */
[----:B------:R-:W-:-:S04]  /*0600*/  SHF.R.S32.HI R3, RZ, 0x1f, R9 ;  /* 0x0000001fff037819 */ /* 0x000fc80000011409 */
[----:B------:R-:W-:-:S07]  /*0610*/  LEA.HI R3, R3, R9, RZ, 0x7 ;  /* 0x0000000903037211 */ /* 0x000fce00078f38ff */
[----:B-1----:R-:W-:Y:S05]  /*0620*/  @P1 BRA `(.L_x_7) ;  /* 0x0000000000581947 */ /* 0x002fea0003800000 */
[----:B------:R-:W1:Y:S01]  /*0630*/  S2UR UR5, SR_CgaCtaId ;  /* 0x00000000000579c3 */ /* 0x000e620000008800 */
[----:B------:R-:W-:Y:S01]  /*0640*/  UMOV UR4, 0x400 ;  /* 0x0000040000047882 */ /* 0x000fe20000000000 */
[----:B------:R-:W-:Y:S01]  /*0650*/  UMOV UR6, 0x20 ;  /* 0x0000002000067882 */ /* 0x000fe20000000000 */
[----:B------:R-:W-:Y:S01]  /*0660*/  UMOV UR7, 0x100 ;  /* 0x0000010000077882 */ /* 0x000fe20000000000 */
[----:B------:R-:W-:Y:S01]  /*0670*/  ELECT P1, URZ, PT ;  /* 0x00000000003f782f */ /* 0x000fe20003820000 */
[----:B-1----:R-:W-:Y:S02]  /*0680*/  ULEA UR8, UR5, UR4, 0x18 ;  /* 0x0000000405087291 */ /* 0x002fe4000f8ec03f */
[----:B------:R-:W-:-:S04]  /*0690*/  UIADD3 UR4, -UR6, 0x100000, URZ ;  /* 0x0010000006047890 */ /* 0x000fc8000fffe13f */
[----:B------:R-:W-:Y:S02]  /*06a0*/  USHF.L.U32 UR5, UR4, 0xb, URZ ;  /* 0x0000000b04057899 */ /* 0x000fe4000800063f */
[----:B------:R-:W-:Y:S02]  /*06b0*/  USHF.L.U32 UR4, UR4, 0x1, URZ ;  /* 0x0000000104047899 */ /* 0x000fe4000800063f */
[----:B------:R-:W-:-:S04]  /*06c0*/  UIADD3 UR6, -UR7, 0x100000, URZ ;  /* 0x0010000007067890 */ /* 0x000fc8000fffe13f */
[----:B------:R-:W-:Y:S02]  /*06d0*/  USHF.L.U32 UR7, UR6, 0xb, URZ ;  /* 0x0000000b06077899 */ /* 0x000fe4000800063f */
[----:B------:R-:W-:Y:S01]  /*06e0*/  USHF.L.U32 UR6, UR6, 0x1, URZ ;  /* 0x0000000106067899 */ /* 0x000fe2000800063f */
[----:B------:R-:W1:Y:S03]  /*06f0*/  FENCE.VIEW.ASYNC.S ;  /* 0x00000000000073c6 */ /* 0x000e660000000000 */
[----:B-1----:R1:W1:Y:S08]  /*0700*/  SYNCS.EXCH.64 URZ, [UR8+0x30], UR4 ;  /* 0x00003004083f75b2 */ /* 0x0022700008000100 */
[----:B------:R1:W1:Y:S01]  /*0710*/  SYNCS.EXCH.64 URZ, [UR8+0x50], UR6 ;  /* 0x00005006083f75b2 */ /* 0x0002620008000100 */
[----:B------:R1:W1:Y:S01]  /*0720*/  SYNCS.EXCH.64 URZ, [UR8+0x38], UR4 ;  /* 0x00003804083f75b2 */ /* 0x0002620008000100 */
[----:B------:R1:W1:Y:S01]  /*0730*/  SYNCS.EXCH.64 URZ, [UR8+0x58], UR6 ;  /* 0x00005806083f75b2 */ /* 0x0002620008000100 */
[----:B------:R1:W1:Y:S01]  /*0740*/  SYNCS.EXCH.64 URZ, [UR8+0x40], UR4 ;  /* 0x00004004083f75b2 */ /* 0x0002620008000100 */
[----:B------:R1:W1:Y:S01]  /*0750*/  SYNCS.EXCH.64 URZ, [UR8+0x60], UR6 ;  /* 0x00006006083f75b2 */ /* 0x0002620008000100 */
[----:B------:R1:W1:Y:S01]  /*0760*/  SYNCS.EXCH.64 URZ, [UR8+0x48], UR4 ;  /* 0x00004804083f75b2 */ /* 0x0002620008000100 */
[----:B------:R1:W1:Y:S01]  /*0770*/  SYNCS.EXCH.64 URZ, [UR8+0x68], UR6 ;  /* 0x00006806083f75b2 */ /* 0x0002620008000100 */
[----:B------:R-:W-:Y:S01]  /*0780*/  NOP ;  /* 0x0000000000007918 */ /* 0x000fe20000000000 */
.L_x_7:
[----:B------:R-:W-:Y:S01]  /*0790*/  LOP3.LUT R3, R3, 0xffffff80, RZ, 0xc0, !PT ;  /* 0xffffff8003037812 */ /* 0x000fe200078ec0ff */
[----:B------:R-:W5:Y:S01]  /*07a0*/  S2R R4, SR_CTAID.Y ;  /* 0x0000000000047919 */ /* 0x000f620000002600 */
[----:B------:R-:W-:Y:S01]  /*07b0*/  SHF.R.S32.HI R11, RZ, 0x1f, R2 ;  /* 0x0000001fff0b7819 */ /* 0x000fe20000011402 */
[----:B-1----:R-:W-:Y:S01]  /*07c0*/  ULDC UR4, c[0x0][0x150] ;  /* 0x0000540000047ab9 */ /* 0x002fe20000000800 */
[----:B------:R-:W-:Y:S01]  /*07d0*/  IADD3 R3, -R3, R9, RZ ;  /* 0x0000000903037210 */ /* 0x000fe20007ffe1ff */
[----:B------:R-:W1:Y:S01]  /*07e0*/  SHFL.IDX PT, R8, R8, RZ, 0x1f ;  /* 0x00001fff08087589 */ /* 0x000e6200000e0000 */
[----:B------:R-:W-:Y:S01]  /*07f0*/  I2FP.F32.U32 R12, UR9 ;  /* 0x00000009000c7c45 */ /* 0x000fe20008201000 */
[----:B------:R-:W2:Y:S01]  /*0800*/  LDC R13, c[0x0][0x144] ;  /* 0x00005100ff0d7b82 */ /* 0x000ea20000000800 */
[----:B------:R-:W-:Y:S02]  /*0810*/  SHF.R.S32.HI R10, RZ, 0x1f, R3 ;  /* 0x0000001fff0a7819 */ /* 0x000fe40000011403 */
[----:B------:R-:W-:-:S02]  /*0820*/  ELECT P1, URZ, PT ;  /* 0x00000000003f782f */ /* 0x000fc40003820000 */
[----:B------:R-:W-:Y:S01]  /*0830*/  LEA.HI R11, R11, R2, RZ, 0x2 ;  /* 0x000000020b0b7211 */ /* 0x000fe200078f10ff */
[----:B------:R-:W-:Y:S01]  /*0840*/  FMUL R12, R12, UR4 ;  /* 0x000000040c0c7c20 */ /* 0x000fe20008400000 */
[----:B------:R-:W-:Y:S01]  /*0850*/  LEA.HI R10, R10, R3, RZ, 0x3 ;  /* 0x000000030a0a7211 */ /* 0x000fe200078f18ff */
[----:B------:R-:W-:Y:S01]  /*0860*/  ULDC UR4, c[0x0][0x154] ;  /* 0x0000550000047ab9 */ /* 0x000fe20000000800 */
[----:B------:R-:W-:Y:S01]  /*0870*/  LOP3.LUT R11, R11, 0x3ffffffc, RZ, 0xc0, !PT ;  /* 0x3ffffffc0b0b7812 */ /* 0x000fe200078ec0ff */
[----:B------:R-:W-:Y:S01]  /*0880*/  NOP ;  /* 0x0000000000007918 */ /* 0x000fe20000000000 */
[--C-:B------:R-:W-:Y:S01]  /*0890*/  SHF.R.S32.HI R9, RZ, 0x3, R10.reuse ;  /* 0x00000003ff097819 */ /* 0x100fe2000001140a */
[----:B------:R-:W3:Y:S01]  /*08a0*/  F2I.U32.TRUNC.NTZ R12, R12 ;  /* 0x0000000c000c7305 */ /* 0x000ee2000020f000 */
[----:B------:R-:W-:Y:S01]  /*08b0*/  SHF.R.S32.HI R10, RZ, 0x1f, R10 ;  /* 0x0000001fff0a7819 */ /* 0x000fe2000001140a */
[----:B------:R-:W-:Y:S01]  /*08c0*/  IMAD.IADD R11, R2, 0x1, -R11 ;  /* 0x00000001020b7824 */ /* 0x000fe200078e0a0b */
[----:B------:R-:W-:-:S02]  /*08d0*/  ISETP.NE.AND P4, PT, R0, RZ, PT ;  /* 0x000000ff0000720c */ /* 0x000fc40003f85270 */
[----:B------:R-:W-:Y:S02]  /*08e0*/  LEA.HI R10, R10, R9, RZ, 0x2 ;  /* 0x000000090a0a7211 */ /* 0x000fe400078f10ff */
[----:B------:R-:W-:Y:S02]  /*08f0*/  ISETP.EQ.OR P2, PT, R0, 0x3, !P4 ;  /* 0x000000030000780c */ /* 0x000fe40006742670 */
[----:B------:R-:W-:Y:S02]  /*0900*/  LOP3.LUT R10, R10, 0xfffffffc, RZ, 0xc0, !PT ;  /* 0xfffffffc0a0a7812 */ /* 0x000fe400078ec0ff */
[----:B------:R-:W-:Y:S02]  /*0910*/  MOV R165, 0x1 ;  /* 0x0000000100a57802 */ /* 0x000fe40000000f00 */
[----:B------:R-:W-:Y:S02]  /*0920*/  IADD3 R10, R9, -R10, RZ ;  /* 0x8000000a090a7210 */ /* 0x000fe40007ffe0ff */
[----:B-1----:R-:W-:Y:S01]  /*0930*/  ISETP.NE.OR P1, PT, R8, RZ, !P1 ;  /* 0x000000ff0800720c */ /* 0x002fe20004f25670 */
[----:B------:R-:W1:Y:S01]  /*0940*/  LDC R9, c[0x0][0x148] ;  /* 0x00005200ff097b82 */ /* 0x000e620000000800 */
[----:B-----5:R-:W-:Y:S01]  /*0950*/  I2FP.F32.U32 R8, R4 ;  /* 0x0000000400087245 */ /* 0x020fe20000201000 */
[----:B------:R-:W-:Y:S01]  /*0960*/  IMAD R10, R11, 0x4, R10 ;  /* 0x000000040b0a7824 */ /* 0x000fe200078e020a */
[----:B---3--:R-:W-:-:S02]  /*0970*/  IADD3 R14, -R12, RZ, RZ ;  /* 0x000000ff0c0e7210 */ /* 0x008fc40007ffe1ff */
[----:B------:R-:W-:Y:S01]  /*0980*/  ISETP.EQ.AND P2, PT, R5, RZ, P2 ;  /* 0x000000ff0500720c */ /* 0x000fe20001742270 */
[----:B------:R-:W-:Y:S01]  /*0990*/  FMUL R12, R8, UR4 ;  /* 0x00000004080c7c20 */ /* 0x000fe20008400000 */
[----:B------:R-:W-:Y:S01]  /*09a0*/  LEA.HI R2, R10, R10, RZ, 0x1 ;  /* 0x0000000a0a027211 */ /* 0x000fe200078f08ff */
[----:B--2---:R-:W-:Y:S01]  /*09b0*/  IMAD R8, R13, R14, UR9 ;  /* 0x000000090d087e24 */ /* 0x004fe2000f8e020e */
[----:B------:R-:W-:Y:S02]  /*09c0*/  UMOV UR4, 0x20 ;  /* 0x0000002000047882 */ /* 0x000fe40000000000 */
[----:B------:R-:W-:Y:S01]  /*09d0*/  LOP3.LUT R11, R2, 0xfffffffe, RZ, 0xc0, !PT ;  /* 0xfffffffe020b7812 */ /* 0x000fe200078ec0ff */
[----:B------:R-:W-:Y:S01]  /*09e0*/  VOTEU.ALL UP0, P1 ;  /* 0x00000000003f7886 */ /* 0x000fe20000800000 */
[----:B------:R-:W2:Y:S01]  /*09f0*/  F2I.U32.TRUNC.NTZ R12, R12 ;  /* 0x0000000c000c7305 */ /* 0x000ea2000020f000 */
[----:B------:R-:W-:Y:S02]  /*0a00*/  VOTEU.ALL UP1, P1 ;  /* 0x00000000003f7886 */ /* 0x000fe40000820000 */
[----:B------:R-:W-:Y:S01]  /*0a10*/  IMAD.IADD R11, R10, 0x1, -R11 ;  /* 0x000000010a0b7824 */ /* 0x000fe200078e0a0b */
[----:B------:R-:W3:Y:S01]  /*0a20*/  @!UP0 S2UR UR7, SR_CgaCtaId ;  /* 0x00000000000789c3 */ /* 0x000ee20000008800 */
[----:B------:R-:W-:Y:S01]  /*0a30*/  @!UP0 UMOV UR6, 0x400 ;  /* 0x0000040000068882 */ /* 0x000fe20000000000 */
[----:B------:R-:W-:-:S04]  /*0a40*/  @!UP0 UIADD3 UR4, -UR4, 0x100000, URZ ;  /* 0x0010000004048890 */ /* 0x000fc8000fffe13f */
[----:B------:R-:W-:Y:S02]  /*0a50*/  @!UP0 USHF.L.U32 UR5, UR4, 0xb, URZ ;  /* 0x0000000b04058899 */ /* 0x000fe4000800063f */
[----:B------:R-:W-:Y:S01]  /*0a60*/  @!UP0 USHF.L.U32 UR4, UR4, 0x1, URZ ;  /* 0x0000000104048899 */ /* 0x000fe2000800063f */
[----:B------:R-:W-:Y:S02]  /*0a70*/  ISETP.NE.AND P5, PT, R11, R8, PT ;  /* 0x000000080b00720c */ /* 0x000fe40003fa5270 */
[----:B------:R-:W-:-:S04]  /*0a80*/  SHF.L.U32 R11, R10, 0x2, RZ ;  /* 0x000000020a0b7819 */ /* 0x000fc800000006ff */
[----:B------:R-:W-:Y:S01]  /*0a90*/  LOP3.LUT R15, R10, 0xc, R11, 0x78, !PT ;  /* 0x0000000c0a0f7812 */ /* 0x000fe200078e780b */
[----:B--2---:R-:W-:Y:S01]  /*0aa0*/  IMAD.MOV R16, RZ, RZ, -R12 ;  /* 0x000000ffff107224 */ /* 0x004fe200078e0a0c */
[----:B------:R-:W2:Y:S01]  /*0ab0*/  LDC R10, c[0x0][0x140] ;  /* 0x00005000ff0a7b82 */ /* 0x000ea20000000800 */
[----:B------:R-:W-:Y:S02]  /*0ac0*/  VIADD R12, R5, 0xffffffff ;  /* 0xffffffff050c7836 */ /* 0x000fe40000000000 */
[----:B-1----:R-:W-:Y:S01]  /*0ad0*/  IMAD R11, R9, R16, R4 ;  /* 0x00000010090b7224 */ /* 0x002fe200078e0204 */
[----:B------:R1:W-:Y:S01]  /*0ae0*/  STL [R1+0x200], R15 ;  /* 0x0002000f01007387 */ /* 0x0003e20000100800 */
[----:B------:R-:W-:-:S04]  /*0af0*/  @P5 LEA.HI R2, R15, R15, RZ, 0x1 ;  /* 0x0000000f0f025211 */ /* 0x000fc800078f08ff */
[----:B------:R-:W-:Y:S01]  /*0b00*/  @P5 SHF.R.S32.HI R2, RZ, 0x1, R2 ;  /* 0x00000001ff025819 */ /* 0x000fe20000011402 */
[----:B---3--:R-:W-:-:S03]  /*0b10*/  @!UP0 ULEA UR6, UR7, UR6, 0x18 ;  /* 0x0000000607068291 */ /* 0x008fc6000f8ec03f */
[----:B------:R-:W-:Y:S01]  /*0b20*/  @P5 ISETP.NE.AND P6, PT, R2, R11, PT ;  /* 0x0000000b0200520c */ /* 0x000fe20003fc5270 */
[----:B------:R-:W-:Y:S01]  /*0b30*/  VOTEU.ALL UP0, P1 ;  /* 0x00000000003f7886 */ /* 0x000fe20000800000 */
[----:B------:R-:W-:Y:S02]  /*0b40*/  LOP3.LUT P1, RZ, R3, 0x7, RZ, 0xc0, !PT ;  /* 0x0000000703ff7812 */ /* 0x000fe4000782c0ff */
[----:B------:R-:W-:Y:S02]  /*0b50*/  @P5 SEL R165, RZ, 0x1, P6 ;  /* 0x00000001ffa55807 */ /* 0x000fe40003000000 */
[----:B------:R-:W-:Y:S02]  /*0b60*/  ISETP.NE.AND P5, PT, R5, RZ, PT ;  /* 0x000000ff0500720c */ /* 0x000fe40003fa5270 */
[----:B------:R-:W-:Y:S02]  /*0b70*/  ISETP.LT.U32.AND P1, PT, R15, 0x2, !P1 ;  /* 0x000000020f00780c */ /* 0x000fe40004f21070 */
[----:B------:R-:W-:Y:S01]  /*0b80*/  ISETP.EQ.AND P6, PT, R0, 0x2, !P5 ;  /* 0x000000020000780c */ /* 0x000fe20006fc2270 */
[----:B------:R-:W3:Y:S02]  /*0b90*/  FENCE.VIEW.ASYNC.S ;  /* 0x00000000000073c6 */ /* 0x000ee40000000000 */
[----:B---3--:R1:W3:Y:S01]  /*0ba0*/  @!UP0 SYNCS.EXCH.64 URZ, [UR6+0x70], UR4 ;  /* 0x00007004063f85b2 */ /* 0x0082e20008000100 */
[----:B------:R-:W-:-:S02]  /*0bb0*/  SEL R2, RZ, 0x1, !P2 ;  /* 0x00000001ff027807 */ /* 0x000fc40005000000 */
[----:B--2---:R-:W-:Y:S02]  /*0bc0*/  ISETP.EQ.U32.AND P2, PT, R10, 0x1, PT ;  /* 0x000000010a00780c */ /* 0x004fe40003f42070 */
[----:B------:R-:W-:Y:S02]  /*0bd0*/  SEL R10, RZ, 0x1, !P1 ;  /* 0x00000001ff0a7807 */ /* 0x000fe40004800000 */
[----:B------:R-:W-:Y:S02]  /*0be0*/  ISETP.GE.U32.AND P1, PT, R12, 0x2, PT ;  /* 0x000000020c00780c */ /* 0x000fe40003f26070 */
[----:B------:R-:W-:Y:S02]  /*0bf0*/  SEL R3, RZ, 0x1, !P6 ;  /* 0x00000001ff037807 */ /* 0x000fe40007000000 */
[----:B------:R-:W-:Y:S02]  /*0c00*/  SEL R2, R2, 0x2, P1 ;  /* 0x0000000202027807 */ /* 0x000fe40000800000 */
[----:B------:R-:W-:-:S02]  /*0c10*/  SEL R3, R3, 0x2, P1 ;  /* 0x0000000203037807 */ /* 0x000fc40000800000 */
[----:B------:R-:W-:Y:S01]  /*0c20*/  LOP3.LUT R165, R165, R10, RZ, 0xc0, !PT ;  /* 0x0000000aa5a57212 */ /* 0x000fe200078ec0ff */
[----:B------:R1:W2:Y:S01]  /*0c30*/  @!UP1 SYNCS.EXCH.64 URZ, [UR6+0x78], UR4 ;  /* 0x00007804063f95b2 */ /* 0x0002a20008000100 */
[----:B------:R-:W-:Y:S01]  /*0c40*/  NOP ;  /* 0x0000000000007918 */ /* 0x000fe20000000000 */
[----:B------:R1:W-:Y:S04]  /*0c50*/  STL [R1+0x218], R3 ;  /* 0x0002180301007387 */ /* 0x0003e80000100800 */
[----:B------:R1:W-:Y:S01]  /*0c60*/  STL [R1+0x20c], R2 ;  /* 0x00020c0201007387 */ /* 0x0003e20000100800 */
[----:B---3--:R-:W-:Y:S05]  /*0c70*/  @!P2 BRA `(.L_x_8) ;  /* 0x000000000008a947 */ /* 0x008fea0003800000 */
[----:B--2-4-:R-:W-:Y:S01]  /*0c80*/  UCGABAR_ARV ;  /* 0x00000000000079c7 */ /* 0x014fe20008000000 */
[----:B------:R-:W-:Y:S05]  /*0c90*/  BRA `(.L_x_9) ;  /* 0x0000000000047947 */ /* 0x000fea0003800000 */
.L_x_8:
[----:B--2-4-:R-:W-:Y:S01]  /*0ca0*/  NOP ;  /* 0x0000000000007918 */ /* 0x014fe20000000000 */
.L_x_9:
[----:B-1----:R-:W1:Y:S01]  /*0cb0*/  LDC R2, c[0x0][0x904] ;  /* 0x00024100ff027b82 */ /* 0x002e620000000800 */
[----:B------:R-:W-:Y:S02]  /*0cc0*/  MOV R3, RZ ;  /* 0x000000ff00037202 */ /* 0x000fe40000000f00 */
[----:B-1----:R-:W-:Y:S02]  /*0cd0*/  ISETP.NE.AND P1, PT, R2, 0x1, PT ;  /* 0x000000010200780c */ /* 0x002fe40003f25270 */
[----:B------:R-:W-:-:S11]  /*0ce0*/  MOV R2, UR9 ;  /* 0x0000000900027c02 */ /* 0x000fd60008000f00 */
[----:B------:R-:W1:Y:S01]  /*0cf0*/  @P1 LDC R11, c[0x0][0x10] ;  /* 0x00000400ff0b1b82 */ /* 0x000e620000000800 */
[----:B------:R-:W-:Y:S02]  /*0d00*/  @P1 IMAD.MOV.U32 R5, RZ, RZ, RZ ;  /* 0x000000ffff051224 */ /* 0x000fe400078e00ff */
[----:B------:R-:W-:-:S05]  /*0d10*/  @P1 IMAD.MOV.U32 R15, RZ, RZ, RZ ;  /* 0x000000ffff0f1224 */ /* 0x000fca00078e00ff */
[----:B------:R-:W2:Y:S01]  /*0d20*/  @!P1 LDC R13, c[0x0][0xc] ;  /* 0x00000300ff0d9b82 */ /* 0x000ea20000000800 */
[----:B------:R-:W-:Y:S01]  /*0d30*/  ULDC UR4, c[0x0][0xc] ;  /* 0x0000030000047ab9 */ /* 0x000fe20000000800 */
[----:B------:R-:W-:Y:S01]  /*0d40*/  ULDC UR5, c[0x0][0x10] ;  /* 0x0000040000057ab9 */ /* 0x000fe20000000800 */
[----:B------:R-:W-:Y:S01]  /*0d50*/  ULDC UR6, c[0x0][0x14] ;  /* 0x0000050000067ab9 */ /* 0x000fe20000000800 */
[----:B------:R-:W-:-:S04]  /*0d60*/  UIMAD.WIDE.U32 UR4, UR4, UR5, URZ ;  /* 0x00000005040472a5 */ /* 0x000fc8000f8e003f */
[----:B------:R-:W-:Y:S02]  /*0d70*/  UIMAD.WIDE.U32 UR46, UR4, UR6, URZ ;  /* 0x00000006042e72a5 */ /* 0x000fe4000f8e003f */
[----:B------:R-:W-:-:S04]  /*0d80*/  UIMAD UR38, UR5, UR6, URZ ;  /* 0x00000006052672a4 */ /* 0x000fc8000f8e023f */
[----:B------:R-:W-:Y:S01]  /*0d90*/  UIADD3 UR38, UR47, UR38, URZ ;  /* 0x000000262f267290 */ /* 0x000fe2000fffe03f */
[----:B-1----:R-:W-:-:S04]  /*0da0*/  @P1 IMAD.WIDE.U32 R10, R11, UR9, R4 ;  /* 0x000000090b0a1c25 */ /* 0x002fc8000f8e0004 */
[----:B------:R-:W-:Y:S01]  /*0db0*/  @P1 IMAD.IADD R20, R11, 0x1, R15 ;  /* 0x000000010b141824 */ /* 0x000fe200078e020f */
[----:B------:R-:W-:Y:S01]  /*0dc0*/  @P1 MOV R17, R10 ;  /* 0x0000000a00111202 */ /* 0x000fe20000000f00 */
[----:B--2---:R-:W-:-:S04]  /*0dd0*/  @!P1 IMAD.WIDE.U32 R2, R4, R13, R2 ;  /* 0x0000000d04029225 */ /* 0x004fc800078e0002 */
[----:B------:R-:W-:Y:S01]  /*0de0*/  @!P1 IMAD.MOV.U32 R20, RZ, RZ, R3 ;  /* 0x000000ffff149224 */ /* 0x000fe200078e0003 */
[----:B------:R-:W-:-:S05]  /*0df0*/  @!P1 MOV R17, R2 ;  /* 0x0000000200119202 */ /* 0x000fca0000000f00 */
[----:B------:R1:W-:Y:S04]  /*0e00*/  STL [R1+0x204], R17 ;  /* 0x0002041101007387 */ /* 0x0003e80000100800 */
[----:B------:R1:W-:Y:S01]  /*0e10*/  STL [R1+0x208], R20 ;  /* 0x0002081401007387 */ /* 0x0003e20000100800 */
[----:B------:R-:W-:Y:S05]  /*0e20*/  @!P2 BRA `(.L_x_10) ;  /* 0x00000000000ca947 */ /* 0x000fea0003800000 */
[----:B------:R-:W-:Y:S01]  /*0e30*/  UCGABAR_WAIT ;  /* 0x0000000000007dc7 */ /* 0x000fe20008000000 */
[----:B------:R-:W-:Y:S01]  /*0e40*/  CCTL.IVALL ;  /* 0x00000000ff00798f */ /* 0x000fe20002000000 */
[----:B------:R-:W-:Y:S05]  /*0e50*/  BRA `(.L_x_11) ;  /* 0x0000000000047947 */ /* 0x000fea0003800000 */
.L_x_10:
[----:B------:R-:W-:Y:S06]  /*0e60*/  BAR.SYNC.DEFER_BLOCKING 0x0 ;  /* 0x0000000000007b1d */ /* 0x000fec0000010000 */
.L_x_11:
[----:B------:R-:W2:Y:S01]  /*0e70*/  S2UR UR37, SR_CgaCtaId ;  /* 0x00000000002579c3 */ /* 0x000ea20000008800 */
[----:B------:R-:W-:Y:S04]  /*0e80*/  BSSY B6, `(.L_x_12) ;  /* 0x0001665000067945 */ /* 0x000fe80003800000 */
[----:B------:R-:W-:Y:S05]  /*0e90*/  @!P5 BRA `(.L_x_13) ;  /* 0x0000012c001cd947 */ /* 0x000fea0003800000 */
[----:B------:R-:W-:-:S13]  /*0ea0*/  ISETP.GT.U32.AND P0, PT, R12, 0x1, PT ;  /* 0x000000010c00780c */ /* 0x000fda0003f04070 */
[----:B------:R-:W-:Y:S05]  /*0eb0*/  @P0 BRA `(.L_x_14) ;  /* 0x0000016400840947 */ /* 0x000fea0003800000 */
[----:B------:R-:W-:Y:S01]  /*0ec0*/  PRMT R2, RZ, 0x7610, R2 ;  /* 0x00007610ff027816 */ /* 0x000fe20000000002 */
[----:B------:R-:W-:Y:S01]  /*0ed0*/  ULDC.64 UR4, c[0x0][0x8f8] ;  /* 0x00023e0000047ab9 */ /* 0x000fe20000000a00 */
[----:B------:R-:W-:Y:S01]  /*0ee0*/  UMOV UR43, 0xffffffff ;  /* 0xffffffff002b7882 */ /* 0x000fe20000000000 */
[----:B------:R-:W-:Y:S01]  /*0ef0*/  ISETP.GE.U32.AND P0, PT, R17, UR4, PT ;  /* 0x0000000411007c0c */ /* 0x000fe2000bf06070 */
[----:B------:R-:W-:Y:S01]  /*0f00*/  IMAD.MOV.U32 R18, RZ, RZ, -0x1 ;  /* 0xffffffffff127424 */ /* 0x000fe200078e00ff */
[----:B------:R3:W-:Y:S01]  /*0f10*/  STL.S16 [R1+0x210], R2 ;  /* 0x0002100201007387 */ /* 0x0007e20000100600 */
[----:B------:R-:W-:Y:S02]  /*0f20*/  MOV R19, 0xffffffff ;  /* 0xffffffff00137802 */ /* 0x000fe40000000f00 */
[----:B------:R-:W-:Y:S02]  /*0f30*/  ISETP.GE.U32.AND.EX P0, PT, R20, UR5, PT, P0 ;  /* 0x0000000514007c0c */ /* 0x000fe4000bf06100 */
[----:B------:R-:W-:-:S11]  /*0f40*/  PRMT R0, RZ, 0x7610, R0 ;  /* 0x00007610ff007816 */ /* 0x000fd60000000000 */
[----:B---3--:R-:W-:Y:S05]  /*0f50*/  @P0 BRA `(.L_x_15) ;  /* 0x0000000400300947 */ /* 0x008fea0003800000 */
[----:B------:R-:W3:Y:S01]  /*0f60*/  LDC.64 R14, c[0x0][0x8d0] ;  /* 0x00023400ff0e7b82 */ /* 0x000ee20000000a00 */
[----:B------:R-:W-:Y:S01]  /*0f70*/  MOV R2, R17 ;  /* 0x0000001100027202 */ /* 0x000fe20000000f00 */
[----:B------:R-:W-:-:S06]  /*0f80*/  IMAD.MOV.U32 R3, RZ, RZ, R20 ;  /* 0x000000ffff037224 */ /* 0x000fcc00078e0014 */
[----:B------:R-:W4:Y:S08]  /*0f90*/  LDC R0, c[0x0][0x8d8] ;  /* 0x00023600ff007b82 */ /* 0x000f300000000800 */
[----:B------:R-:W1:Y:S01]  /*0fa0*/  LDC.64 R18, c[0x0][0x8c8] ;  /* 0x00023200ff127b82 */ /* 0x000e620000000a00 */
[----:B---3--:R-:W-:-:S04]  /*0fb0*/  ISETP.NE.U32.AND P0, PT, R14, RZ, PT ;  /* 0x000000ff0e00720c */ /* 0x008fc80003f05070 */
[----:B------:R-:W-:-:S13]  /*0fc0*/  ISETP.NE.AND.EX P0, PT, R15, RZ, PT, P0 ;  /* 0x000000ff0f00720c */ /* 0x000fda0003f05300 */
[----:B-1--4-:R-:W-:Y:S05]  /*0fd0*/  @!P0 BRA `(.L_x_16) ;  /* 0x0000000000288947 */ /* 0x012fea0003800000 */
[----:B------:R-:W1:Y:S02]  /*0fe0*/  LDC R11, c[0x0][0x8dc] ;  /* 0x00023700ff0b7b82 */ /* 0x000e640000000800 */
[----:B-1----:R-:W-:-:S04]  /*0ff0*/  IADD3 R11, P0, R17, R11, RZ ;  /* 0x0000000b110b7210 */ /* 0x002fc80007f1e0ff */
[----:B------:R-:W-:-:S05]  /*1000*/  IADD3.X R13, RZ, R20, RZ, P0, !PT ;  /* 0x00000014ff0d7210 */ /* 0x000fca00007fe4ff */
[----:B------:R-:W-:-:S04]  /*1010*/  IMAD.WIDE.U32 R2, R13, R14, RZ ;  /* 0x0000000e0d027225 */ /* 0x000fc800078e00ff */
[----:B------:R-:W-:-:S04]  /*1020*/  IMAD.WIDE.U32 R6, P0, R11, R15, R2 ;  /* 0x0000000f0b067225 */ /* 0x000fc80007800002 */
[----:B------:R-:W-:Y:S01]  /*1030*/  IMAD.WIDE.U32 R2, R11, R14, RZ ;  /* 0x0000000e0b027225 */ /* 0x000fe200078e00ff */
[----:B------:R-:W-:-:S03]  /*1040*/  MOV R10, R7 ;  /* 0x00000007000a7202 */ /* 0x000fc60000000f00 */
[----:B------:R-:W-:Y:S01]  /*1050*/  IMAD.X R11, RZ, RZ, RZ, P0 ;  /* 0x000000ffff0b7224 */ /* 0x000fe200000e06ff */
[----:B------:R-:W-:-:S05]  /*1060*/  IADD3 RZ, P0, R3, R6, RZ ;  /* 0x0000000603ff7210 */ /* 0x000fca0007f1e0ff */
[----:B------:R-:W-:-:S08]  /*1070*/  IMAD.WIDE.U32.X R2, R13, R15, R10, P0 ;  /* 0x0000000f0d027225 */ /* 0x000fd000000e040a */
.L_x_16:
[----:B------:R-:W1:Y:S01]  /*1080*/  LDC.64 R14, c[0x0][0x8e8] ;  /* 0x00023a00ff0e7b82 */ /* 0x000e620000000a00 */
[--C-:B------:R-:W-:Y:S01]  /*1090*/  SHF.R.U64 R22, R2, R0, R3.reuse ;  /* 0x0000000002167219 */ /* 0x100fe20000001203 */
[----:B------:R-:W-:Y:S01]  /*10a0*/  IMAD R23, R9, R16, R4 ;  /* 0x0000001009177224 */ /* 0x000fe200078e0204 */
[----:B------:R-:W-:Y:S02]  /*10b0*/  SHF.R.U32.HI R0, RZ, R0, R3 ;  /* 0x00000000ff007219 */ /* 0x000fe40000011603 */
[----:B------:R-:W-:Y:S02]  /*10c0*/  IADD3 R5, P0, RZ, -R22, RZ ;  /* 0x80000016ff057210 */ /* 0x000fe40007f1e0ff */
[----:B------:R-:W-:Y:S01]  /*10d0*/  MOV R2, R17 ;  /* 0x0000001100027202 */ /* 0x000fe20000000f00 */
[----:B------:R-:W3:Y:S01]  /*10e0*/  LDC R6, c[0x0][0x8c0] ;  /* 0x00023000ff067b82 */ /* 0x000ee20000000800 */
[----:B------:R-:W-:Y:S01]  /*10f0*/  MOV R16, 0x1 ;  /* 0x0000000100107802 */ /* 0x000fe20000000f00 */
[----:B------:R-:W-:-:S04]  /*1100*/  IMAD.X R3, RZ, RZ, ~R0, P0 ;  /* 0x000000ffff037224 */ /* 0x000fc800000e0e00 */
[-C--:B------:R-:W-:Y:S02]  /*1110*/  IMAD R0, R3, R18.reuse, RZ ;  /* 0x0000001203007224 */ /* 0x080fe400078e02ff */
[----:B------:R-:W4:Y:S01]  /*1120*/  LDC R12, c[0x0][0x8b0] ;  /* 0x00022c00ff0c7b82 */ /* 0x000f220000000800 */
[----:B------:R-:W-:Y:S02]  /*1130*/  IMAD.MOV.U32 R3, RZ, RZ, R20 ;  /* 0x000000ffff037224 */ /* 0x000fe400078e0014 */
[----:B------:R-:W-:-:S05]  /*1140*/  IMAD.WIDE.U32 R2, R5, R18, R2 ;  /* 0x0000001205027225 */ /* 0x000fca00078e0002 */
[----:B------:R-:W5:Y:S01]  /*1150*/  LDC R13, c[0x0][0x900] ;  /* 0x00024000ff0d7b82 */ /* 0x000f620000000800 */
[----:B------:R-:W-:Y:S01]  /*1160*/  IMAD R5, R5, R19, R0 ;  /* 0x0000001305057224 */ /* 0x000fe200078e0200 */
[----:B-1----:R-:W-:Y:S01]  /*1170*/  ISETP.NE.U32.AND P0, PT, R14, RZ, PT ;  /* 0x000000ff0e00720c */ /* 0x002fe20003f05070 */
[----:B------:R-:W-:-:S03]  /*1180*/  IMAD.MOV.U32 R0, RZ, RZ, -0x1 ;  /* 0xffffffffff007424 */ /* 0x000fc600078e00ff */
[----:B------:R-:W-:Y:S02]  /*1190*/  IADD3 R3, R3, R5, RZ ;  /* 0x0000000503037210 */ /* 0x000fe40007ffe0ff */
[----:B------:R-:W1:Y:S01]  /*11a0*/  LDC R19, c[0x0][0x8a8] ;  /* 0x00022a00ff137b82 */ /* 0x000e620000000800 */
[----:B------:R-:W-:Y:S02]  /*11b0*/  ISETP.NE.AND.EX P0, PT, R15, RZ, PT, P0 ;  /* 0x000000ff0f00720c */ /* 0x000fe40003f05300 */
[-CC-:B---3--:R-:W-:Y:S02]  /*11c0*/  SHF.R.U64 R10, R2, R6.reuse, R3.reuse ;  /* 0x00000006020a7219 */ /* 0x188fe40000001203 */
[----:B------:R-:W-:-:S03]  /*11d0*/  SHF.R.U32.HI R3, RZ, R6, R3 ;  /* 0x00000006ff037219 */ /* 0x000fc60000011603 */
[----:B------:R-:W3:Y:S01]  /*11e0*/  LDC R17, c[0x0][0x8f0] ;  /* 0x00023c00ff117b82 */ /* 0x000ee20000000800 */
[-CC-:B----4-:R-:W-:Y:S02]  /*11f0*/  SHF.R.U64 R20, R10, R12.reuse, R3.reuse ;  /* 0x0000000c0a147219 */ /* 0x190fe40000001203 */
[----:B------:R-:W-:-:S05]  /*1200*/  SHF.R.U32.HI R2, RZ, R12, R3 ;  /* 0x0000000cff027219 */ /* 0x000fca0000011603 */
[----:B------:R-:W4:Y:S01]  /*1210*/  LDC R21, c[0x0][0x8e0] ;  /* 0x00023800ff157b82 */ /* 0x000f220000000800 */
[-CC-:B-----5:R-:W-:Y:S02]  /*1220*/  SHF.R.U64 R12, R20, R13.reuse, R2.reuse ;  /* 0x0000000d140c7219 */ /* 0x1a0fe40000001202 */
[-C--:B------:R-:W-:Y:S02]  /*1230*/  SHF.L.U32 R0, R0, R13.reuse, RZ ;  /* 0x0000000d00007219 */ /* 0x080fe400000006ff */
[----:B------:R-:W-:Y:S01]  /*1240*/  SHF.R.U32.HI R3, RZ, R13, R2 ;  /* 0x0000000dff037219 */ /* 0x000fe20000011602 */
[----:B------:R-:W-:Y:S01]  /*1250*/  IMAD.MOV.U32 R2, RZ, RZ, R12 ;  /* 0x000000ffff027224 */ /* 0x000fe200078e000c */
[----:B------:R-:W-:Y:S01]  /*1260*/  LOP3.LUT R9, RZ, R0, RZ, 0x33, !PT ;  /* 0x00000000ff097212 */ /* 0x000fe200078e33ff */
[----:B------:R-:W1:Y:S01]  /*1270*/  LDC R18, c[0x0][0x8b8] ;  /* 0x00022e00ff127b82 */ /* 0x000e620000000800 */
[----:B------:R-:W-:Y:S05]  /*1280*/  @!P0 BRA `(.L_x_17) ;  /* 0x0000000000288947 */ /* 0x000fea0003800000 */
[----:B------:R-:W5:Y:S02]  /*1290*/  LDC R7, c[0x0][0x8f4] ;  /* 0x00023d00ff077b82 */ /* 0x000f640000000800 */
[----:B-----5:R-:W-:-:S04]  /*12a0*/  IADD3 R7, P0, R12, R7, RZ ;  /* 0x000000070c077210 */ /* 0x020fc80007f1e0ff */
        /* <DEDUP_REMOVED lines=8> */
.L_x_17:
[----:B---3--:R-:W-:Y:S01]  /*1330*/  SHF.R.U64 R2, R2, R17, R3 ;  /* 0x0000001102027219 */ /* 0x008fe20000001203 */
[----:B-1----:R-:W-:Y:S01]  /*1340*/  VIADD R3, R19, 0xffffffff ;  /* 0xffffffff13037836 */ /* 0x002fe20000000000 */
[----:B------:R-:W-:Y:S02]  /*1350*/  SHF.L.U32 R0, R16, R13, RZ ;  /* 0x0000000d10007219 */ /* 0x000fe400000006ff */
[----:B------:R-:W-:Y:S02]  /*1360*/  LOP3.LUT R9, R20, R9, RZ, 0xc0, !PT ;  /* 0x0000000914097212 */ /* 0x000fe400078ec0ff */
[----:B------:R-:W-:Y:S02]  /*1370*/  IADD3 R4, -R2, RZ, RZ ;  /* 0x000000ff02047210 */ /* 0x000fe40007ffe1ff */
[----:B------:R-:W-:Y:S01]  /*1380*/  SEL R8, R8, R23, !P1 ;  /* 0x0000001708087207 */ /* 0x000fe20004800000 */
[----:B------:R-:W-:Y:S01]  /*1390*/  IMAD R9, R0, R2, R9 ;  /* 0x0000000200097224 */ /* 0x000fe200078e0209 */
[----:B------:R-:W-:Y:S01]  /*13a0*/  LOP3.LUT R3, R10, R3, RZ, 0xc0, !PT ;  /* 0x000000030a037212 */ /* 0x000fe200078ec0ff */
[----:B----4-:R-:W-:Y:S01]  /*13b0*/  IMAD R0, R4, R21, R12 ;  /* 0x0000001504007224 */ /* 0x010fe200078e020c */
[----:B------:R-:W-:Y:S01]  /*13c0*/  R2UR UR43, R22 ;  /* 0x00000000162b72ca */ /* 0x000fe200000e0000 */
[----:B------:R-:W-:-:S02]  /*13d0*/  IMAD R8, R9, R18, R8 ;  /* 0x0000001209087224 */ /* 0x000fc400078e0208 */
[----:B------:R-:W-:Y:S02]  /*13e0*/  IMAD R19, R0, R19, R3 ;  /* 0x0000001300137224 */ /* 0x000fe400078e0203 */
[----:B------:R-:W-:-:S03]  /*13f0*/  IMAD.MOV.U32 R0, RZ, RZ, 0x1 ;  /* 0x00000001ff007424 */ /* 0x000fc600078e00ff */
[----:B------:R-:W-:Y:S02]  /*1400*/  SEL R18, R19, R8, !P1 ;  /* 0x0000000813127207 */ /* 0x000fe40004800000 */
[----:B------:R-:W-:-:S07]  /*1410*/  SEL R19, R8, R19, !P1 ;  /* 0x0000001308137207 */ /* 0x000fce0004800000 */
.L_x_15:
[----:B------:R-:W-:-:S08]  /*1420*/  NOP ;  /* 0x0000000000007918 */ /* 0x000fd00000000000 */
[----:B------:R-:W3:Y:S02]  /*1430*/  USETMAXREG.TRY_ALLOC.CTAPOOL UP0, 0xf0 ;  /* 0x000000f0000079c8 */ /* 0x000ee40008000600 */
[----:B---3--:R-:W-:-:S13]  /*1440*/  PLOP3.LUT P0, PT, PT, PT, UP0, 0x80, 0x0 ;  /* 0x000000000000781c */ /* 0x008fda0003f0f008 */
[----:B------:R-:W-:Y:S05]  /*1450*/  @!P0 BRA `(.L_x_15) ;  /* 0xfffffffc00f08947 */ /* 0x000fea000383ffff */
[----:B------:R-:W-:Y:S02]  /*1460*/  ULDC.64 UR4, c[0x0][0x590] ;  /* 0x0001640000047ab9 */ /* 0x000fe40000000a00 */
[----:B------:R-:W-:Y:S01]  /*1470*/  MOV R171, UR4 ;  /* 0x0000000400ab7c02 */ /* 0x000fe20008000f00 */
[----:B------:R-:W-:-:S03]  /*1480*/  IMAD.U32 R172, RZ, RZ, UR5 ;  /* 0x00000005ffac7e24 */ /* 0x000fc6000f8e00ff */
[----:B------:R-:W-:-:S04]  /*1490*/  ISETP.NE.U32.AND P0, PT, R171, RZ, PT ;  /* 0x000000ffab00720c */ /* 0x000fc80003f05070 */
[----:B------:R-:W-:-:S13]  /*14a0*/  ISETP.NE.AND.EX P0, PT, R172, RZ, PT, P0 ;  /* 0x000000ffac00720c */ /* 0x000fda0003f05300 */
[----:B------:R-:W-:Y:S05]  /*14b0*/  @P0 BRA `(.L_x_18) ;  /* 0x0000000000380947 */ /* 0x000fea0003800000 */
[----:B------:R-:W-:Y:S02]  /*14c0*/  ULDC.64 UR4, c[0x0][0x588] ;  /* 0x0001620000047ab9 */ /* 0x000fe40000000a00 */
[----:B------:R-:W-:-:S04]  /*14d0*/  ISETP.NE.U32.AND P0, PT, RZ, UR4, PT ;  /* 0x00000004ff007c0c */ /* 0x000fc8000bf05070 */
[----:B------:R-:W-:-:S13]  /*14e0*/  ISETP.NE.AND.EX P0, PT, RZ, UR5, PT, P0 ;  /* 0x00000005ff007c0c */ /* 0x000fda000bf05300 */
[----:B------:R-:W-:Y:S05]  /*14f0*/  @!P0 BRA `(.L_x_19) ;  /* 0x0000000000188947 */ /* 0x000fea0003800000 */
[----:B------:R-:W3:Y:S01]  /*1500*/  LDC.64 R2, c[0x0][0x588] ;  /* 0x00016200ff027b82 */ /* 0x000ee20000000a00 */
[----:B------:R-:W-:Y:S01]  /*1510*/  MOV R4, 0x1 ;  /* 0x0000000100047802 */ /* 0x000fe20000000f00 */
[----:B---3--:R3:W5:Y:S03]  /*1520*/  LDG.E R164, desc[UR54][R2.64] ;  /* 0x0000003602a47981 */ /* 0x008766000c1e1900 */
[----:B---3--:R-:W-:-:S05]  /*1530*/  PRMT R2, R4, 0x7610, R2 ;  /* 0x0000761004027816 */ /* 0x008fca0000000002 */
[----:B------:R3:W-:Y:S01]  /*1540*/  STL.S16 [R1+0x210], R2 ;  /* 0x0002100201007387 */ /* 0x0007e20000100600 */
[----:B------:R-:W-:Y:S05]  /*1550*/  BRA `(.L_x_18) ;  /* 0x0000000000107947 */ /* 0x000fea0003800000 */
.L_x_19:
[----:B------:R-:W-:Y:S01]  /*1560*/  IMAD.MOV.U32 R2, RZ, RZ, 0x1 ;  /* 0x00000001ff027424 */ /* 0x000fe200078e00ff */
[----:B------:R-:W-:Y:S02]  /*1570*/  ULDC UR4, c[0x0][0x580] ;  /* 0x0001600000047ab9 */ /* 0x000fe40000000800 */
[----:B------:R-:W-:Y:S02]  /*1580*/  MOV R164, UR4 ;  /* 0x0000000400a47c02 */ /* 0x000fe40008000f00 */
[----:B------:R4:W-:Y:S05]  /*1590*/  STL.S16 [R1+0x210], R2 ;  /* 0x0002100201007387 */ /* 0x0009ea0000100600 */
.L_x_18:
[----:B------:R-:W-:Y:S02]  /*15a0*/  ULDC.64 UR4, c[0x0][0x5b0] ;  /* 0x00016c0000047ab9 */ /* 0x000fe40000000a00 */
[----:B------:R-:W-:-:S04]  /*15b0*/  ISETP.NE.U32.AND P0, PT, RZ, UR4, PT ;  /* 0x00000004ff007c0c */ /* 0x000fc8000bf05070 */
[----:B------:R-:W-:-:S13]  /*15c0*/  ISETP.NE.AND.EX P0, PT, RZ, UR5, PT, P0 ;  /* 0x00000005ff007c0c */ /* 0x000fda000bf05300 */
[----:B------:R-:W-:Y:S05]  /*15d0*/  @P0 BRA `(.L_x_20) ;  /* 0x0000000000240947 */ /* 0x000fea0003800000 */
[----:B------:R-:W-:Y:S02]  /*15e0*/  ULDC.64 UR4, c[0x0][0x5a8] ;  /* 0x00016a0000047ab9 */ /* 0x000fe40000000a00 */
[----:B------:R-:W-:-:S04]  /*15f0*/  ISETP.NE.U32.AND P0, PT, RZ, UR4, PT ;  /* 0x00000004ff007c0c */ /* 0x000fc8000bf05070 */
[----:B------:R-:W-:-:S13]  /*1600*/  ISETP.NE.AND.EX P0, PT, RZ, UR5, PT, P0 ;  /* 0x00000005ff007c0c */ /* 0x000fda000bf05300 */
[----:B------:R-:W-:Y:S05]  /*1610*/  @!P0 BRA `(.L_x_21) ;  /* 0x00000000000c8947 */ /* 0x000fea0003800000 */
[----:B---34-:R-:W1:Y:S02]  /*1620*/  LDC.64 R2, c[0x0][0x5a8] ;  /* 0x00016a00ff027b82 */ /* 0x018e640000000a00 */
[----:B-1----:R1:W5:Y:S01]  /*1630*/  LDG.E R17, desc[UR54][R2.64] ;  /* 0x0000003602117981 */ /* 0x002362000c1e1900 */
[----:B------:R-:W-:Y:S05]  /*1640*/  BRA `(.L_x_20) ;  /* 0x0000000000087947 */ /* 0x000fea0003800000 */
.L_x_21:
[----:B------:R-:W-:Y:S02]  /*1650*/  ULDC UR4, c[0x0][0x5a0] ;  /* 0x0001680000047ab9 */ /* 0x000fe40000000800 */
[----:B-1----:R-:W-:-:S07]  /*1660*/  IMAD.U32 R17, RZ, RZ, UR4 ;  /* 0x00000004ff117e24 */ /* 0x002fce000f8e00ff */
.L_x_20:
[----:B------:R-:W-:Y:S01]  /*1670*/  LOP3.LUT P1, RZ, R0, 0xff, RZ, 0xc0, !PT ;  /* 0x000000ff00ff7812 */ /* 0x000fe2000782c0ff */
[----:B------:R-:W-:Y:S01]  /*1680*/  UMOV UR36, URZ ;  /* 0x0000003f00247c82 */ /* 0x000fe20008000000 */
[----:B------:R-:W-:-:S11]  /*1690*/  PLOP3.LUT P0, PT, PT, PT, PT, 0x80, 0x0 ;  /* 0x000000000000781c */ /* 0x000fd60003f0f070 */
[----:B------:R-:W-:Y:S05]  /*16a0*/  @!P1 BRA `(.L_x_22) ;  /* 0x0000012000749947 */ /* 0x000fea0003800000 */
[----:B-1-34-:R-:W3:Y:S01]  /*16b0*/  LDL R2, [R1+0x210] ;  /* 0x0002100001027983 */ /* 0x01aee20000100800 */
[----:B------:R-:W-:-:S03]  /*16c0*/  ULDC UR4, c[0x0][0x28c] ;  /* 0x0000a30000047ab9 */ /* 0x000fc60000000800 */
[----:B------:R-:W4:Y:S01]  /*16d0*/  LDL R3, [R1+0x218] ;  /* 0x0002180001037983 */ /* 0x000f220000100800 */
[----:B------:R-:W-:Y:S01]  /*16e0*/  UIADD3 UR4, UR4, 0x3f, URZ ;  /* 0x0000003f04047890 */ /* 0x000fe2000fffe03f */
[----:B------:R-:W-:Y:S01]  /*16f0*/  MOV R158, 0x10 ;  /* 0x00000010009e7802 */ /* 0x000fe20000000f00 */
[----:B-----5:R-:W-:Y:S01]  /*1700*/  IMAD.MOV.U32 R167, RZ, RZ, R164 ;  /* 0x000000ffffa77224 */ /* 0x020fe200078e00a4 */
[----:B------:R-:W1:Y:S01]  /*1710*/  S2R R4, SR_TID.X ;  /* 0x0000000000047919 */ /* 0x000e620000002100 */
[----:B------:R-:W-:Y:S01]  /*1720*/  USHF.R.S32.HI UR5, URZ, 0x1f, UR4 ;  /* 0x0000001f3f057899 */ /* 0x000fe20008011404 */
[----:B------:R-:W-:Y:S01]  /*1730*/  MOV R16, R164 ;  /* 0x000000a400107202 */ /* 0x000fe20000000f00 */
[----:B------:R-:W-:Y:S01]  /*1740*/  ULDC.64 UR50, c[0x0][0x198] ;  /* 0x0000660000327ab9 */ /* 0x000fe20000000a00 */
[----:B------:R-:W-:Y:S01]  /*1750*/  UMOV UR39, URZ ;  /* 0x0000003f00277c82 */ /* 0x000fe20008000000 */
[----:B------:R-:W-:Y:S01]  /*1760*/  ULEA.HI UR5, UR5, UR4, URZ, 0x6 ;  /* 0x0000000405057291 */ /* 0x000fe2000f8f303f */
[----:B------:R-:W-:Y:S01]  /*1770*/  UMOV UR44, URZ ;  /* 0x0000003f002c7c82 */ /* 0x000fe20008000000 */
[----:B------:R-:W-:-:S02]  /*1780*/  UMOV UR40, URZ ;  /* 0x0000003f00287c82 */ /* 0x000fc40008000000 */
[----:B------:R-:W-:Y:S01]  /*1790*/  USHF.R.S32.HI UR45, URZ, 0x6, UR5 ;  /* 0x000000063f2d7899 */ /* 0x000fe20008011405 */
[----:B------:R-:W-:Y:S01]  /*17a0*/  UMOV UR36, URZ ;  /* 0x0000003f00247c82 */ /* 0x000fe20008000000 */
[C---:B-1----:R-:W-:Y:S02]  /*17b0*/  LOP3.LUT R173, R4.reuse, 0xff, RZ, 0xc0, !PT ;  /* 0x000000ff04ad7812 */ /* 0x042fe400078ec0ff */
[----:B------:R-:W-:-:S03]  /*17c0*/  LOP3.LUT P0, RZ, R4, 0x4, RZ, 0xc0, !PT ;  /* 0x0000000404ff7812 */ /* 0x000fc6000780c0ff */
[----:B------:R-:W-:Y:S01]  /*17d0*/  VIADD R173, R173, 0x1f ;  /* 0x0000001fadad7836 */ /* 0x000fe20000000000 */
[----:B------:R-:W-:Y:S02]  /*17e0*/  SEL R158, R158, 0xfffffff0, !P0 ;  /* 0xfffffff09e9e7807 */ /* 0x000fe40004000000 */
[C---:B---3--:R-:W-:Y:S02]  /*17f0*/  PRMT R170, R2.reuse, 0x7610, R170 ;  /* 0x0000761002aa7816 */ /* 0x048fe400000000aa */
[----:B------:R-:W-:Y:S02]  /*1800*/  PRMT R168, R2, 0x7610, R168 ;  /* 0x0000761002a87816 */ /* 0x000fe400000000a8 */
[----:B----4-:R-:W-:-:S07]  /*1810*/  LOP3.LUT R156, R3, 0x1, RZ, 0xfc, !PT ;  /* 0x00000001039c7812 */ /* 0x010fce00078efcff */
.L_x_230:
[----:B-1----:R-:W1:Y:S01]  /*1820*/  S2R R0, SR_TID.X ;  /* 0x0000000000007919 */ /* 0x002e620000002100 */
[----:B---3--:R-:W3:Y:S01]  /*1830*/  S2UR UR48, SR_CgaCtaId ;  /* 0x00000000003079c3 */ /* 0x008ee20000008800 */
[----:B------:R-:W-:Y:S02]  /*1840*/  UMOV UR49, 0x400 ;  /* 0x0000040000317882 */ /* 0x000fe40000000000 */
[----:B---3--:R-:W-:Y:S01]  /*1850*/  ULEA UR49, UR48, UR49, 0x18 ;  /* 0x0000003130317291 */ /* 0x008fe2000f8ec03f */
[----:B-1----:R-:W-:-:S04]  /*1860*/  LOP3.LUT R0, R0, 0x80, RZ, 0xc0, !PT ;  /* 0x0000008000007812 */ /* 0x002fc800078ec0ff */
[----:B------:R-:W-:-:S06]  /*1870*/  SHF.R.U32.HI R0, RZ, 0x7, R0 ;  /* 0x00000007ff007819 */ /* 0x000fcc0000011600 */
[----:B------:R-:W1:Y:S02]  /*1880*/  SHFL.IDX PT, R0, R0, RZ, 0x1f ;  /* 0x00001fff00007589 */ /* 0x000e6400000e0000 */
[----:B-1----:R-:W-:-:S13]  /*1890*/  R2UR UR4, R0 ;  /* 0x00000000000472ca */ /* 0x002fda00000e0000 */
[----:B------:R-:W-:-:S04]  /*18a0*/  ULEA.HI UR5, UR4, UR4, URZ, 0x1 ;  /* 0x0000000404057291 */ /* 0x000fc8000f8f083f */
[----:B------:R-:W-:-:S04]  /*18b0*/  ULOP3.LUT UR5, UR5, 0x7fffe, URZ, 0xc0, !UPT ;  /* 0x0007fffe05057892 */ /* 0x000fc8000f8ec03f */
[----:B------:R-:W-:-:S03]  /*18c0*/  UIADD3 UR5, UR4, -UR5, URZ ;  /* 0x8000000504057290 */ /* 0x000fc6000fffe03f */
[----:B------:R-:W-:Y:S01]  /*18d0*/  ULDC UR4, c[0x0][0x28c] ;  /* 0x0000a30000047ab9 */ /* 0x000fe20000000800 */
[----:B------:R-:W-:Y:S01]  /*18e0*/  ULEA UR5, UR5, UR49, 0xd ;  /* 0x0000003105057291 */ /* 0x000fe2000f8e683f */
[----:B------:R-:W-:-:S03]  /*18f0*/  ISETP.LT.AND P0, PT, RZ, UR4, PT ;  /* 0x00000004ff007c0c */ /* 0x000fc6000bf01270 */
[----:B------:R-:W-:-:S04]  /*1900*/  UIADD3 UR5, UR5, 0x8400, URZ ;  /* 0x0000840005057890 */ /* 0x000fc8000fffe03f */
[----:B------:R-:W-:-:S04]  /*1910*/  USHF.R.U32.HI UR5, URZ, 0x4, UR5 ;  /* 0x000000043f057899 */ /* 0x000fc80008011605 */
[----:B------:R-:W-:-:S04]  /*1920*/  ULOP3.LUT UR5, UR5, 0x3fff, URZ, 0xc0, !UPT ;  /* 0x00003fff05057892 */ /* 0x000fc8000f8ec03f */
[----:B------:R-:W-:Y:S01]  /*1930*/  ULOP3.LUT UR41, UR5, 0x10000, URZ, 0xfc, !UPT ;  /* 0x0001000005297892 */ /* 0x000fe2000f8efc3f */
[----:B--2---:R-:W-:Y:S11]  /*1940*/  @P0 BRA `(.L_x_23) ;  /* 0x0000000000400947 */ /* 0x004ff60003800000 */
[----:B------:R-:W-:Y:S01]  /*1950*/  MOV R0, 0x0 ;  /* 0x0000000000007802 */ /* 0x000fe20000000f00 */
[----:B------:R-:W-:Y:S01]  /*1960*/  ULDC.64 UR4, c[0x4][0x70] ;  /* 0x01001c0000047ab9 */ /* 0x000fe20000000a00 */
[----:B------:R-:W-:Y:S01]  /*1970*/  ULDC.64 UR6, c[0x4][0x8] ;  /* 0x0100020000067ab9 */ /* 0x000fe20000000a00 */
[----:B------:R-:W-:Y:S01]  /*1980*/  MOV R4, UR4 ;  /* 0x0000000400047c02 */ /* 0x000fe20008000f00 */
[----:B------:R1:W3:Y:S01]  /*1990*/  LDC.64 R2, c[0x4][R0] ;  /* 0x0100000000027b82 */ /* 0x0002e20000000a00 */
[----:B------:R-:W-:Y:S01]  /*19a0*/  IMAD.U32 R5, RZ, RZ, UR5 ;  /* 0x00000005ff057e24 */ /* 0x000fe2000f8e00ff */
[----:B------:R-:W-:Y:S01]  /*19b0*/  ULDC.64 UR4, c[0x4][0x78] ;  /* 0x01001e0000047ab9 */ /* 0x000fe20000000a00 */
[----:B------:R-:W-:Y:S01]  /*19c0*/  MOV R10, UR6 ;  /* 0x00000006000a7c02 */ /* 0x000fe20008000f00 */
[----:B------:R-:W-:Y:S01]  /*19d0*/  IMAD.U32 R7, RZ, RZ, UR5 ;  /* 0x00000005ff077e24 */ /* 0x000fe2000f8e00ff */
[----:B------:R-:W-:Y:S01]  /*19e0*/  MOV R6, UR4 ;  /* 0x0000000400067c02 */ /* 0x000fe20008000f00 */
[----:B------:R-:W-:Y:S01]  /*19f0*/  IMAD.U32 R11, RZ, RZ, UR7 ;  /* 0x00000007ff0b7e24 */ /* 0x000fe2000f8e00ff */
[----:B------:R-:W-:Y:S01]  /*1a00*/  MOV R8, 0x1e1 ;  /* 0x000001e100087802 */ /* 0x000fe20000000f00 */
[----:B------:R-:W-:Y:S01]  /*1a10*/  IMAD.MOV.U32 R12, RZ, RZ, 0x1 ;  /* 0x00000001ff0c7424 */ /* 0x000fe200078e00ff */
[----:B-1----:R-:W-:-:S07]  /*1a20*/  MOV R13, RZ ;  /* 0x000000ff000d7202 */ /* 0x002fce0000000f00 */
[----:B------:R-:W-:-:S07]  /*1a30*/  LEPC R20, `(.L_x_23) ;  /* 0x000000001014794e */ /* 0x000fce0000000000 */
[----:B--23--:R-:W-:Y:S05]  /*1a40*/  CALL.ABS.NOINC R2 ;  /* 0x0000000002007343 */ /* 0x00cfea0003c00000 */
.L_x_23:
[----:B------:R-:W3:Y:S02]  /*1a50*/  LDL R2, [R1+0x20c] ;  /* 0x00020c0001027983 */ /* 0x000ee40000100800 */
[----:B---3--:R-:W-:-:S04]  /*1a60*/  LOP3.LUT R0, R2, 0x1, RZ, 0xfc, !PT ;  /* 0x0000000102007812 */ /* 0x008fc800078efcff */
[----:B------:R-:W-:-:S13]  /*1a70*/  ISETP.NE.AND P0, PT, R0, 0x3, PT ;  /* 0x000000030000780c */ /* 0x000fda0003f05270 */
[----:B------:R-:W-:Y:S05]  /*1a80*/  @!P0 BRA `(.L_x_24) ;  /* 0x0000000000048947 */ /* 0x000fea0003800000 */
[----:B--2---:R-:W-:Y:S01]  /*1a90*/  BPT.TRAP 0x1 ;  /* 0x000000040000795c */ /* 0x004fe20000300000 */
.L_x_24:
[----:B------:R-:W-:Y:S01]  /*1aa0*/  IMAD.U32 R3, RZ, RZ, UR40 ;  /* 0x00000028ff037e24 */ /* 0x000fe2000f8e00ff */
[----:B------:R-:W-:-:S04]  /*1ab0*/  MOV R0, UR44 ;  /* 0x0000002c00007c02 */ /* 0x000fc80008000f00 */
[----:B------:R-:W-:Y:S02]  /*1ac0*/  LEA R3, R3, UR49, 0x3 ;  /* 0x0000003103037c11 */ /* 0x000fe4000f8e18ff */
[----:B------:R-:W-:-:S04]  /*1ad0*/  SHF.L.U32 R0, R0, 0x1f, RZ ;  /* 0x0000001f00007819 */ /* 0x000fc800000006ff */
[----:B------:R1:W3:Y:S01]  /*1ae0*/  SYNCS.PHASECHK.TRANS64.TRYWAIT P1, [R3+URZ], R0 ;  /* 0x00000000030075a7 */ /* 0x0002e2000802017f */
[----:B------:R-:W-:Y:S05]  /*1af0*/  @!P0 BRA `(.L_x_25) ;  /* 0x0000000000048947 */ /* 0x000fea0003800000 */
[----:B--2---:R-:W-:Y:S01]  /*1b00*/  BPT.TRAP 0x1 ;  /* 0x000000040000795c */ /* 0x004fe20000300000 */
.L_x_25:
[----:B---3--:R-:W-:Y:S05]  /*1b10*/  @P1 BRA `(.L_x_26) ;  /* 0x0000000000081947 */ /* 0x008fea0003800000 */
[----:B------:R-:W3:Y:S02]  /*1b20*/  SYNCS.PHASECHK.TRANS64.TRYWAIT P1, [R3+URZ], R0 ;  /* 0x00000000030075a7 */ /* 0x000ee4000802017f */
[----:B---3--:R-:W-:Y:S05]  /*1b30*/  @!P1 BRA `(.L_x_27) ;  /* 0x00000158006c9947 */ /* 0x008fea0003800000 */
.L_x_26:
[----:B------:R-:W-:-:S04]  /*1b40*/  UISETP.LT.AND UP0, UPT, UR45, 0x1, UPT ;  /* 0x000000012d00788c */ /* 0x000fc8000bf01270 */
[----:B------:R-:W-:-:S04]  /*1b50*/  USEL UR4, UR45, 0x1, UP0 ;  /* 0x000000012d047887 */ /* 0x000fc80008000000 */
[----:B------:R-:W-:-:S06]  /*1b60*/  UIADD3 UR4, UR45, -UR4, URZ ;  /* 0x800000042d047290 */ /* 0x000fcc000fffe03f */
[----:B-1-3--:R-:W-:Y:S01]  /*1b70*/  IMAD.U32 R0, RZ, RZ, UR4 ;  /* 0x00000004ff007e24 */ /* 0x00afe2000f8e00ff */
[----:B------:R-:W-:Y:S01]  /*1b80*/  MOV R3, UR4 ;  /* 0x0000000400037c02 */ /* 0x000fe20008000f00 */
[----:B------:R-:W-:Y:S05]  /*1b90*/  WARPSYNC.ALL ;  /* 0x0000000000007948 */ /* 0x000fea0003800000 */
[----:B------:R-:W-:Y:S01]  /*1ba0*/  ISETP.GE.AND P1, PT, R0, 0x1, PT ;  /* 0x000000010000780c */ /* 0x000fe20003f26270 */
[----:B------:R-:W-:Y:S01]  /*1bb0*/  UIADD3 UR4, UR49, 0x20400, URZ ;  /* 0x0002040031047890 */ /* 0x000fe2000fffe03f */
[----:B------:R-:W-:Y:S01]  /*1bc0*/  WARPGROUP.ARRIVE ;  /* 0x00000000000079c5 */ /* 0x000fe20000000000 */
[----:B------:R-:W-:Y:S01]  /*1bd0*/  ULEA UR9, UR40, UR41, 0xb ;  /* 0x0000002928097291 */ /* 0x000fe2000f8e583f */
[----:B------:R1:W-:Y:S01]  /*1be0*/  STL [R1+0x300], R19 ;  /* 0x0003001301007387 */ /* 0x0003e20000100800 */
[----:B------:R-:W-:Y:S01]  /*1bf0*/  USHF.R.U32.HI UR4, URZ, 0x4, UR4 ;  /* 0x000000043f047899 */ /* 0x000fe20008011604 */
[----:B------:R-:W-:Y:S01]  /*1c00*/  UMOV UR5, 0x40000040 ;  /* 0x4000004000057882 */ /* 0x000fe20000000000 */
[----:B------:R-:W-:-:S02]  /*1c10*/  UMOV UR7, 0x40000040 ;  /* 0x4000004000077882 */ /* 0x000fc40000000000 */
[----:B------:R-:W-:Y:S01]  /*1c20*/  ULOP3.LUT UR4, UR4, 0x3fff, URZ, 0xc0, !UPT ;  /* 0x00003fff04047892 */ /* 0x000fe2000f8ec03f */
[----:B------:R3:W-:Y:S03]  /*1c30*/  STL [R1+0x2fc], R18 ;  /* 0x0002fc1201007387 */ /* 0x0007e60000100800 */
[----:B------:R-:W-:Y:S01]  /*1c40*/  ULOP3.LUT UR8, UR4, 0x10000, URZ, 0xfc, !UPT ;  /* 0x0001000004087892 */ /* 0x000fe2000f8efc3f */
[----:B------:R4:W-:Y:S02]  /*1c50*/  STL [R1+0x2f8], R17 ;  /* 0x0002f81101007387 */ /* 0x0009e40000100800 */
[----:B------:R-:W-:Y:S01]  /*1c60*/  UMOV UR4, UR9 ;  /* 0x0000000900047c82 */ /* 0x000fe20008000000 */
[----:B------:R-:W-:Y:S01]  /*1c70*/  ULEA UR10, UR40, UR8, 0xb ;  /* 0x00000008280a7291 */ /* 0x000fe2000f8e583f */
[----:B------:R2:W-:Y:S04]  /*1c80*/  STL [R1+0x2f4], R16 ;  /* 0x0002f41001007387 */ /* 0x0005e80000100800 */
[----:B------:R2:W-:Y:S02]  /*1c90*/  STL [R1+0x2f0], R3 ;  /* 0x0002f00301007387 */ /* 0x0005e40000100800 */
[----:B------:R-:W-:-:S02]  /*1ca0*/  UMOV UR6, UR10 ;  /* 0x0000000a00067c82 */ /* 0x000fc40008000000 */
[----:B------:R-:W-:Y:S01]  /*1cb0*/  HGMMA.64x256x16.F32.BF16 R24, gdesc[UR4], RZ, !UPT, gsb0 ;  /* 0x03e00000041879f0 */ /* 0x000fe2000c0018ff */
[----:B------:R-:W-:Y:S01]  /*1cc0*/  UIADD3 UR4, UR9, 0x400, URZ ;  /* 0x0000040009047890 */ /* 0x000fe2000fffe03f */
[----:B------:R-:W-:Y:S01]  /*1cd0*/  UMOV UR5, 0x40000040 ;  /* 0x4000004000057882 */ /* 0x000fe20000000000 */
[----:B------:R-:W-:Y:S02]  /*1ce0*/  WARPGROUP.DEPBAR.LE gsb0, 0x0 ;  /* 0x00008000000079c5 */ /* 0x000fe40000010000 */
[----:B------:R-:W-:Y:S01]  /*1cf0*/  STL.64 [R1], R24 ;  /* 0x0000001801007387 */ /* 0x000fe20000100a00 */
[----:B------:R-:W-:Y:S01]  /*1d00*/  IMAD.MOV.U32 R235, RZ, RZ, R53 ;  /* 0x000000ffffeb7224 */ /* 0x000fe200078e0035 */
[----:B------:R-:W-:Y:S01]  /*1d10*/  MOV R234, R54 ;  /* 0x0000003600ea7202 */ /* 0x000fe20000000f00 */
[----:B------:R-:W-:Y:S01]  /*1d20*/  IMAD.MOV.U32 R233, RZ, RZ, R55 ;  /* 0x000000ffffe97224 */ /* 0x000fe200078e0037 */
[----:B------:R-:W-:Y:S01]  /*1d30*/  STL.64 [R1+0x8], R26 ;  /* 0x0000081a01007387 */ /* 0x000fe20000100a00 */
[----:B------:R-:W-:Y:S01]  /*1d40*/  MOV R232, R56 ;  /* 0x0000003800e87202 */ /* 0x000fe20000000f00 */
[----:B------:R-:W-:Y:S01]  /*1d50*/  IMAD.MOV.U32 R231, RZ, RZ, R57 ;  /* 0x000000ffffe77224 */ /* 0x000fe200078e0039 */
[----:B------:R-:W-:Y:S01]  /*1d60*/  MOV R230, R58 ;  /* 0x0000003a00e67202 */ /* 0x000fe20000000f00 */
[----:B------:R-:W-:Y:S01]  /*1d70*/  STL.64 [R1+0x10], R28 ;  /* 0x0000101c01007387 */ /* 0x000fe20000100a00 */
        /* <DEDUP_REMOVED lines=85> */
[----:B-1----:R-:W-:Y:S01]  /*22d0*/  IMAD.MOV.U32 R19, RZ, RZ, R133 ;  /* 0x000000ffff137224 */ /* 0x002fe200078e0085 */
[----:B---3--:R-:W-:Y:S01]  /*22e0*/  MOV R18, R134 ;  /* 0x0000008600127202 */ /* 0x008fe20000000f00 */
[----:B----4-:R-:W-:Y:S01]  /*22f0*/  IMAD.MOV.U32 R17, RZ, RZ, R135 ;  /* 0x000000ffff117224 */ /* 0x010fe200078e0087 */
[----:B--2---:R-:W-:Y:S01]  /*2300*/  MOV R16, R136 ;  /* 0x0000008800107202 */ /* 0x004fe20000000f00 */
        /* <DEDUP_REMOVED lines=14> */
[----:B------:R1:W-:Y:S01]  /*23f0*/  STL [R1+0x70], R52 ;  /* 0x0000703401007387 */ /* 0x0003e20000100800 */
[----:B------:R-:W-:-:S03]  /*2400*/  IMAD.MOV.U32 R0, RZ, RZ, R151 ;  /* 0x000000ffff007224 */ /* 0x000fc600078e0097 */
[----:B------:R-:W-:Y:S04]  /*2410*/  STL [R1+0x5d4], R173 ;  /* 0x0005d4ad01007387 */ /* 0x000fe80000100800 */
[----:B------:R-:W-:Y:S01]  /*2420*/  STL [R1+0x5d0], R170 ;  /* 0x0005d0aa01007387 */ /* 0x000fe20000100800 */
[----:B-1----:R-:W-:-:S03]  /*2430*/  WARPGROUP.ARRIVE ;  /* 0x00000000000079c5 */ /* 0x002fc60000000000 */
[----:B------:R-:W-:Y:S03]  /*2440*/  STL [R1+0x5cc], R168 ;  /* 0x0005cca801007387 */ /* 0x000fe60000100800 */
[----:B------:R-:W-:Y:S01]  /*2450*/  HGMMA.64x256x16.F32.BF16 R24, gdesc[UR4], RZ, !UPT, gsb0 ;  /* 0x03e00000041879f0 */ /* 0x000fe2000c0018ff */
[----:B------:R-:W-:Y:S04]  /*2460*/  STL [R1+0x5c8], R167 ;  /* 0x0005c8a701007387 */ /* 0x000fe80000100800 */
[----:B------:R-:W-:Y:S04]  /*2470*/  STL.64 [R1+0x5c0], R164 ;  /* 0x0005c0a401007387 */ /* 0x000fe80000100a00 */
[----:B------:R-:W-:Y:S04]  /*2480*/  STL [R1+0x5bc], R158 ;  /* 0x0005bc9e01007387 */ /* 0x000fe80000100800 */
[----:B------:R-:W-:Y:S01]  /*2490*/  STL [R1+0x5b8], R156 ;  /* 0x0005b89c01007387 */ /* 0x000fe20000100800 */
[----:B------:R-:W-:-:S03]  /*24a0*/  WARPGROUP.DEPBAR.LE gsb0, 0x0 ;  /* 0x00008000000079c5 */ /* 0x000fc60000010000 */
[----:B------:R-:W-:Y:S04]  /*24b0*/  STL.64 [R1+0x5b0], R150 ;  /* 0x0005b09601007387 */ /* 0x000fe80000100a00 */
        /* <DEDUP_REMOVED lines=20> */
[----:B------:R1:W-:Y:S04]  /*2600*/  STL.64 [R1+0x508], R108 ;  /* 0x0005086c01007387 */ /* 0x0003e80000100a00 */
[----:B-1----:R-:W2:Y:S04]  /*2610*/  LDL.LU R108, [R1] ;  /* 0x00000000016c7983 */ /* 0x002ea80000300800 */
[----:B------:R-:W2:Y:S04]  /*2620*/  LDL.LU R109, [R1+0x4] ;  /* 0x00000400016d7983 */ /* 0x000ea80000300800 */
        /* <DEDUP_REMOVED lines=26> */
[----:B------:R-:W2:Y:S01]  /*27d0*/  LDL.LU R136, [R1+0x70] ;  /* 0x0000700001887983 */ /* 0x000ea20000300800 */
        /* <DEDUP_REMOVED lines=46> */
[----:B------:R-:W-:-:S02]  /*2ac0*/  UIADD3 UR4, UR9, 0x2, URZ ;  /* 0x0000000209047890 */ /* 0x000fc4000fffe03f */
[----:B------:R-:W-:Y:S01]  /*2ad0*/  UIADD3 UR6, UR10, 0x2, URZ ;  /* 0x000000020a067890 */ /* 0x000fe2000fffe03f */
[----:B------:R-:W-:Y:S01]  /*2ae0*/  UMOV UR5, 0x40000040 ;  /* 0x4000004000057882 */ /* 0x000fe20000000000 */
[----:B------:R-:W-:Y:S01]  /*2af0*/  UMOV UR7, 0x40000040 ;  /* 0x4000004000077882 */ /* 0x000fe20000000000 */
[----:B--2---:R-:W-:-:S06]  /*2b00*/  WARPGROUP.ARRIVE ;  /* 0x00000000000079c5 */ /* 0x004fcc0000000000 */
[----:B------:R-:W-:Y:S03]  /*2b10*/  HGMMA.64x256x16.F32.BF16 R108, gdesc[UR4], R108, gsb0 ;  /* 0x03e00000046c79f0 */ /* 0x000fe6000800186c */
[----:B------:R-:W-:Y:S02]  /*2b20*/  WARPGROUP.DEPBAR.LE gsb0, 0x0 ;  /* 0x00008000000079c5 */ /* 0x000fe40000010000 */
[----:B------:R-:W-:Y:S04]  /*2b30*/  STL.64 [R1], R108 ;  /* 0x0000006c01007387 */ /* 0x000fe80000100a00 */
        /* <DEDUP_REMOVED lines=63> */
[----:B-1----:R-:W2:Y:S04]  /*2f30*/  LDL.LU R173, [R1+0x5d4] ;  /* 0x0005d40001ad7983 */ /* 0x002ea80000300800 */
[----:B------:R-:W3:Y:S04]  /*2f40*/  LDL.LU R170, [R1+0x5d0] ;  /* 0x0005d00001aa7983 */ /* 0x000ee80000300800 */
[----:B------:R-:W4:Y:S04]  /*2f50*/  LDL.LU R168, [R1+0x5cc] ;  /* 0x0005cc0001a87983 */ /* 0x000f280000300800 */
[----:B------:R-:W4:Y:S04]  /*2f60*/  LDL.LU R167, [R1+0x5c8] ;  /* 0x0005c80001a77983 */ /* 0x000f280000300800 */
[----:B------:R-:W4:Y:S04]  /*2f70*/  LDL.LU.64 R164, [R1+0x5c0] ;  /* 0x0005c00001a47983 */ /* 0x000f280000300a00 */
[----:B------:R-:W4:Y:S04]  /*2f80*/  LDL.LU R158, [R1+0x5bc] ;  /* 0x0005bc00019e7983 */ /* 0x000f280000300800 */
[----:B------:R-:W4:Y:S04]  /*2f90*/  LDL.LU R156, [R1+0x5b8] ;  /* 0x0005b800019c7983 */ /* 0x000f280000300800 */
[----:B------:R-:W2:Y:S04]  /*2fa0*/  LDL.LU.64 R150, [R1+0x5b0] ;  /* 0x0005b00001967983 */ /* 0x000ea80000300a00 */
        /* <DEDUP_REMOVED lines=20> */
[----:B------:R-:W2:Y:S01]  /*30f0*/  LDL.LU.64 R108, [R1+0x508] ;  /* 0x00050800016c7983 */ /* 0x000ea20000300a00 */
[----:B------:R-:W-:Y:S01]  /*3100*/  UIADD3 UR4, UR9, 0x402, URZ ;  /* 0x0000040209047890 */ /* 0x000fe2000fffe03f */
[----:B------:R-:W-:Y:S01]  /*3110*/  UMOV UR5, 0x40000040 ;  /* 0x4000004000057882 */ /* 0x000fe20000000000 */
[----:B--2---:R-:W-:-:S07]  /*3120*/  WARPGROUP.ARRIVE ;  /* 0x00000000000079c5 */ /* 0x004fce0000000000 */
[----:B------:R-:W-:Y:S03]  /*3130*/  HGMMA.64x256x16.F32.BF16 R24, gdesc[UR4], R24, gsb0 ;  /* 0x03e00000041879f0 */ /* 0x000fe60008001818 */
[----:B------:R-:W-:Y:S02]  /*3140*/  WARPGROUP.DEPBAR.LE gsb0, 0x0 ;  /* 0x00008000000079c5 */ /* 0x000fe40000010000 */
        /* <DEDUP_REMOVED lines=64> */
[----:B-1----:R-:W2:Y:S04]  /*3550*/  LDL.LU.64 R24, [R1] ;  /* 0x0000000001187983 */ /* 0x002ea80000300a00 */
        /* <DEDUP_REMOVED lines=63> */
[----:B------:R-:W-:-:S02]  /*3950*/  UIADD3 UR4, UR9, 0x4, URZ ;  /* 0x0000000409047890 */ /* 0x000fc4000fffe03f */
[----:B------:R-:W-:Y:S01]  /*3960*/  UIADD3 UR6, UR10, 0x4, URZ ;  /* 0x000000040a067890 */ /* 0x000fe2000fffe03f */
[----:B------:R-:W-:Y:S01]  /*3970*/  UMOV UR5, 0x40000040 ;  /* 0x4000004000057882 */ /* 0x000fe20000000000 */
[----:B------:R-:W-:Y:S01]  /*3980*/  UMOV UR7, 0x40000040 ;  /* 0x4000004000077882 */ /* 0x000fe20000000000 */
[----:B--2---:R-:W-:-:S06]  /*3990*/  WARPGROUP.ARRIVE ;  /* 0x00000000000079c5 */ /* 0x004fcc0000000000 */
[----:B------:R-:W-:Y:S03]  /*39a0*/  HGMMA.64x256x16.F32.BF16 R24, gdesc[UR4], R24, gsb0 ;  /* 0x03e00000041879f0 */ /* 0x000fe60008001818 */
        /* <DEDUP_REMOVED lines=57> */
[----:B------:R1:W-:Y:S01]  /*3d40*/  STL [R1+0x70], R52 ;  /* 0x0000703401007387 */ /* 0x0003e20000100800 */
[----:B------:R-:W-:Y:S01]  /*3d50*/  IMAD.MOV.U32 R192, RZ, RZ, R108 ;  /* 0x000000ffffc07224 */ /* 0x000fe200078e006c */
[----:B------:R-:W-:Y:S01]  /*3d60*/  MOV R193, R109 ;  /* 0x0000006d00c17202 */ /* 0x000fe20000000f00 */
[----:B------:R-:W-:Y:S01]  /*3d70*/  IMAD.MOV.U32 R190, RZ, RZ, R106 ;  /* 0x000000ffffbe7224 */ /* 0x000fe200078e006a */
[----:B------:R-:W2:Y:S01]  /*3d80*/  LDL.LU.64 R150, [R1+0x500] ;  /* 0x0005000001967983 */ /* 0x000ea20000300a00 */
[----:B------:R-:W-:Y:S01]  /*3d90*/  MOV R191, R107 ;  /* 0x0000006b00bf7202 */ /* 0x000fe20000000f00 */
[----:B------:R-:W-:Y:S01]  /*3da0*/  IMAD.MOV.U32 R188, RZ, RZ, R104 ;  /* 0x000000ffffbc7224 */ /* 0x000fe200078e0068 */
[----:B------:R-:W-:Y:S01]  /*3db0*/  MOV R189, R105 ;  /* 0x0000006900bd7202 */ /* 0x000fe20000000f00 */
[----:B------:R-:W2:Y:S01]  /*3dc0*/  LDL.LU.64 R148, [R1+0x4f8] ;  /* 0x0004f80001947983 */ /* 0x000ea20000300a00 */
        /* <DEDUP_REMOVED lines=65> */
[----:B------:R-:W-:-:S02]  /*41e0*/  MOV R17, R55 ;  /* 0x0000003700117202 */ /* 0x000fc40000000f00 */
[----:B------:R-:W2:Y:S01]  /*41f0*/  LDL.LU.64 R114, [R1+0x470] ;  /* 0x0004700001727983 */ /* 0x000ea20000300a00 */
[----:B------:R-:W-:-:S03]  /*4200*/  MOV R19, R53 ;  /* 0x0000003500137202 */ /* 0x000fc60000000f00 */
        /* <DEDUP_REMOVED lines=30> */
[----:B-1----:R-:W2:Y:S04]  /*43f0*/  LDL.LU.64 R52, [R1+0x378] ;  /* 0x0003780001347983 */ /* 0x002ea80000300a00 */
        /* <DEDUP_REMOVED lines=15> */
[----:B------:R-:W-:-:S02]  /*44f0*/  UMOV UR5, 0x40000040 ;  /* 0x4000004000057882 */ /* 0x000fc40000000000 */
[----:B------:R-:W-:Y:S04]  /*4500*/  STL [R1+0x2ec], R173 ;  /* 0x0002ecad01007387 */ /* 0x000fe80000100800 */
[----:B---3--:R-:W-:Y:S04]  /*4510*/  STL [R1+0x2e8], R170 ;  /* 0x0002e8aa01007387 */ /* 0x008fe80000100800 */
[----:B----4-:R-:W-:Y:S04]  /*4520*/  STL [R1+0x2e4], R168 ;  /* 0x0002e4a801007387 */ /* 0x010fe80000100800 */
[----:B------:R-:W-:Y:S04]  /*4530*/  STL [R1+0x2e0], R167 ;  /* 0x0002e0a701007387 */ /* 0x000fe80000100800 */
[----:B------:R-:W-:Y:S04]  /*4540*/  STL.64 [R1+0x2d8], R164 ;  /* 0x0002d8a401007387 */ /* 0x000fe80000100a00 */
[----:B------:R-:W-:Y:S04]  /*4550*/  STL [R1+0x2d4], R158 ;  /* 0x0002d49e01007387 */ /* 0x000fe80000100800 */
[----:B------:R-:W-:Y:S01]  /*4560*/  STL [R1+0x2d0], R156 ;  /* 0x0002d09c01007387 */ /* 0x000fe20000100800 */
[----:B--2---:R-:W-:-:S06]  /*4570*/  WARPGROUP.ARRIVE ;  /* 0x00000000000079c5 */ /* 0x004fcc0000000000 */
        /* <DEDUP_REMOVED lines=93> */
[----:B------:R-:W-:Y:S01]  /*4b50*/  UIADD3 UR4, UR9, 0x6, URZ ;  /* 0x0000000609047890 */ /* 0x000fe2000fffe03f */
[----:B------:R-:W-:Y:S01]  /*4b60*/  IMAD.MOV.U32 R235, RZ, RZ, R0 ;  /* 0x000000ffffeb7224 */ /* 0x000fe200078e0000 */
[----:B------:R-:W-:Y:S01]  /*4b70*/  UIADD3 UR6, UR10, 0x6, URZ ;  /* 0x000000060a067890 */ /* 0x000fe2000fffe03f */
[----:B------:R1:W5:Y:S01]  /*4b80*/  LDL.LU R19, [R1+0x300] ;  /* 0x0003000001137983 */ /* 0x0003620000300800 */
[----:B------:R-:W-:Y:S01]  /*4b90*/  UMOV UR5, 0x40000040 ;  /* 0x4000004000057882 */ /* 0x000fe20000000000 */
[----:B------:R-:W-:-:S02]  /*4ba0*/  UMOV UR7, 0x40000040 ;  /* 0x4000004000077882 */ /* 0x000fc40000000000 */
[----:B------:R1:W5:Y:S04]  /*4bb0*/  LDL.LU R18, [R1+0x2fc] ;  /* 0x0002fc0001127983 */ /* 0x0003680000300800 */
[----:B------:R1:W5:Y:S04]  /*4bc0*/  LDL.LU R17, [R1+0x2f8] ;  /* 0x0002f80001117983 */ /* 0x0003680000300800 */
[----:B------:R1:W5:Y:S04]  /*4bd0*/  LDL.LU R16, [R1+0x2f4] ;  /* 0x0002f40001107983 */ /* 0x0003680000300800 */
[----:B------:R1:W5:Y:S01]  /*4be0*/  LDL.LU R3, [R1+0x2f0] ;  /* 0x0002f00001037983 */ /* 0x0003620000300800 */
        /* <DEDUP_REMOVED lines=67> */
[----:B--2---:R1:W5:Y:S04]  /*5020*/  LDL.LU R173, [R1+0x2ec] ;  /* 0x0002ec0001ad7983 */ /* 0x0043680000300800 */
[----:B------:R1:W5:Y:S04]  /*5030*/  LDL.LU R170, [R1+0x2e8] ;  /* 0x0002e80001aa7983 */ /* 0x0003680000300800 */
[----:B------:R1:W5:Y:S04]  /*5040*/  LDL.LU R168, [R1+0x2e4] ;  /* 0x0002e40001a87983 */ /* 0x0003680000300800 */
[----:B------:R1:W5:Y:S04]  /*5050*/  LDL.LU R167, [R1+0x2e0] ;  /* 0x0002e00001a77983 */ /* 0x0003680000300800 */
[----:B------:R1:W5:Y:S04]  /*5060*/  LDL.LU.64 R164, [R1+0x2d8] ;  /* 0x0002d80001a47983 */ /* 0x0003680000300a00 */
[----:B------:R1:W5:Y:S04]  /*5070*/  LDL.LU R158, [R1+0x2d4] ;  /* 0x0002d400019e7983 */ /* 0x0003680000300800 */
[----:B------:R1:W5:Y:S04]  /*5080*/  LDL.LU R156, [R1+0x2d0] ;  /* 0x0002d000019c7983 */ /* 0x0003680000300800 */
        /* <DEDUP_REMOVED lines=27> */
[----:B-1----:R-:W-:Y:S05]  /*5240*/  @!P1 BRA `(.L_x_28) ;  /* 0x00000044003c9947 */ /* 0x002fea0003800000 */
[----:B------:R-:W-:Y:S02]  /*5250*/  UIADD3 UR9, UR40, 0x1, URZ ;  /* 0x0000000128097890 */ /* 0x000fe4000fffe03f */
[----:B------:R-:W-:Y:S02]  /*5260*/  MOV R0, UR40 ;  /* 0x0000002800007c02 */ /* 0x000fe40008000f00 */
[----:B------:R-:W-:-:S04]  /*5270*/  UISETP.NE.AND UP0, UPT, UR9, 0x3, UPT ;  /* 0x000000030900788c */ /* 0x000fc8000bf05270 */
[----:B------:R-:W-:Y:S02]  /*5280*/  USEL UR4, URZ, 0x1, UP0 ;  /* 0x000000013f047887 */ /* 0x000fe40008000000 */
[----:B------:R-:W-:Y:S02]  /*5290*/  USEL UR9, UR9, URZ, UP0 ;  /* 0x0000003f09097287 */ /* 0x000fe40008000000 */
[----:B------:R-:W-:-:S06]  /*52a0*/  ULOP3.LUT UR4, UR44, UR4, URZ, 0x3c, !UPT ;  /* 0x000000042c047292 */ /* 0x000fcc000f8e3c3f */
[----:B------:R-:W-:-:S07]  /*52b0*/  IMAD.U32 R2, RZ, RZ, UR4 ;  /* 0x00000004ff027e24 */ /* 0x000fce000f8e00ff */
.L_x_35:
[----:B------:R-:W-:Y:S05]  /*52c0*/  @!P0 BRA `(.L_x_29) ;  /* 0x0000000000048947 */ /* 0x000fea0003800000 */
[----:B------:R-:W-:Y:S01]  /*52d0*/  BPT.TRAP 0x1 ;  /* 0x000000040000795c */ /* 0x000fe20000300000 */
.L_x_29:
[----:B------:R-:W-:Y:S01]  /*52e0*/  ULEA UR4, UR9, UR49, 0x3 ;  /* 0x0000003109047291 */ /* 0x000fe2000f8e183f */
[----:B------:R-:W-:-:S08]  /*52f0*/  SHF.L.U32 R4, R2, 0x1f, RZ ;  /* 0x0000001f02047819 */ /* 0x000fd000000006ff */
[----:B------:R1:W2:Y:S01]  /*5300*/  SYNCS.PHASECHK.TRANS64.TRYWAIT P1, [UR4], R4 ;  /* 0x00000004ff0075a7 */ /* 0x0002a20008020144 */
[----:B------:R-:W-:Y:S05]  /*5310*/  @!P0 BRA `(.L_x_30) ;  /* 0x0000000000048947 */ /* 0x000fea0003800000 */
[----:B------:R-:W-:Y:S01]  /*5320*/  BPT.TRAP 0x1 ;  /* 0x000000040000795c */ /* 0x000fe20000300000 */
.L_x_30:
[----:B--2---:R-:W-:Y:S05]  /*5330*/  @P1 BRA `(.L_x_31) ;  /* 0x0000000000081947 */ /* 0x004fea0003800000 */
[----:B------:R-:W2:Y:S02]  /*5340*/  SYNCS.PHASECHK.TRANS64.TRYWAIT P1, [UR4], R4 ;  /* 0x00000004ff0075a7 */ /* 0x000ea40008020144 */
[----:B--2---:R-:W-:Y:S05]  /*5350*/  @!P1 BRA `(.L_x_32) ;  /* 0x0000012000789947 */ /* 0x004fea0003800000 */
.L_x_31:
        /* <DEDUP_REMOVED lines=64> */
[----:B---3--:R-:W3:Y:S04]  /*5760*/  LDL.LU.64 R24, [R1] ;  /* 0x0000000001187983 */ /* 0x008ee80000300a00 */
[----:B------:R-:W3:Y:S04]  /*5770*/  LDL.LU.64 R26, [R1+0x8] ;  /* 0x00000800011a7983 */ /* 0x000ee80000300a00 */
        /* <DEDUP_REMOVED lines=61> */
[----:B------:R-:W3:Y:S01]  /*5b50*/  LDL.LU.64 R150, [R1+0x1f8] ;  /* 0x0001f80001967983 */ /* 0x000ee20000300a00 */
[----:B------:R-:W-:-:S02]  /*5b60*/  ULEA UR10, UR9, UR41, 0xb ;  /* 0x00000029090a7291 */ /* 0x000fc4000f8e583f */
[----:B------:R-:W-:Y:S01]  /*5b70*/  ULEA UR11, UR9, UR8, 0xb ;  /* 0x00000008090b7291 */ /* 0x000fe2000f8e583f */
[----:B-----5:R-:W-:Y:S01]  /*5b80*/  STL [R1+0x308], R19 ;  /* 0x0003081301007387 */ /* 0x020fe20000100800 */
[----:B------:R-:W-:Y:S01]  /*5b90*/  UMOV UR5, 0x40000040 ;  /* 0x4000004000057882 */ /* 0x000fe20000000000 */
[----:B------:R-:W-:Y:S02]  /*5ba0*/  UMOV UR7, 0x40000040 ;  /* 0x4000004000077882 */ /* 0x000fe40000000000 */
[----:B------:R-:W-:Y:S01]  /*5bb0*/  UMOV UR4, UR10 ;  /* 0x0000000a00047c82 */ /* 0x000fe20008000000 */
[----:B------:R-:W-:Y:S01]  /*5bc0*/  STL [R1+0x304], R18 ;  /* 0x0003041201007387 */ /* 0x000fe20000100800 */
[----:B------:R-:W-:-:S03]  /*5bd0*/  UMOV UR6, UR11 ;  /* 0x0000000b00067c82 */ /* 0x000fc60008000000 */
[----:B------:R-:W-:Y:S04]  /*5be0*/  STL [R1+0x300], R17 ;  /* 0x0003001101007387 */ /* 0x000fe80000100800 */
[----:B------:R-:W-:Y:S04]  /*5bf0*/  STL [R1+0x2fc], R16 ;  /* 0x0002fc1001007387 */ /* 0x000fe80000100800 */
[----:B------:R-:W-:Y:S04]  /*5c00*/  STL [R1+0x2f8], R3 ;  /* 0x0002f80301007387 */ /* 0x000fe80000100800 */
[----:B------:R4:W-:Y:S04]  /*5c10*/  STL [R1+0x2f4], R2 ;  /* 0x0002f40201007387 */ /* 0x0009e80000100800 */
[----:B------:R1:W-:Y:S01]  /*5c20*/  STL [R1+0x2f0], R0 ;  /* 0x0002f00001007387 */ /* 0x0003e20000100800 */
[----:B---3--:R-:W-:-:S06]  /*5c30*/  WARPGROUP.ARRIVE ;  /* 0x00000000000079c5 */ /* 0x008fcc0000000000 */
[----:B------:R-:W-:Y:S03]  /*5c40*/  HGMMA.64x256x16.F32.BF16 R24, gdesc[UR4], R24, gsb0 ;  /* 0x03e00000041879f0 */ /* 0x000fe60008001818 */
[----:B------:R-:W-:Y:S02]  /*5c50*/  WARPGROUP.DEPBAR.LE gsb0, 0x0 ;  /* 0x00008000000079c5 */ /* 0x000fe40000010000 */
[----:B------:R-:W-:Y:S01]  /*5c60*/  STL.64 [R1], R24 ;  /* 0x0000001801007387 */ /* 0x000fe20000100a00 */
[----:B----4-:R-:W-:Y:S01]  /*5c70*/  IMAD.MOV.U32 R2, RZ, RZ, R150 ;  /* 0x000000ffff027224 */ /* 0x010fe200078e0096 */
[----:B-1----:R-:W-:Y:S01]  /*5c80*/  MOV R0, R151 ;  /* 0x0000009700007202 */ /* 0x002fe20000000f00 */
[----:B--2---:R-:W-:Y:S01]  /*5c90*/  IMAD.MOV.U32 R4, RZ, RZ, R148 ;  /* 0x000000ffff047224 */ /* 0x004fe200078e0094 */
        /* <DEDUP_REMOVED lines=177> */
[----:B------:R-:W-:Y:S04]  /*67b0*/  STL [R1+0x5d8], R170 ;  /* 0x0005d8aa01007387 */ /* 0x000fe80000100800 */
[----:B------:R-:W-:Y:S04]  /*67c0*/  STL [R1+0x5d4], R168 ;  /* 0x0005d4a801007387 */ /* 0x000fe80000100800 */
        /* <DEDUP_REMOVED lines=354> */
[----:B------:R-:W-:Y:S01]  /*7df0*/  STL.64 [R1+0x50], R44 ;  /* 0x0000502c01007387 */ /* 0x000fe20000100a00 */
[----:B------:R-:W-:-:S03]  /*7e00*/  MOV R5, R150 ;  /* 0x0000009600057202 */ /* 0x000fc60000000f00 */
[----:B------:R-:W-:Y:S01]  /*7e10*/  STL.64 [R1+0x58], R46 ;  /* 0x0000582e01007387 */ /* 0x000fe20000100a00 */
[----:B------:R-:W-:-:S03]  /*7e20*/  IMAD.MOV.U32 R4, RZ, RZ, R151 ;  /* 0x000000ffff047224 */ /* 0x000fc600078e0097 */
[----:B------:R-:W-:Y:S01]  /*7e30*/  STL.64 [R1+0x60], R48 ;  /* 0x0000603001007387 */ /* 0x000fe20000100a00 */
[----:B------:R-:W-:Y:S01]  /*7e40*/  MOV R7, R148 ;  /* 0x0000009400077202 */ /* 0x000fe20000000f00 */
[----:B------:R-:W-:Y:S02]  /*7e50*/  IMAD.MOV.U32 R6, RZ, RZ, R149 ;  /* 0x000000ffff067224 */ /* 0x000fe400078e0095 */
[----:B------:R-:W-:Y:S01]  /*7e60*/  STL.64 [R1+0x68], R50 ;  /* 0x0000683201007387 */ /* 0x000fe20000100a00 */
[----:B------:R-:W-:Y:S01]  /*7e70*/  MOV R9, R146 ;  /* 0x0000009200097202 */ /* 0x000fe20000000f00 */
[----:B------:R-:W-:Y:S02]  /*7e80*/  IMAD.MOV.U32 R8, RZ, RZ, R147 ;  /* 0x000000ffff087224 */ /* 0x000fe400078e0093 */
[----:B------:R1:W-:Y:S01]  /*7e90*/  STL [R1+0x70], R52 ;  /* 0x0000703401007387 */ /* 0x0003e20000100800 */
[----:B------:R-:W-:Y:S01]  /*7ea0*/  MOV R11, R144 ;  /* 0x00000090000b7202 */ /* 0x000fe20000000f00 */
[----:B------:R-:W-:-:S02]  /*7eb0*/  IMAD.MOV.U32 R10, RZ, RZ, R145 ;  /* 0x000000ffff0a7224 */ /* 0x000fc400078e0091 */
[----:B------:R-:W2:Y:S01]  /*7ec0*/  LDL.LU.64 R150, [R1+0x508] ;  /* 0x0005080001967983 */ /* 0x000ea20000300a00 */
[----:B------:R-:W-:Y:S01]  /*7ed0*/  MOV R13, R142 ;  /* 0x0000008e000d7202 */ /* 0x000fe20000000f00 */
[----:B------:R-:W-:Y:S02]  /*7ee0*/  IMAD.MOV.U32 R12, RZ, RZ, R143 ;  /* 0x000000ffff0c7224 */ /* 0x000fe400078e008f */
[----:B------:R-:W2:Y:S01]  /*7ef0*/  LDL.LU.64 R148, [R1+0x500] ;  /* 0x0005000001947983 */ /* 0x000ea20000300a00 */
[----:B------:R-:W-:Y:S01]  /*7f00*/  MOV R15, R140 ;  /* 0x0000008c000f7202 */ /* 0x000fe20000000f00 */
[----:B------:R-:W-:Y:S02]  /*7f10*/  IMAD.MOV.U32 R14, RZ, RZ, R141 ;  /* 0x000000ffff0e7224 */ /* 0x000fe400078e008d */
[----:B------:R-:W2:Y:S01]  /*7f20*/  LDL.LU.64 R146, [R1+0x4f8] ;  /* 0x0004f80001927983 */ /* 0x000ea20000300a00 */
        /* <DEDUP_REMOVED lines=129> */
[----:B------:R-:W-:-:S03]  /*8740*/  IMAD.MOV.U32 R19, RZ, RZ, R53 ;  /* 0x000000ffff137224 */ /* 0x000fc600078e0035 */
        /* <DEDUP_REMOVED lines=119> */
[----:B------:R-:W-:Y:S01]  /*8ec0*/  UIADD3 UR4, UR10, 0x6, URZ ;  /* 0x000000060a047890 */ /* 0x000fe2000fffe03f */
[----:B------:R-:W-:Y:S01]  /*8ed0*/  MOV R235, R4 ;  /* 0x0000000400eb7202 */ /* 0x000fe20000000f00 */
[----:B------:R-:W-:Y:S01]  /*8ee0*/  UIADD3 UR6, UR11, 0x6, URZ ;  /* 0x000000060b067890 */ /* 0x000fe2000fffe03f */
[----:B------:R1:W5:Y:S01]  /*8ef0*/  LDL.LU R19, [R1+0x308] ;  /* 0x0003080001137983 */ /* 0x0003620000300800 */
[----:B------:R-:W-:Y:S01]  /*8f00*/  UMOV UR5, 0x40000040 ;  /* 0x4000004000057882 */ /* 0x000fe20000000000 */
[----:B------:R-:W-:-:S02]  /*8f10*/  UMOV UR7, 0x40000040 ;  /* 0x4000004000077882 */ /* 0x000fc40000000000 */
[----:B------:R1:W5:Y:S04]  /*8f20*/  LDL.LU R18, [R1+0x304] ;  /* 0x0003040001127983 */ /* 0x0003680000300800 */
[----:B------:R1:W5:Y:S04]  /*8f30*/  LDL.LU R17, [R1+0x300] ;  /* 0x0003000001117983 */ /* 0x0003680000300800 */
        /* <DEDUP_REMOVED lines=106> */
[----:B------:R-:W-:Y:S01]  /*95e0*/  BPT.TRAP 0x1 ;  /* 0x000000040000795c */ /* 0x000fe20000300000 */
.L_x_33:
[----:B------:R-:W2:Y:S04]  /*95f0*/  LDL R6, [R1+0x200] ;  /* 0x0002000001067983 */ /* 0x000ea80000100800 */
[----:B------:R-:W3:Y:S01]  /*9600*/  LDL R5, [R1+0x20c] ;  /* 0x00020c0001057983 */ /* 0x000ee20000100800 */
[----:B-----5:R-:W-:-:S13]  /*9610*/  ISETP.NE.AND P1, PT, R165, RZ, PT ;  /* 0x000000ffa500720c */ /* 0x020fda0003f25270 */
[----:B------:R-:W-:-:S05]  /*9620*/  @P1 LEA R4, R0, UR49, 0x3 ;  /* 0x0000003100041c11 */ /* 0x000fca000f8e18ff */
[----:B------:R-:W-:-:S05]  /*9630*/  @P1 VIADD R4, R4, 0x18 ;  /* 0x0000001804041836 */ /* 0x000fca0000000000 */
[----:B--2---:R-:W-:-:S04]  /*9640*/  @P1 PRMT R4, R6, 0x654, R4 ;  /* 0x0000065406041816 */ /* 0x004fc80000000004 */
[----:B------:R1:W-:Y:S01]  /*9650*/  @P1 SYNCS.ARRIVE.TRANS64.RED.A1T0 RZ, [R4+URZ], RZ ;  /* 0x000000ff04ff19a7 */ /* 0x0003e2000810043f */
[----:B---3--:R-:W-:-:S13]  /*9660*/  ISETP.GT.U32.AND P1, PT, R5, 0x1, PT ;  /* 0x000000010500780c */ /* 0x008fda0003f24070 */
[----:B-1----:R-:W-:Y:S05]  /*9670*/  @P1 BRA `(.L_x_34) ;  /* 0x0000000000041947 */ /* 0x002fea0003800000 */
[----:B------:R-:W-:Y:S01]  /*9680*/  BPT.TRAP 0x1 ;  /* 0x000000040000795c */ /* 0x000fe20000300000 */
.L_x_34:
[----:B------:R-:W-:Y:S01]  /*9690*/  UIADD3 UR9, UR9, 0x1, URZ ;  /* 0x0000000109097890 */ /* 0x000fe2000fffe03f */
[C---:B------:R-:W-:Y:S01]  /*96a0*/  ISETP.GT.AND P2, PT, R3.reuse, 0x1, PT ;  /* 0x000000010300780c */ /* 0x040fe20003f44270 */
[----:B------:R-:W-:Y:S01]  /*96b0*/  VIADD R3, R3, 0xffffffff ;  /* 0xffffffff03037836 */ /* 0x000fe20000000000 */
[----:B------:R-:W-:Y:S01]  /*96c0*/  IADD3 R0, R0, 0x1, RZ ;  /* 0x0000000100007810 */ /* 0x000fe20007ffe0ff */
[----:B------:R-:W-:-:S03]  /*96d0*/  UISETP.NE.AND UP0, UPT, UR9, 0x3, UPT ;  /* 0x000000030900788c */ /* 0x000fc6000bf05270 */
[C---:B------:R-:W-:Y:S01]  /*96e0*/  ISETP.NE.AND P1, PT, R0.reuse, 0x3, PT ;  /* 0x000000030000780c */ /* 0x040fe20003f25270 */
[----:B------:R-:W-:Y:S02]  /*96f0*/  USEL UR4, URZ, 0x1, UP0 ;  /* 0x000000013f047887 */ /* 0x000fe40008000000 */
[----:B------:R-:W-:Y:S01]  /*9700*/  USEL UR9, UR9, URZ, UP0 ;  /* 0x0000003f09097287 */ /* 0x000fe20008000000 */
[----:B------:R-:W-:-:S03]  /*9710*/  SEL R0, R0, RZ, P1 ;  /* 0x000000ff00007207 */ /* 0x000fc60000800000 */
[----:B------:R-:W-:Y:S01]  /*9720*/  LOP3.LUT R2, R2, UR4, RZ, 0x3c, !PT ;  /* 0x0000000402027c12 */ /* 0x000fe2000f8e3cff */
[----:B------:R-:W-:Y:S07]  /*9730*/  @P2 BRA `(.L_x_35) ;  /* 0xffffffb800e02947 */ /* 0x000fee000383ffff */
.L_x_28:
[----:B------:R-:W1:Y:S02]  /*9740*/  LDC R0, c[0x0][0x28c] ;  /* 0x0000a300ff007b82 */ /* 0x000e640000000800 */
[----:B-1----:R-:W-:-:S13]  /*9750*/  ISETP.GE.AND P1, PT, R0, 0x1, PT ;  /* 0x000000010000780c */ /* 0x002fda0003f26270 */
[----:B------:R-:W-:Y:S05]  /*9760*/  @!P1 BRA `(.L_x_36) ;  /* 0x0000000000589947 */ /* 0x000fea0003800000 */
[----:B------:R-:W-:Y:S05]  /*9770*/  @!P0 BRA `(.L_x_37) ;  /* 0x0000000000048947 */ /* 0x000fea0003800000 */
[----:B------:R-:W-:Y:S01]  /*9780*/  BPT.TRAP 0x1 ;  /* 0x000000040000795c */ /* 0x000fe20000300000 */
.L_x_37:
[----:B------:R-:W2:Y:S01]  /*9790*/  LDL R0, [R1+0x20c] ;  /* 0x00020c0001007983 */ /* 0x000ea20000100800 */
[----:B-----5:R-:W-:Y:S01]  /*97a0*/  ISETP.NE.AND P0, PT, R165, RZ, PT ;  /* 0x000000ffa500720c */ /* 0x020fe20003f05270 */
[----:B------:R-:W-:Y:S01]  /*97b0*/  BSSY B0, `(.L_x_38) ;  /* 0x000000f000007945 */ /* 0x000fe20003800000 */
[----:B--2---:R-:W-:-:S11]  /*97c0*/  ISETP.GT.U32.AND P1, PT, R0, 0x1, PT ;  /* 0x000000010000780c */ /* 0x004fd60003f24070 */
[----:B------:R-:W-:Y:S05]  /*97d0*/  @!P0 BRA `(.L_x_39) ;  /* 0x0000000000308947 */ /* 0x000fea0003800000 */
[----:B------:R-:W2:Y:S01]  /*97e0*/  LDL R2, [R1+0x200] ;  /* 0x0002000001027983 */ /* 0x000ea20000100800 */
[----:B------:R-:W-:-:S04]  /*97f0*/  UISETP.LT.AND UP0, UPT, UR45, 0x1, UPT ;  /* 0x000000012d00788c */ /* 0x000fc8000bf01270 */
[----:B------:R-:W-:-:S04]  /*9800*/  USEL UR6, UR45, 0x1, UP0 ;  /* 0x000000012d067887 */ /* 0x000fc80008000000 */
[----:B------:R-:W-:-:S04]  /*9810*/  UIADD3 UR6, UR40, UR45, -UR6 ;  /* 0x0000002d28067290 */ /* 0x000fc8000fffe806 */
[----:B------:R-:W-:-:S04]  /*9820*/  UIMAD.WIDE.U32 UR4, UR6, -0x55555555, URZ ;  /* 0xaaaaaaab060478a5 */ /* 0x000fc8000f8e003f */
[----:B------:R-:W-:-:S04]  /*9830*/  USHF.R.U32.HI UR4, URZ, 0x1, UR5 ;  /* 0x000000013f047899 */ /* 0x000fc80008011605 */
[----:B------:R-:W-:-:S04]  /*9840*/  UIMAD UR6, UR4, -0x3, UR6 ;  /* 0xfffffffd040678a4 */ /* 0x000fc8000f8e0206 */
[----:B------:R-:W-:-:S04]  /*9850*/  ULEA UR6, UR6, UR49, 0x3 ;  /* 0x0000003106067291 */ /* 0x000fc8000f8e183f */
[----:B------:R-:W-:-:S06]  /*9860*/  UIADD3 UR6, UR6, 0x18, URZ ;  /* 0x0000001806067890 */ /* 0x000fcc000fffe03f */
[----:B------:R-:W-:-:S04]  /*9870*/  MOV R0, UR6 ;  /* 0x0000000600007c02 */ /* 0x000fc80008000f00 */
[----:B--2---:R-:W-:-:S04]  /*9880*/  PRMT R0, R2, 0x654, R0 ;  /* 0x0000065402007816 */ /* 0x004fc80000000000 */
[----:B------:R1:W-:Y:S03]  /*9890*/  SYNCS.ARRIVE.TRANS64.RED.A1T0 RZ, [R0+URZ], RZ ;  /* 0x000000ff00ff79a7 */ /* 0x0003e6000810043f */
.L_x_39:
[----:B------:R-:W-:Y:S05]  /*98a0*/  BSYNC B0 ;  /* 0x0000000000007941 */ /* 0x000fea0003800000 */
.L_x_38:
[----:B------:R-:W-:Y:S05]  /*98b0*/  @P1 BRA `(.L_x_36) ;  /* 0x0000000000041947 */ /* 0x000fea0003800000 */
[----:B------:R-:W-:Y:S01]  /*98c0*/  BPT.TRAP 0x1 ;  /* 0x000000040000795c */ /* 0x000fe20000300000 */
.L_x_36:
[----:B------:R-:W-:Y:S01]  /*98d0*/  UIADD3 UR6, UR49, 0x200, URZ ;  /* 0x0000020031067890 */ /* 0x000fe2000fffe03f */
[----:B-----5:R-:W-:Y:S01]  /*98e0*/  R2UR UR42, R19 ;  /* 0x00000000132a72ca */ /* 0x020fe200000e0000 */
[----:B------:R-:W-:Y:S01]  /*98f0*/  UIADD3 UR52, UR45, UR40, URZ ;  /* 0x000000282d347290 */ /* 0x000fe2000fffe03f */
[----:B------:R-:W-:Y:S01]  /*9900*/  R2UR UR41, R18 ;  /* 0x00000000122972ca */ /* 0x000fe200000e0000 */
[----:B------:R-:W-:Y:S02]  /*9910*/  UISETP.GE.U32.AND UP1, UPT, UR45, 0x3, UPT ;  /* 0x000000032d00788c */ /* 0x000fe4000bf26070 */
[----:B------:R-:W-:Y:S02]  /*9920*/  ULOP3.LUT UP2, URZ, UR6, 0x1bf, URZ, 0xc0, !UPT ;  /* 0x000001bf063f7892 */ /* 0x000fe4000f84c03f */
[----:B------:R-:W-:-:S04]  /*9930*/  UISETP.GT.U32.AND UP0, UPT, UR52, 0x2, UPT ;  /* 0x000000023400788c */ /* 0x000fc8000bf04070 */
[----:B------:R-:W-:Y:S01]  /*9940*/  UISETP.LT.U32.AND UP0, UPT, UR45, 0x3, UP0 ;  /* 0x000000032d00788c */ /* 0x000fe20008701070 */
[----:B------:R-:W-:Y:S01]  /*9950*/  PLOP3.LUT P0, PT, PT, PT, UP2, 0x80, 0x0 ;  /* 0x000000000000781c */ /* 0x000fe20003f0f028 */
[----:B------:R-:W-:Y:S02]  /*9960*/  USHF.L.U32 UR42, UR42, 0x8, URZ ;  /* 0x000000082a2a7899 */ /* 0x000fe4000800063f */
[----:B------:R-:W-:Y:S02]  /*9970*/  @UP1 UIMAD.WIDE.U32 UR4, UR52, -0x55555555, URZ ;  /* 0xaaaaaaab340418a5 */ /* 0x000fe4000f8e003f */
[----:B------:R-:W-:Y:S02]  /*9980*/  USEL UR6, URZ, 0x1, !UP0 ;  /* 0x000000013f067887 */ /* 0x000fe4000c000000 */
[----:B------:R-:W-:Y:S02]  /*9990*/  @UP1 USHF.R.U32.HI UR4, URZ, 0x1, UR5 ;  /* 0x000000013f041899 */ /* 0x000fe40008011605 */
[----:B------:R-:W-:-:S02]  /*99a0*/  ULOP3.LUT UR44, UR44, UR6, URZ, 0x3c, !UPT ;  /* 0x000000062c2c7292 */ /* 0x000fc4000f8e3c3f */
[----:B------:R-:W-:Y:S02]  /*99b0*/  USHF.L.U32 UR41, UR41, 0x8, URZ ;  /* 0x0000000829297899 */ /* 0x000fe4000800063f */
[----:B------:R-:W-:Y:S01]  /*99c0*/  @UP1 ULOP3.LUT UR44, UR44, 0x1, UR4, 0x78, !UPT ;  /* 0x000000012c2c1892 */ /* 0x000fe2000f8e7804 */
[----:B------:R-:W-:Y:S11]  /*99d0*/  @!P0 BRA `(.L_x_40) ;  /* 0x00000000007c8947 */ /* 0x000ff60003800000 */
[----:B------:R-:W-:Y:S01]  /*99e0*/  MOV R22, 0x0 ;  /* 0x0000000000167802 */ /* 0x000fe20000000f00 */
[----:B------:R-:W-:Y:S01]  /*99f0*/  ULDC.64 UR4, c[0x4][0x80] ;  /* 0x0100200000047ab9 */ /* 0x000fe20000000a00 */
[----:B------:R-:W-:Y:S01]  /*9a00*/  ULDC.64 UR6, c[0x4][0x88] ;  /* 0x0100220000067ab9 */ /* 0x000fe20000000a00 */
[----:B------:R-:W-:Y:S01]  /*9a10*/  ULDC.64 UR8, c[0x4][0x10] ;  /* 0x0100040000087ab9 */ /* 0x000fe20000000a00 */
[----:B------:R2:W3:Y:S01]  /*9a20*/  LDC.64 R2, c[0x4][R22] ;  /* 0x0100000016027b82 */ /* 0x0004e20000000a00 */
[----:B------:R-:W-:Y:S01]  /*9a30*/  IMAD.U32 R4, RZ, RZ, UR4 ;  /* 0x00000004ff047e24 */ /* 0x000fe2000f8e00ff */
[----:B------:R-:W-:Y:S01]  /*9a40*/  MOV R5, UR5 ;  /* 0x0000000500057c02 */ /* 0x000fe20008000f00 */
[----:B------:R-:W-:Y:S01]  /*9a50*/  IMAD.U32 R6, RZ, RZ, UR6 ;  /* 0x00000006ff067e24 */ /* 0x000fe2000f8e00ff */
[----:B------:R-:W-:Y:S01]  /*9a60*/  MOV R7, UR7 ;  /* 0x0000000700077c02 */ /* 0x000fe20008000f00 */
[----:B------:R-:W-:Y:S01]  /*9a70*/  IMAD.U32 R10, RZ, RZ, UR8 ;  /* 0x00000008ff0a7e24 */ /* 0x000fe2000f8e00ff */
[----:B------:R-:W-:Y:S01]  /*9a80*/  MOV R11, UR9 ;  /* 0x00000009000b7c02 */ /* 0x000fe20008000f00 */
[----:B------:R-:W-:Y:S01]  /*9a90*/  IMAD.MOV.U32 R8, RZ, RZ, 0x70 ;  /* 0x00000070ff087424 */ /* 0x000fe200078e00ff */
[----:B------:R-:W-:Y:S01]  /*9aa0*/  MOV R12, 0x1 ;  /* 0x00000001000c7802 */ /* 0x000fe20000000f00 */
[----:B--2---:R-:W-:-:S07]  /*9ab0*/  IMAD.MOV.U32 R13, RZ, RZ, RZ ;  /* 0x000000ffff0d7224 */ /* 0x004fce00078e00ff */
[----:B------:R-:W-:-:S07]  /*9ac0*/  LEPC R20, `(.L_x_41) ;  /* 0x000000001014794e */ /* 0x000fce0000000000 */
[----:B-1-3--:R-:W-:Y:S05]  /*9ad0*/  CALL.ABS.NOINC R2 ;  /* 0x0000000002007343 */ /* 0x00afea0003c00000 */
.L_x_41:
[----:B------:R1:W2:Y:S01]  /*9ae0*/  LDC.64 R2, c[0x4][R22] ;  /* 0x0100000016027b82 */ /* 0x0002a20000000a00 */
[----:B------:R-:W-:Y:S01]  /*9af0*/  ULDC.64 UR4, c[0x4][0x80] ;  /* 0x0100200000047ab9 */ /* 0x000fe20000000a00 */
[----:B------:R-:W-:Y:S01]  /*9b00*/  ULDC.64 UR6, c[0x4][0x88] ;  /* 0x0100220000067ab9 */ /* 0x000fe20000000a00 */
[----:B------:R-:W-:Y:S01]  /*9b10*/  ULDC.64 UR8, c[0x4][0x10] ;  /* 0x0100040000087ab9 */ /* 0x000fe20000000a00 */
[----:B------:R-:W-:Y:S01]  /*9b20*/  MOV R4, UR4 ;  /* 0x0000000400047c02 */ /* 0x000fe20008000f00 */
[----:B------:R-:W-:Y:S01]  /*9b30*/  IMAD.U32 R5, RZ, RZ, UR5 ;  /* 0x00000005ff057e24 */ /* 0x000fe2000f8e00ff */
        /* <DEDUP_REMOVED lines=8> */
[----:B--2---:R-:W-:Y:S05]  /*9bc0*/  CALL.ABS.NOINC R2 ;  /* 0x0000000002007343 */ /* 0x004fea0003c00000 */
.L_x_40:
[----:B------:R-:W2:Y:S01]  /*9bd0*/  S2R R20, SR_TID.X ;  /* 0x0000000000147919 */ /* 0x000ea20000002100 */
[----:B------:R-:W-:Y:S01]  /*9be0*/  ULDC UR4, c[0x0][0x284] ;  /* 0x0000a10000047ab9 */ /* 0x000fe20000000800 */
[----:B------:R-:W3:Y:S01]  /*9bf0*/  LDC R2, c[0x0][0x288] ;  /* 0x0000a200ff027b82 */ /* 0x000ee20000000800 */
[----:B--2---:R-:W-:Y:S02]  /*9c00*/  SHF.R.U32.HI R5, RZ, 0x2, R20 ;  /* 0x00000002ff057819 */ /* 0x004fe40000011614 */
[C---:B------:R-:W-:Y:S02]  /*9c10*/  LOP3.LUT R7, R20.reuse, 0xe0, RZ, 0xc0, !PT ;  /* 0x000000e014077812 */ /* 0x040fe400078ec0ff */
[----:B------:R-:W-:Y:S02]  /*9c20*/  LOP3.LUT R5, R5, 0x7, RZ, 0xc0, !PT ;  /* 0x0000000705057812 */ /* 0x000fe400078ec0ff */
[----:B------:R-:W-:Y:S02]  /*9c30*/  SHF.R.U32.HI R10, RZ, 0x1, R7 ;  /* 0x00000001ff0a7819 */ /* 0x000fe40000011607 */
[----:B-1----:R-:W-:-:S02]  /*9c40*/  LOP3.LUT R0, R20, 0x3, RZ, 0xc0, !PT ;  /* 0x0000000314007812 */ /* 0x002fc400078ec0ff */
[----:B------:R-:W-:Y:S01]  /*9c50*/  IADD3 R10, -R10, UR4, -R5 ;  /* 0x000000040a0a7c10 */ /* 0x000fe2000fffe905 */
[----:B------:R-:W-:Y:S02]  /*9c60*/  ULDC.64 UR4, c[0x0][0x590] ;  /* 0x0001640000047ab9 */ /* 0x000fe40000000a00 */
[----:B------:R-:W-:Y:S01]  /*9c70*/  IMAD.U32 R171, RZ, RZ, UR4 ;  /* 0x00000004ffab7e24 */ /* 0x000fe2000f8e00ff */
[----:B------:R-:W-:Y:S01]  /*9c80*/  MOV R172, UR5 ;  /* 0x0000000500ac7c02 */ /* 0x000fe20008000f00 */
[----:B---3--:R-:W-:Y:S02]  /*9c90*/  IMAD R0, R0, -0x2, R2 ;  /* 0xfffffffe00007824 */ /* 0x008fe400078e0202 */
[----:B------:R-:W-:Y:S01]  /*9ca0*/  IMAD R10, R19, -0x100, R10 ;  /* 0xffffff00130a7824 */ /* 0x000fe200078e020a */
[----:B------:R-:W-:Y:S01]  /*9cb0*/  ISETP.NE.U32.AND P2, PT, R171, RZ, PT ;  /* 0x000000ffab00720c */ /* 0x000fe20003f45070 */
[----:B------:R-:W-:-:S03]  /*9cc0*/  IMAD R18, R18, -0x100, R0 ;  /* 0xffffff0012127824 */ /* 0x000fc600078e0200 */
[----:B------:R-:W-:-:S13]  /*9cd0*/  ISETP.NE.AND.EX P2, PT, R172, RZ, PT, P2 ;  /* 0x000000ffac00720c */ /* 0x000fda0003f45320 */
[----:B------:R-:W-:Y:S05]  /*9ce0*/  @!P2 BRA `(.L_x_42) ;  /* 0x00000000005ca947 */ /* 0x000fea0003800000 */
[----:B------:R-:W-:Y:S02]  /*9cf0*/  ULDC.64 UR4, c[0x0][0x588] ;  /* 0x0001620000047ab9 */ /* 0x000fe40000000a00 */
[----:B------:R-:W-:-:S04]  /*9d00*/  ISETP.NE.U32.AND P0, PT, RZ, UR4, PT ;  /* 0x00000004ff007c0c */ /* 0x000fc8000bf05070 */
[----:B------:R-:W-:-:S13]  /*9d10*/  ISETP.NE.AND.EX P0, PT, RZ, UR5, PT, P0 ;  /* 0x00000005ff007c0c */ /* 0x000fda000bf05300 */
[----:B------:R-:W-:Y:S05]  /*9d20*/  @!P0 BRA `(.L_x_43) ;  /* 0x00000000002c8947 */ /* 0x000fea0003800000 */
[----:B------:R-:W1:Y:S01]  /*9d30*/  LDC.64 R8, c[0x0][0x588] ;  /* 0x00016200ff087b82 */ /* 0x000e620000000a00 */
[----:B------:R-:W-:-:S04]  /*9d40*/  IMAD R2, R171, UR43, RZ ;  /* 0x0000002bab027c24 */ /* 0x000fc8000f8e02ff */
[----:B-1----:R-:W-:-:S05]  /*9d50*/  IMAD.WIDE R2, R2, 0x4, R8 ;  /* 0x0000000402027825 */ /* 0x002fca00078e0208 */
[----:B------:R-:W2:Y:S01]  /*9d60*/  LDG.E R164, desc[UR54][R2.64] ;  /* 0x0000003602a47981 */ /* 0x000ea2000c1e1900 */
[----:B------:R-:W-:Y:S01]  /*9d70*/  IMAD.MOV.U32 R0, RZ, RZ, 0x1 ;  /* 0x00000001ff007424 */ /* 0x000fe200078e00ff */
[----:B------:R-:W-:Y:S01]  /*9d80*/  MOV R170, 0x1 ;  /* 0x0000000100aa7802 */ /* 0x000fe20000000f00 */
[----:B------:R-:W-:-:S03]  /*9d90*/  IMAD.MOV.U32 R168, RZ, RZ, 0x1 ;  /* 0x00000001ffa87424 */ /* 0x000fc600078e00ff */
[----:B------:R1:W-:Y:S01]  /*9da0*/  STL.S16 [R1+0x210], R0 ;  /* 0x0002100001007387 */ /* 0x0003e20000100600 */
[----:B--2---:R-:W-:Y:S01]  /*9db0*/  MOV R167, R164 ;  /* 0x000000a400a77202 */ /* 0x004fe20000000f00 */
[----:B------:R-:W-:Y:S01]  /*9dc0*/  IMAD.MOV.U32 R16, RZ, RZ, R164 ;  /* 0x000000ffff107224 */ /* 0x000fe200078e00a4 */
[----:B-1----:R-:W-:Y:S06]  /*9dd0*/  BRA `(.L_x_42) ;  /* 0x0000000000207947 */ /* 0x002fec0003800000 */
.L_x_43:
[----:B------:R-:W-:Y:S01]  /*9de0*/  MOV R0, 0x1 ;  /* 0x0000000100007802 */ /* 0x000fe20000000f00 */
[----:B------:R-:W-:Y:S01]  /*9df0*/  ULDC UR4, c[0x0][0x580] ;  /* 0x0001600000047ab9 */ /* 0x000fe20000000800 */
[----:B------:R-:W-:Y:S01]  /*9e00*/  IMAD.MOV.U32 R170, RZ, RZ, 0x1 ;  /* 0x00000001ffaa7424 */ /* 0x000fe200078e00ff */
[----:B------:R-:W-:Y:S01]  /*9e10*/  MOV R168, 0x1 ;  /* 0x0000000100a87802 */ /* 0x000fe20000000f00 */
[----:B------:R-:W-:Y:S01]  /*9e20*/  IMAD.U32 R164, RZ, RZ, UR4 ;  /* 0x00000004ffa47e24 */ /* 0x000fe2000f8e00ff */
[----:B------:R1:W-:Y:S01]  /*9e30*/  STL.S16 [R1+0x210], R0 ;  /* 0x0002100001007387 */ /* 0x0003e20000100600 */
[----:B------:R-:W-:Y:S01]  /*9e40*/  MOV R167, UR4 ;  /* 0x0000000400a77c02 */ /* 0x000fe20008000f00 */
[----:B------:R-:W-:-:S07]  /*9e50*/  IMAD.U32 R16, RZ, RZ, UR4 ;  /* 0x00000004ff107e24 */ /* 0x000fce000f8e00ff */
.L_x_42:
[----:B------:R-:W2:Y:S02]  /*9e60*/  LDC.64 R2, c[0x0][0x5b0] ;  /* 0x00016c00ff027b82 */ /* 0x000ea40000000a00 */
[----:B--2---:R-:W-:-:S04]  /*9e70*/  ISETP.NE.U32.AND P0, PT, R2, RZ, PT ;  /* 0x000000ff0200720c */ /* 0x004fc80003f05070 */
[----:B------:R-:W-:-:S13]  /*9e80*/  ISETP.NE.AND.EX P0, PT, R3, RZ, PT, P0 ;  /* 0x000000ff0300720c */ /* 0x000fda0003f05300 */
[----:B------:R-:W-:Y:S05]  /*9e90*/  @!P0 BRA `(.L_x_44) ;  /* 0x00000000002c8947 */ /* 0x000fea0003800000 */
[----:B------:R-:W-:Y:S02]  /*9ea0*/  ULDC.64 UR4, c[0x0][0x5a8] ;  /* 0x00016a0000047ab9 */ /* 0x000fe40000000a00 */
[----:B------:R-:W-:-:S04]  /*9eb0*/  ISETP.NE.U32.AND P0, PT, RZ, UR4, PT ;  /* 0x00000004ff007c0c */ /* 0x000fc8000bf05070 */
[----:B------:R-:W-:-:S13]  /*9ec0*/  ISETP.NE.AND.EX P0, PT, RZ, UR5, PT, P0 ;  /* 0x00000005ff007c0c */ /* 0x000fda000bf05300 */
[----:B------:R-:W-:Y:S05]  /*9ed0*/  @!P0 BRA `(.L_x_45) ;  /* 0x0000000000148947 */ /* 0x000fea0003800000 */
[----:B------:R-:W2:Y:S01]  /*9ee0*/  LDC.64 R8, c[0x0][0x5a8] ;  /* 0x00016a00ff087b82 */ /* 0x000ea20000000a00 */
[----:B------:R-:W-:-:S04]  /*9ef0*/  IMAD R2, R2, UR43, RZ ;  /* 0x0000002b02027c24 */ /* 0x000fc8000f8e02ff */
[----:B--2---:R-:W-:-:S05]  /*9f00*/  IMAD.WIDE R2, R2, 0x4, R8 ;  /* 0x0000000402027825 */ /* 0x004fca00078e0208 */
[----:B------:R2:W5:Y:S01]  /*9f10*/  LDG.E R17, desc[UR54][R2.64] ;  /* 0x0000003602117981 */ /* 0x000562000c1e1900 */
[----:B------:R-:W-:Y:S05]  /*9f20*/  BRA `(.L_x_44) ;  /* 0x0000000000087947 */ /* 0x000fea0003800000 */
.L_x_45:
[----:B------:R-:W-:Y:S02]  /*9f30*/  ULDC UR4, c[0x0][0x5a0] ;  /* 0x0001680000047ab9 */ /* 0x000fe40000000800 */
[----:B------:R-:W-:-:S07]  /*9f40*/  MOV R17, UR4 ;  /* 0x0000000400117c02 */ /* 0x000fce0008000f00 */
.L_x_44:
[----:B------:R-:W3:Y:S01]  /*9f50*/  LDC.64 R8, c[0x0][0x5c0] ;  /* 0x00017000ff087b82 */ /* 0x000ee20000000a00 */
[----:B------:R-:W-:Y:S01]  /*9f60*/  ULDC.64 UR4, c[0x0][0x588] ;  /* 0x0001620000047ab9 */ /* 0x000fe20000000a00 */
[----:B------:R-:W-:Y:S02]  /*9f70*/  ISETP.EQ.U32.AND P4, PT, R171, RZ, PT ;  /* 0x000000ffab00720c */ /* 0x000fe40003f82070 */
[----:B------:R-:W-:Y:S02]  /*9f80*/  ISETP.NE.U32.AND P3, PT, RZ, UR4, PT ;  /* 0x00000004ff007c0c */ /* 0x000fe4000bf65070 */
[----:B------:R-:W-:Y:S02]  /*9f90*/  LOP3.LUT P5, RZ, R168, 0xff, RZ, 0xc0, !PT ;  /* 0x000000ffa8ff7812 */ /* 0x000fe400078ac0ff */
[----:B-1----:R-:W1:Y:S01]  /*9fa0*/  LDC R0, c[0x0][0x5c8] ;  /* 0x00017200ff007b82 */ /* 0x002e620000000800 */
[----:B------:R-:W-:Y:S02]  /*9fb0*/  ISETP.NE.AND.EX P3, PT, RZ, UR5, PT, P3 ;  /* 0x00000005ff007c0c */ /* 0x000fe4000bf65330 */
[----:B------:R-:W-:-:S02]  /*9fc0*/  FSEL R169, R16, R167, !P5 ;  /* 0x000000a710a97208 */ /* 0x000fc40006800000 */
[----:B------:R-:W-:Y:S02]  /*9fd0*/  ISETP.EQ.OR.EX P4, PT, R172, RZ, !P3, P4 ;  /* 0x000000ffac00720c */ /* 0x000fe40005f82740 */
[----:B------:R-:W-:Y:S02]  /*9fe0*/  PLOP3.LUT P1, PT, PT, PT, PT, 0x8, 0x0 ;  /* 0x000000000000781c */ /* 0x000fe40003f2e170 */
[----:B------:R-:W-:Y:S02]  /*9ff0*/  PLOP3.LUT P3, PT, P3, PT, PT, 0x8, 0x0 ;  /* 0x000000000000781c */ /* 0x000fe40001f6e170 */
[C---:B------:R-:W-:Y:S02]  /*a000*/  FSEL R167, R164.reuse, R167, !P2 ;  /* 0x000000a7a4a77208 */ /* 0x040fe40005000000 */
[----:B------:R-:W-:Y:S02]  /*a010*/  FSEL R169, R164, R169, !P2 ;  /* 0x000000a9a4a97208 */ /* 0x000fe40005000000 */
[----:B---3--:R-:W-:-:S04]  /*a020*/  ISETP.NE.U32.AND P0, PT, R8, RZ, PT ;  /* 0x000000ff0800720c */ /* 0x008fc80003f05070 */
[----:B------:R-:W-:-:S04]  /*a030*/  ISETP.NE.AND.EX P0, PT, R9, RZ, PT, P0 ;  /* 0x000000ff0900720c */ /* 0x000fc80003f05300 */
[----:B-1----:R-:W-:Y:S01]  /*a040*/  FSEL R0, R0, RZ, !P0 ;  /* 0x000000ff00007208 */ /* 0x002fe20004000000 */
[----:B------:R-:W-:Y:S08]  /*a050*/  @!P4 BRA `(.L_x_46) ;  /* 0x00000000003cc947 */ /* 0x000ff00003800000 */
[----:B------:R-:W-:Y:S04]  /*a060*/  BSSY B0, `(.L_x_46) ;  /* 0x000000e000007945 */ /* 0x000fe80003800000 */
[----:B------:R-:W-:Y:S05]  /*a070*/  @!P2 BRA `(.L_x_47) ;  /* 0x000000000024a947 */ /* 0x000fea0003800000 */
[----:B------:R-:W-:Y:S02]  /*a080*/  LOP3.LUT P4, RZ, R170, 0xff, RZ, 0xc0, !PT ;  /* 0x000000ffaaff7812 */ /* 0x000fe4000788c0ff */
[----:B------:R-:W-:Y:S02]  /*a090*/  PLOP3.LUT P1, PT, P3, PT, PT, 0x80, 0x0 ;  /* 0x000000000000781c */ /* 0x000fe40001f2f070 */
[----:B------:R-:W-:-:S09]  /*a0a0*/  PRMT R168, RZ, 0x7610, R168 ;  /* 0x00007610ffa87816 */ /* 0x000fd200000000a8 */
[----:B------:R-:W-:Y:S05]  /*a0b0*/  @!P4 BRA `(.L_x_48) ;  /* 0x000000000020c947 */ /* 0x000fea0003800000 */
[----:B------:R-:W-:Y:S01]  /*a0c0*/  FSETP.EQ.AND P1, PT, R164, RZ, PT ;  /* 0x000000ffa400720b */ /* 0x000fe20003f22000 */
[----:B------:R-:W-:Y:S01]  /*a0d0*/  IMAD.MOV.U32 R167, RZ, RZ, R164 ;  /* 0x000000ffffa77224 */ /* 0x000fe200078e00a4 */
[----:B------:R-:W-:Y:S02]  /*a0e0*/  PRMT R168, R170, 0x7610, R168 ;  /* 0x00007610aaa87816 */ /* 0x000fe400000000a8 */
[----:B------:R-:W-:Y:S01]  /*a0f0*/  MOV R169, R164 ;  /* 0x000000a400a97202 */ /* 0x000fe20000000f00 */
[----:B------:R-:W-:Y:S08]  /*a100*/  BRA `(.L_x_48) ;  /* 0x00000000000c7947 */ /* 0x000ff00003800000 */
.L_x_47:
[----:B------:R-:W-:Y:S01]  /*a110*/  FSETP.EQ.AND P1, PT, R164, RZ, PT ;  /* 0x000000ffa400720b */ /* 0x000fe20003f22000 */
[----:B------:R-:W-:Y:S01]  /*a120*/  IMAD.MOV.U32 R167, RZ, RZ, R164 ;  /* 0x000000ffffa77224 */ /* 0x000fe200078e00a4 */
[----:B------:R-:W-:-:S11]  /*a130*/  MOV R169, R164 ;  /* 0x000000a400a97202 */ /* 0x000fd60000000f00 */
.L_x_48:
[----:B------:R-:W-:Y:S05]  /*a140*/  BSYNC B0 ;  /* 0x0000000000007941 */ /* 0x000fea0003800000 */
.L_x_46:
[----:B------:R-:W-:Y:S04]  /*a150*/  BSSY B0, `(.L_x_49) ;  /* 0x0000010000007945 */ /* 0x000fe80003800000 */
[----:B------:R-:W-:Y:S05]  /*a160*/  @!P2 BRA `(.L_x_50) ;  /* 0x00000000002ca947 */ /* 0x000fea0003800000 */
[----:B--2---:R-:W2:Y:S01]  /*a170*/  LDL R2, [R1+0x210] ;  /* 0x0002100001027983 */ /* 0x004ea20000100800 */
[----:B------:R-:W-:Y:S02]  /*a180*/  PRMT R170, RZ, 0x7610, R170 ;  /* 0x00007610ffaa7816 */ /* 0x000fe400000000aa */
[----:B------:R-:W-:Y:S02]  /*a190*/  PRMT R168, RZ, 0x7610, R168 ;  /* 0x00007610ffa87816 */ /* 0x000fe400000000a8 */
[----:B--2---:R-:W-:-:S13]  /*a1a0*/  LOP3.LUT P2, RZ, R2, 0xff, RZ, 0xc0, !PT ;  /* 0x000000ff02ff7812 */ /* 0x004fda000784c0ff */
[----:B------:R-:W-:Y:S05]  /*a1b0*/  @!P2 BRA `(.L_x_51) ;  /* 0x000000000024a947 */ /* 0x000fea0003800000 */
[----:B------:R-:W-:Y:S01]  /*a1c0*/  FSETP.EQ.AND P3, PT, R164, RZ, PT ;  /* 0x000000ffa400720b */ /* 0x000fe20003f62000 */
[----:B------:R-:W-:Y:S01]  /*a1d0*/  IMAD.MOV.U32 R167, RZ, RZ, R164 ;  /* 0x000000ffffa77224 */ /* 0x000fe200078e00a4 */
[C---:B------:R-:W-:Y:S02]  /*a1e0*/  PRMT R170, R2.reuse, 0x7610, R170 ;  /* 0x0000761002aa7816 */ /* 0x040fe400000000aa */
[----:B------:R-:W-:Y:S02]  /*a1f0*/  PRMT R168, R2, 0x7610, R168 ;  /* 0x0000761002a87816 */ /* 0x000fe400000000a8 */
[----:B------:R-:W-:Y:S01]  /*a200*/  MOV R169, R164 ;  /* 0x000000a400a97202 */ /* 0x000fe20000000f00 */
[----:B------:R-:W-:Y:S06]  /*a210*/  BRA `(.L_x_51) ;  /* 0x00000000000c7947 */ /* 0x000fec0003800000 */
.L_x_50:
[----:B------:R-:W-:Y:S01]  /*a220*/  FSETP.EQ.AND P3, PT, R164, RZ, PT ;  /* 0x000000ffa400720b */ /* 0x000fe20003f62000 */
[----:B------:R-:W-:Y:S01]  /*a230*/  IMAD.MOV.U32 R167, RZ, RZ, R164 ;  /* 0x000000ffffa77224 */ /* 0x000fe200078e00a4 */
[----:B------:R-:W-:-:S11]  /*a240*/  MOV R169, R164 ;  /* 0x000000a400a97202 */ /* 0x000fd60000000f00 */
.L_x_51:
[----:B------:R-:W-:Y:S05]  /*a250*/  BSYNC B0 ;  /* 0x0000000000007941 */ /* 0x000fea0003800000 */
.L_x_49:
[--C-:B------:R-:W-:Y:S01]  /*a260*/  IMAD.MOV.U32 R6, RZ, RZ, R0.reuse ;  /* 0x000000ffff067224 */ /* 0x100fe200078e0000 */
[----:B------:R-:W-:Y:S01]  /*a270*/  MOV R4, R0 ;  /* 0x0000000000047202 */ /* 0x000fe20000000f00 */
[----:B--2---:R-:W-:Y:S01]  /*a280*/  IMAD.MOV.U32 R2, RZ, RZ, R0 ;  /* 0x000000ffff027224 */ /* 0x004fe200078e0000 */
[----:B------:R-:W-:Y:S06]  /*a290*/  @!P0 BRA `(.L_x_52) ;  /* 0x0000000000808947 */ /* 0x000fec0003800000 */
[----:B------:R-:W-:Y:S01]  /*a2a0*/  SHF.R.U32.HI R0, RZ, 0x5, R7 ;  /* 0x00000005ff007819 */ /* 0x000fe20000011607 */
[----:B------:R-:W-:Y:S01]  /*a2b0*/  USHF.R.S32.HI UR4, URZ, 0x1f, UR43 ;  /* 0x0000001f3f047899 */ /* 0x000fe2000801142b */
[----:B------:R-:W1:Y:S02]  /*a2c0*/  LDC.64 R6, c[0x0][0x5d0] ;  /* 0x00017400ff067b82 */ /* 0x000e640000000a00 */
[----:B------:R-:W-:-:S04]  /*a2d0*/  SHF.L.U32 R0, R0, 0x4, RZ ;  /* 0x0000000400007819 */ /* 0x000fc800000006ff */
[----:B------:R-:W-:-:S05]  /*a2e0*/  LOP3.LUT R0, R0, 0xfffffff0, R5, 0xe2, !PT ;  /* 0xfffffff000007812 */ /* 0x000fca00078ee205 */
[----:B------:R-:W-:-:S05]  /*a2f0*/  VIADD R2, R0, UR42 ;  /* 0x0000002a00027c36 */ /* 0x000fca0008000000 */
[----:B------:R-:W-:-:S03]  /*a300*/  SHF.R.S32.HI R3, RZ, 0x1f, R2 ;  /* 0x0000001fff037819 */ /* 0x000fc60000011402 */
[----:B-1----:R-:W-:-:S04]  /*a310*/  IMAD.WIDE.U32 R4, R6, UR43, R2 ;  /* 0x0000002b06047c25 */ /* 0x002fc8000f8e0002 */
[----:B------:R-:W-:Y:S01]  /*a320*/  IMAD R6, R6, UR4, RZ ;  /* 0x0000000406067c24 */ /* 0x000fe2000f8e02ff */
[----:B------:R-:W-:-:S03]  /*a330*/  LEA R2, P0, R4, R8, 0x1 ;  /* 0x0000000804027211 */ /* 0x000fc600078008ff */
[----:B------:R-:W-:-:S05]  /*a340*/  IMAD R7, R7, UR43, R6 ;  /* 0x0000002b07077c24 */ /* 0x000fca000f8e0206 */
[----:B------:R-:W-:-:S04]  /*a350*/  IADD3 R7, R5, R7, RZ ;  /* 0x0000000705077210 */ /* 0x000fc80007ffe0ff */
[----:B------:R-:W-:Y:S02]  /*a360*/  LEA.HI.X R3, R4, R9, R7, 0x1, P0 ;  /* 0x0000000904037211 */ /* 0x000fe400000f0c07 */
[----:B------:R-:W-:-:S04]  /*a370*/  ISETP.GE.AND P0, PT, R18, 0x1, PT ;  /* 0x000000011200780c */ /* 0x000fc80003f06270 */
[C---:B------:R-:W-:Y:S02]  /*a380*/  ISETP.LT.OR P2, PT, R10.reuse, 0x1, !P0 ;  /* 0x000000010a00780c */ /* 0x040fe40004741670 */
[C---:B------:R-:W-:Y:S02]  /*a390*/  ISETP.LT.OR P4, PT, R10.reuse, 0x81, !P0 ;  /* 0x000000810a00780c */ /* 0x040fe40004781670 */
[C---:B------:R-:W-:Y:S02]  /*a3a0*/  ISETP.LT.OR P5, PT, R10.reuse, 0x9, !P0 ;  /* 0x000000090a00780c */ /* 0x040fe400047a1670 */
[----:B------:R-:W-:-:S07]  /*a3b0*/  ISETP.LT.OR P0, PT, R10, 0x89, !P0 ;  /* 0x000000890a00780c */ /* 0x000fce0004701670 */
[----:B------:R-:W2:Y:S04]  /*a3c0*/  @!P2 LDG.E.U16 R0, desc[UR54][R2.64] ;  /* 0x000000360200a981 */ /* 0x000ea8000c1e1500 */
[----:B------:R-:W3:Y:S04]  /*a3d0*/  @!P4 LDG.E.U16 R5, desc[UR54][R2.64+0x100] ;  /* 0x000100360205c981 */ /* 0x000ee8000c1e1500 */
[----:B------:R-:W4:Y:S04]  /*a3e0*/  @!P5 LDG.E.U16 R6, desc[UR54][R2.64+0x10] ;  /* 0x000010360206d981 */ /* 0x000f28000c1e1500 */
[----:B------:R-:W4:Y:S01]  /*a3f0*/  @!P0 LDG.E.U16 R2, desc[UR54][R2.64+0x110] ;  /* 0x0001103602028981 */ /* 0x000f22000c1e1500 */
[----:B------:R-:W-:Y:S01]  /*a400*/  IMAD.MOV.U32 R4, RZ, RZ, RZ ;  /* 0x000000ffff047224 */ /* 0x000fe200078e00ff */
[----:B--2---:R-:W-:-:S02]  /*a410*/  @!P2 PRMT R4, R0, 0x5410, RZ ;  /* 0x000054100004a816 */ /* 0x004fc400000000ff */
[----:B------:R-:W-:Y:S02]  /*a420*/  MOV R0, RZ ;  /* 0x000000ff00007202 */ /* 0x000fe40000000f00 */
[----:B---3--:R-:W-:Y:S02]  /*a430*/  @!P4 PRMT R0, R5, 0x5410, RZ ;  /* 0x000054100500c816 */ /* 0x008fe400000000ff */
[----:B----4-:R-:W-:Y:S02]  /*a440*/  @!P5 PRMT R4, R4, 0x5410, R6 ;  /* 0x000054100404d816 */ /* 0x010fe40000000006 */
[----:B------:R-:W-:-:S03]  /*a450*/  @!P0 PRMT R0, R0, 0x5410, R2 ;  /* 0x0000541000008816 */ /* 0x000fc60000000002 */
[C---:B------:R-:W-:Y:S01]  /*a460*/  IMAD.U32 R2, R4.reuse, 0x10000, RZ ;  /* 0x0001000004027824 */ /* 0x040fe200078e00ff */
[----:B------:R-:W-:Y:S02]  /*a470*/  LOP3.LUT R4, R4, 0xffff0000, RZ, 0xc0, !PT ;  /* 0xffff000004047812 */ /* 0x000fe400078ec0ff */
[C---:B------:R-:W-:Y:S02]  /*a480*/  SHF.L.U32 R6, R0.reuse, 0x10, RZ ;  /* 0x0000001000067819 */ /* 0x040fe400000006ff */
[----:B------:R-:W-:-:S07]  /*a490*/  LOP3.LUT R0, R0, 0xffff0000, RZ, 0xc0, !PT ;  /* 0xffff000000007812 */ /* 0x000fce00078ec0ff */
.L_x_52:
[----:B------:R-:W-:Y:S01]  /*a4a0*/  BSSY B0, `(.L_x_53) ;  /* 0x0000024000007945 */ /* 0x000fe20003800000 */
[----:B------:R-:W-:Y:S01]  /*a4b0*/  IMAD.MOV.U32 R3, RZ, RZ, RZ ;  /* 0x000000ffff037224 */ /* 0x000fe200078e00ff */
[----:B------:R-:W-:Y:S02]  /*a4c0*/  CS2R R14, SRZ ;  /* 0x00000000000e7805 */ /* 0x000fe4000001ff00 */
[----:B------:R-:W-:Y:S02]  /*a4d0*/  CS2R R12, SRZ ;  /* 0x00000000000c7805 */ /* 0x000fe4000001ff00 */
[----:B------:R-:W-:Y:S02]  /*a4e0*/  CS2R R10, SRZ ;  /* 0x00000000000a7805 */ /* 0x000fe4000001ff00 */
[----:B------:R-:W-:Y:S01]  /*a4f0*/  CS2R R8, SRZ ;  /* 0x0000000000087805 */ /* 0x000fe2000001ff00 */
[----:B------:R-:W-:Y:S06]  /*a500*/  @P1 BRA `(.L_x_54) ;  /* 0x0000000000741947 */ /* 0x000fec0003800000 */
[----:B------:R-:W-:-:S13]  /*a510*/  ISETP.NE.AND P0, PT, R156, 0x3, PT ;  /* 0x000000039c00780c */ /* 0x000fda0003f05270 */
[----:B------:R-:W-:Y:S05]  /*a520*/  @!P0 BRA `(.L_x_55) ;  /* 0x0000000000048947 */ /* 0x000fea0003800000 */
[----:B------:R-:W-:Y:S01]  /*a530*/  BPT.TRAP 0x1 ;  /* 0x000000040000795c */ /* 0x000fe20000300000 */
.L_x_55:
[----:B------:R-:W-:-:S04]  /*a540*/  SHF.L.U32 R3, RZ, 0x1f, RZ ;  /* 0x0000001fff037819 */ /* 0x000fc800000006ff */
[----:B------:R-:W1:Y:S02]  /*a550*/  SYNCS.PHASECHK.TRANS64.TRYWAIT P0, [UR49+0x30], R3 ;  /* 0x00003003ff0075a7 */ /* 0x000e640008000171 */
[----:B-1----:R-:W-:Y:S05]  /*a560*/  @!P0 BRA `(.L_x_56) ;  /* 0x000000d0000c8947 */ /* 0x002fea0003800000 */
.L_x_374:
[----:B-1----:R-:W-:Y:S02]  /*a570*/  MOV R3, 0x1 ;  /* 0x0000000100037802 */ /* 0x002fe40000000f00 */
[----:B------:R-:W-:Y:S02]  /*a580*/  CS2R R14, SRZ ;  /* 0x00000000000e7805 */ /* 0x000fe4000001ff00 */
[----:B------:R-:W-:Y:S02]  /*a590*/  CS2R R12, SRZ ;  /* 0x00000000000c7805 */ /* 0x000fe4000001ff00 */
[----:B------:R-:W-:Y:S02]  /*a5a0*/  CS2R R10, SRZ ;  /* 0x00000000000a7805 */ /* 0x000fe4000001ff00 */
[----:B------:R-:W-:Y:S01]  /*a5b0*/  CS2R R8, SRZ ;  /* 0x0000000000087805 */ /* 0x000fe2000001ff00 */
[----:B------:R-:W-:Y:S06]  /*a5c0*/  @P3 BRA `(.L_x_54) ;  /* 0x0000000000443947 */ /* 0x000fec0003800000 */
[----:B------:R-:W1:Y:S01]  /*a5d0*/  S2R R18, SR_TID.X ;  /* 0x0000000000127919 */ /* 0x000e620000002100 */
[----:B------:R-:W-:Y:S05]  /*a5e0*/  WARPSYNC.ALL ;  /* 0x0000000000007948 */ /* 0x000fea0003800000 */
[C---:B-1----:R-:W-:Y:S01]  /*a5f0*/  IMAD.SHL.U32 R5, R18.reuse, 0x10, RZ ;  /* 0x0000001012057824 */ /* 0x042fe200078e00ff */
[----:B------:R-:W-:-:S04]  /*a600*/  SHF.L.U32 R7, R18, 0x5, RZ ;  /* 0x0000000512077819 */ /* 0x000fc800000006ff */
[----:B------:R-:W-:Y:S02]  /*a610*/  LOP3.LUT R5, R5, 0xe00, RZ, 0xc0, !PT ;  /* 0x00000e0005057812 */ /* 0x000fe400078ec0ff */
[----:B------:R-:W-:Y:S02]  /*a620*/  LOP3.LUT R8, R7, 0xc0, RZ, 0xc0, !PT ;  /* 0x000000c007087812 */ /* 0x000fe400078ec0ff */
[----:B------:R-:W-:-:S04]  /*a630*/  LOP3.LUT R5, R5, 0x20, R7, 0xf8, !PT ;  /* 0x0000002005057812 */ /* 0x000fc800078ef807 */
[----:B------:R-:W-:Y:S02]  /*a640*/  LOP3.LUT R5, R5, 0x100, R7, 0xf8, !PT ;  /* 0x0000010005057812 */ /* 0x000fe400078ef807 */
[----:B------:R-:W-:-:S04]  /*a650*/  SHF.R.U32.HI R7, RZ, 0x1, R18 ;  /* 0x00000001ff077819 */ /* 0x000fc80000011612 */
[----:B------:R-:W-:Y:S01]  /*a660*/  LOP3.LUT R8, R8, 0x8, R7, 0xf8, !PT ;  /* 0x0000000808087812 */ /* 0x000fe200078ef807 */
[----:B------:R-:W-:-:S05]  /*a670*/  IMAD.SHL.U32 R7, R18, 0x4, RZ ;  /* 0x0000000412077824 */ /* 0x000fca00078e00ff */
[----:B------:R-:W-:-:S04]  /*a680*/  LOP3.LUT R8, R8, 0x18, R7, 0x78, !PT ;  /* 0x0000001808087812 */ /* 0x000fc800078e7807 */
[----:B------:R-:W-:-:S04]  /*a690*/  LOP3.LUT R8, R5, R8, RZ, 0xfc, !PT ;  /* 0x0000000805087212 */ /* 0x000fc800078efcff */
[----:B------:R-:W-:-:S04]  /*a6a0*/  LEA R8, R8, UR49, 0x1 ;  /* 0x0000003108087c11 */ /* 0x000fc8000f8e08ff */
[----:B------:R-:W-:Y:S02]  /*a6b0*/  LEA R12, R158, R8, 0x1 ;  /* 0x000000089e0c7211 */ /* 0x000fe400078e08ff */
[----:B------:R-:W1:Y:S04]  /*a6c0*/  LDSM.16.M88.4 R8, [R8+0x200] ;  /* 0x000200000808783b */ /* 0x000e680000000200 */
[----:B------:R-:W2:Y:S02]  /*a6d0*/  LDSM.16.M88.4 R12, [R12+0x200] ;  /* 0x000200000c0c783b */ /* 0x000ea40000000200 */
.L_x_54:
[----:B------:R-:W-:Y:S05]  /*a6e0*/  BSYNC B0 ;  /* 0x0000000000007941 */ /* 0x000fea0003800000 */
.L_x_53:
[----:B------:R-:W3:Y:S01]  /*a6f0*/  S2R R19, SR_TID.X ;  /* 0x0000000000137919 */ /* 0x000ee20000002100 */
[----:B------:R-:W4:Y:S04]  /*a700*/  LDL.LU R154, [R1] ;  /* 0x00000000019a7983 */ /* 0x000f280000300800 */
[----:B------:R-:W2:Y:S04]  /*a710*/  LDL.LU R153, [R1+0x4] ;  /* 0x0000040001997983 */ /* 0x000ea80000300800 */
[----:B------:R-:W2:Y:S04]  /*a720*/  LDL.LU R152, [R1+0x8] ;  /* 0x0000080001987983 */ /* 0x000ea80000300800 */
[----:B------:R-:W2:Y:S04]  /*a730*/  LDL.LU R23, [R1+0xc] ;  /* 0x00000c0001177983 */ /* 0x000ea80000300800 */
[----:B------:R-:W2:Y:S04]  /*a740*/  LDL.LU R22, [R1+0x10] ;  /* 0x0000100001167983 */ /* 0x000ea80000300800 */
[----:B------:R-:W2:Y:S04]  /*a750*/  LDL.LU R21, [R1+0x14] ;  /* 0x0000140001157983 */ /* 0x000ea80000300800 */
[----:B------:R-:W2:Y:S01]  /*a760*/  LDL.LU R20, [R1+0x18] ;  /* 0x0000180001147983 */ /* 0x000ea20000300800 */
[C---:B---3--:R-:W-:Y:S01]  /*a770*/  IMAD.SHL.U32 R5, R19.reuse, 0x10, RZ ;  /* 0x0000001013057824 */ /* 0x048fe200078e00ff */
[----:B------:R-:W-:-:S04]  /*a780*/  SHF.L.U32 R18, R19, 0x5, RZ ;  /* 0x0000000513127819 */ /* 0x000fc800000006ff */
[----:B------:R-:W-:-:S04]  /*a790*/  LOP3.LUT R5, R5, 0xe00, RZ, 0xc0, !PT ;  /* 0x00000e0005057812 */ /* 0x000fc800078ec0ff */
[----:B------:R-:W-:-:S04]  /*a7a0*/  LOP3.LUT R5, R5, 0x20, R18, 0xf8, !PT ;  /* 0x0000002005057812 */ /* 0x000fc800078ef812 */
[----:B------:R-:W-:Y:S02]  /*a7b0*/  LOP3.LUT R7, R5, 0x100, R18, 0xf8, !PT ;  /* 0x0000010005077812 */ /* 0x000fe400078ef812 */
[----:B------:R-:W-:Y:S02]  /*a7c0*/  LOP3.LUT R5, R18, 0xc0, RZ, 0xc0, !PT ;  /* 0x000000c012057812 */ /* 0x000fe400078ec0ff */
[----:B------:R-:W-:-:S04]  /*a7d0*/  SHF.R.U32.HI R18, RZ, 0x1, R19 ;  /* 0x00000001ff127819 */ /* 0x000fc80000011613 */
[----:B------:R-:W-:Y:S01]  /*a7e0*/  LOP3.LUT R5, R5, 0x8, R18, 0xf8, !PT ;  /* 0x0000000805057812 */ /* 0x000fe200078ef812 */
[----:B------:R-:W-:Y:S02]  /*a7f0*/  IMAD.SHL.U32 R18, R19, 0x4, RZ ;  /* 0x0000000413127824 */ /* 0x000fe400078e00ff */
[----:B------:R-:W3:Y:S04]  /*a800*/  LDL.LU R19, [R1+0x1c] ;  /* 0x00001c0001137983 */ /* 0x000ee80000300800 */
[----:B------:R-:W3:Y:S04]  /*a810*/  LDL.LU R175, [R1+0x20] ;  /* 0x0000200001af7983 */ /* 0x000ee80000300800 */
[----:B------:R-:W3:Y:S04]  /*a820*/  LDL.LU R160, [R1+0x24] ;  /* 0x0000240001a07983 */ /* 0x000ee80000300800 */
[----:B------:R-:W3:Y:S04]  /*a830*/  LDL.LU R174, [R1+0x28] ;  /* 0x0000280001ae7983 */ /* 0x000ee80000300800 */
[----:B------:R-:W3:Y:S04]  /*a840*/  LDL.LU R161, [R1+0x2c] ;  /* 0x00002c0001a17983 */ /* 0x000ee80000300800 */
[----:B------:R-:W3:Y:S04]  /*a850*/  LDL.LU R166, [R1+0x30] ;  /* 0x0000300001a67983 */ /* 0x000ee80000300800 */
[----:B------:R-:W3:Y:S04]  /*a860*/  LDL.LU R162, [R1+0x34] ;  /* 0x0000340001a27983 */ /* 0x000ee80000300800 */
[----:B------:R-:W3:Y:S04]  /*a870*/  LDL.LU R163, [R1+0x38] ;  /* 0x0000380001a37983 */ /* 0x000ee80000300800 */
[----:B------:R-:W3:Y:S01]  /*a880*/  LDL.LU R159, [R1+0x3c] ;  /* 0x00003c00019f7983 */ /* 0x000ee20000300800 */
[----:B------:R-:W-:-:S02]  /*a890*/  LOP3.LUT R5, R5, 0x18, R18, 0x78, !PT ;  /* 0x0000001805057812 */ /* 0x000fc400078e7812 */
[C---:B-1----:R-:W-:Y:S02]  /*a8a0*/  SHF.L.U32 R155, R8.reuse, 0x10, RZ ;  /* 0x00000010089b7819 */ /* 0x042fe400000006ff */
[----:B------:R-:W-:Y:S02]  /*a8b0*/  LOP3.LUT R8, R8, 0xffff0000, RZ, 0xc0, !PT ;  /* 0xffff000008087812 */ /* 0x000fe400078ec0ff */
[----:B------:R-:W-:Y:S01]  /*a8c0*/  LOP3.LUT R157, R7, R5, RZ, 0xfc, !PT ;  /* 0x00000005079d7212 */ /* 0x000fe200078efcff */
[----:B------:R-:W-:-:S03]  /*a8d0*/  FMUL R155, R155, R16 ;  /* 0x000000109b9b7220 */ /* 0x000fc60000400000 */
[----:B------:R-:W-:Y:S01]  /*a8e0*/  LEA R157, R157, UR49, 0x1 ;  /* 0x000000319d9d7c11 */ /* 0x000fe2000f8e08ff */
[----:B------:R-:W-:Y:S05]  /*a8f0*/  WARPSYNC.ALL ;  /* 0x0000000000007948 */ /* 0x000fea0003800000 */
[----:B------:R-:W-:Y:S01]  /*a900*/  ISETP.GT.U32.AND P0, PT, R173, 0x3e, PT ;  /* 0x0000003ead00780c */ /* 0x000fe20003f04070 */
[----:B------:R-:W-:Y:S01]  /*a910*/  BSSY B0, `(.L_x_57) ;  /* 0x0000057000007945 */ /* 0x000fe20003800000 */
[C-C-:B----45:R-:W-:Y:S01]  /*a920*/  FFMA R5, R17.reuse, R154, R2.reuse ;  /* 0x0000009a11057223 */ /* 0x170fe20000000002 */
[----:B------:R-:W-:Y:S01]  /*a930*/  FMUL R154, R8, R16 ;  /* 0x00000010089a7220 */ /* 0x000fe20000400000 */
[----:B--2---:R-:W-:-:S02]  /*a940*/  FFMA R7, R17, R153, R2 ;  /* 0x0000009911077223 */ /* 0x004fc40000000002 */
[----:B------:R-:W-:Y:S01]  /*a950*/  FADD R5, R5, R155 ;  /* 0x0000009b05057221 */ /* 0x000fe20000000000 */
[----:B------:R-:W-:Y:S02]  /*a960*/  IMAD.U32 R153, R9, 0x10000, RZ ;  /* 0x0001000009997824 */ /* 0x000fe400078e00ff */
[----:B------:R-:W-:Y:S01]  /*a970*/  FADD R8, R7, R154 ;  /* 0x0000009a07087221 */ /* 0x000fe20000000000 */
[----:B------:R-:W-:Y:S01]  /*a980*/  LOP3.LUT R9, R9, 0xffff0000, RZ, 0xc0, !PT ;  /* 0xffff000009097812 */ /* 0x000fe200078ec0ff */
[----:B------:R-:W-:-:S03]  /*a990*/  FMUL R153, R153, R16 ;  /* 0x0000001099997220 */ /* 0x000fc60000400000 */
[----:B------:R-:W-:Y:S01]  /*a9a0*/  F2FP.RELU.BF16.F32.PACK_AB R8, R8, R5 ;  /* 0x000000050808723e */ /* 0x000fe200000018ff */
[C-C-:B------:R-:W-:Y:S01]  /*a9b0*/  FFMA R5, R17.reuse, R152, R4.reuse ;  /* 0x0000009811057223 */ /* 0x140fe20000000004 */
[----:B------:R-:W-:Y:S01]  /*a9c0*/  FFMA R7, R17, R23, R4 ;  /* 0x0000001711077223 */ /* 0x000fe20000000004 */
[-C--:B------:R-:W-:Y:S01]  /*a9d0*/  FMUL R152, R9, R16.reuse ;  /* 0x0000001009987220 */ /* 0x080fe20000400000 */
[C---:B------:R-:W-:Y:S01]  /*a9e0*/  SHF.L.U32 R23, R10.reuse, 0x10, RZ ;  /* 0x000000100a177819 */ /* 0x040fe200000006ff */
[----:B------:R-:W-:Y:S02]  /*a9f0*/  FADD R5, R5, R153 ;  /* 0x0000009905057221 */ /* 0x000fe40000000000 */
[----:B------:R-:W-:Y:S01]  /*aa00*/  FADD R9, R7, R152 ;  /* 0x0000009807097221 */ /* 0x000fe20000000000 */
[----:B------:R-:W-:Y:S01]  /*aa10*/  LOP3.LUT R10, R10, 0xffff0000, RZ, 0xc0, !PT ;  /* 0xffff00000a0a7812 */ /* 0x000fe200078ec0ff */
[----:B------:R-:W-:Y:S01]  /*aa20*/  FFMA R7, R17, R21, R2 ;  /* 0x0000001511077223 */ /* 0x000fe20000000002 */
[----:B------:R-:W-:-:S02]  /*aa30*/  FMUL R23, R23, R16 ;  /* 0x0000001017177220 */ /* 0x000fc40000400000 */
[----:B------:R-:W-:Y:S01]  /*aa40*/  F2FP.RELU.BF16.F32.PACK_AB R9, R9, R5 ;  /* 0x000000050909723e */ /* 0x000fe200000018ff */
[----:B------:R-:W-:Y:S01]  /*aa50*/  FFMA R5, R17, R22, R2 ;  /* 0x0000001611057223 */ /* 0x000fe20000000002 */
[-C--:B------:R-:W-:Y:S01]  /*aa60*/  FMUL R22, R10, R16.reuse ;  /* 0x000000100a167220 */ /* 0x080fe20000400000 */
[----:B------:R-:W-:Y:S02]  /*aa70*/  IMAD.U32 R21, R11, 0x10000, RZ ;  /* 0x000100000b157824 */ /* 0x000fe400078e00ff */
[----:B------:R-:W-:Y:S01]  /*aa80*/  FADD R5, R5, R23 ;  /* 0x0000001705057221 */ /* 0x000fe20000000000 */
[----:B------:R-:W-:Y:S01]  /*aa90*/  FADD R10, R7, R22 ;  /* 0x00000016070a7221 */ /* 0x000fe20000000000 */
[----:B------:R-:W-:Y:S01]  /*aaa0*/  LOP3.LUT R11, R11, 0xffff0000, RZ, 0xc0, !PT ;  /* 0xffff00000b0b7812 */ /* 0x000fe200078ec0ff */
[----:B------:R-:W-:-:S03]  /*aab0*/  FMUL R21, R21, R16 ;  /* 0x0000001015157220 */ /* 0x000fc60000400000 */
[----:B------:R-:W-:Y:S01]  /*aac0*/  F2FP.RELU.BF16.F32.PACK_AB R10, R10, R5 ;  /* 0x000000050a0a723e */ /* 0x000fe200000018ff */
[----:B------:R-:W-:Y:S01]  /*aad0*/  FFMA R5, R17, R20, R4 ;  /* 0x0000001411057223 */ /* 0x000fe20000000004 */
[----:B------:R-:W-:-:S03]  /*aae0*/  FMUL R20, R11, R16 ;  /* 0x000000100b147220 */ /* 0x000fc60000400000 */
[----:B------:R-:W-:Y:S01]  /*aaf0*/  FADD R5, R5, R21 ;  /* 0x0000001505057221 */ /* 0x000fe20000000000 */
[----:B---3--:R-:W-:Y:S01]  /*ab00*/  FFMA R7, R17, R19, R4 ;  /* 0x0000001311077223 */ /* 0x008fe20000000004 */
[C---:B------:R-:W-:Y:S02]  /*ab10*/  SHF.L.U32 R19, R12.reuse, 0x10, RZ ;  /* 0x000000100c137819 */ /* 0x040fe400000006ff */
[----:B------:R-:W-:Y:S01]  /*ab20*/  LOP3.LUT R12, R12, 0xffff0000, RZ, 0xc0, !PT ;  /* 0xffff00000c0c7812 */ /* 0x000fe200078ec0ff */
[----:B------:R-:W-:Y:S02]  /*ab30*/  FADD R11, R7, R20 ;  /* 0x00000014070b7221 */ /* 0x000fe40000000000 */
[----:B------:R-:W-:Y:S01]  /*ab40*/  FMUL R19, R19, R16 ;  /* 0x0000001013137220 */ /* 0x000fe20000400000 */
[--C-:B------:R-:W-:Y:S02]  /*ab50*/  FFMA R160, R17, R160, R2.reuse ;  /* 0x000000a011a07223 */ /* 0x100fe40000000002 */
[----:B------:R-:W-:Y:S01]  /*ab60*/  F2FP.RELU.BF16.F32.PACK_AB R11, R11, R5 ;  /* 0x000000050b0b723e */ /* 0x000fe200000018ff */
[----:B------:R-:W-:Y:S01]  /*ab70*/  FFMA R5, R17, R175, R2 ;  /* 0x000000af11057223 */ /* 0x000fe20000000002 */
[----:B------:R-:W-:-:S03]  /*ab80*/  FMUL R18, R12, R16 ;  /* 0x000000100c127220 */ /* 0x000fc60000400000 */
[----:B------:R-:W-:Y:S01]  /*ab90*/  FADD R5, R5, R19 ;  /* 0x0000001305057221 */ /* 0x000fe20000000000 */
[----:B------:R-:W-:Y:S01]  /*aba0*/  FADD R160, R160, R18 ;  /* 0x00000012a0a07221 */ /* 0x000fe20000000000 */
[----:B------:R1:W-:Y:S01]  /*abb0*/  STSM.16.M88.4 [R157+0x200], R8 ;  /* 0x000200089d007844 */ /* 0x0003e20000000200 */
[----:B------:R-:W-:-:S03]  /*abc0*/  IMAD.U32 R12, R13, 0x10000, RZ ;  /* 0x000100000d0c7824 */ /* 0x000fc600078e00ff */
[----:B------:R-:W-:Y:S01]  /*abd0*/  F2FP.RELU.BF16.F32.PACK_AB R160, R160, R5 ;  /* 0x00000005a0a0723e */ /* 0x000fe200000018ff */
[C---:B------:R-:W-:Y:S01]  /*abe0*/  IMAD.U32 R7, R15.reuse, 0x10000, RZ ;  /* 0x000100000f077824 */ /* 0x040fe200078e00ff */
[----:B------:R-:W-:Y:S01]  /*abf0*/  LOP3.LUT R5, R15, 0xffff0000, RZ, 0xc0, !PT ;  /* 0xffff00000f057812 */ /* 0x000fe200078ec0ff */
[C---:B------:R-:W-:Y:S01]  /*ac00*/  FFMA R161, R17.reuse, R161, R4 ;  /* 0x000000a111a17223 */ /* 0x040fe20000000004 */
[----:B------:R-:W-:Y:S01]  /*ac10*/  FFMA R162, R17, R162, R2 ;  /* 0x000000a211a27223 */ /* 0x000fe20000000002 */
[-C--:B------:R-:W-:Y:S01]  /*ac20*/  FMUL R12, R12, R16.reuse ;  /* 0x000000100c0c7220 */ /* 0x080fe20000400000 */
[-C--:B------:R-:W-:Y:S01]  /*ac30*/  FMUL R7, R7, R16.reuse ;  /* 0x0000001007077220 */ /* 0x080fe20000400000 */
[----:B------:R-:W-:Y:S01]  /*ac40*/  FMUL R5, R5, R16 ;  /* 0x0000001005057220 */ /* 0x000fe20000400000 */
[----:B-1----:R-:W-:Y:S02]  /*ac50*/  LOP3.LUT R10, R13, 0xffff0000, RZ, 0xc0, !PT ;  /* 0xffff00000d0a7812 */ /* 0x002fe400078ec0ff */
[----:B------:R-:W-:-:S02]  /*ac60*/  SHF.L.U32 R9, R14, 0x10, RZ ;  /* 0x000000100e097819 */ /* 0x000fc400000006ff */
[----:B------:R-:W-:Y:S01]  /*ac70*/  LOP3.LUT R8, R14, 0xffff0000, RZ, 0xc0, !PT ;  /* 0xffff00000e087812 */ /* 0x000fe200078ec0ff */
[C-C-:B------:R-:W-:Y:S01]  /*ac80*/  FFMA R14, R17.reuse, R163, R4.reuse ;  /* 0x000000a3110e7223 */ /* 0x140fe20000000004 */
[C---:B------:R-:W-:Y:S01]  /*ac90*/  FFMA R11, R17.reuse, R174, R4 ;  /* 0x000000ae110b7223 */ /* 0x040fe20000000004 */
[C---:B------:R-:W-:Y:S01]  /*aca0*/  FFMA R13, R17.reuse, R166, R2 ;  /* 0x000000a6110d7223 */ /* 0x040fe20000000002 */
[----:B------:R-:W-:Y:S01]  /*acb0*/  FFMA R163, R17, R159, R4 ;  /* 0x0000009f11a37223 */ /* 0x000fe20000000004 */
[-C--:B------:R-:W-:Y:S01]  /*acc0*/  FMUL R10, R10, R16.reuse ;  /* 0x000000100a0a7220 */ /* 0x080fe20000400000 */
[-C--:B------:R-:W-:Y:S01]  /*acd0*/  FMUL R9, R9, R16.reuse ;  /* 0x0000001009097220 */ /* 0x080fe20000400000 */
[----:B------:R-:W-:Y:S01]  /*ace0*/  FMUL R8, R8, R16 ;  /* 0x0000001008087220 */ /* 0x000fe20000400000 */
[----:B------:R-:W-:Y:S01]  /*acf0*/  FADD R11, R11, R12 ;  /* 0x0000000c0b0b7221 */ /* 0x000fe20000000000 */
[----:B------:R-:W-:Y:S01]  /*ad00*/  FADD R161, R161, R10 ;  /* 0x0000000aa1a17221 */ /* 0x000fe20000000000 */
[----:B------:R-:W-:Y:S01]  /*ad10*/  FADD R13, R13, R9 ;  /* 0x000000090d0d7221 */ /* 0x000fe20000000000 */
[----:B------:R-:W-:Y:S01]  /*ad20*/  FADD R162, R162, R8 ;  /* 0x00000008a2a27221 */ /* 0x000fe20000000000 */
[----:B------:R-:W-:Y:S01]  /*ad30*/  FADD R14, R14, R7 ;  /* 0x000000070e0e7221 */ /* 0x000fe20000000000 */
[----:B------:R-:W-:Y:S01]  /*ad40*/  FADD R163, R163, R5 ;  /* 0x00000005a3a37221 */ /* 0x000fe20000000000 */
[----:B------:R-:W-:-:S02]  /*ad50*/  F2FP.RELU.BF16.F32.PACK_AB R161, R161, R11 ;  /* 0x0000000ba1a1723e */ /* 0x000fc400000018ff */
[----:B------:R-:W-:Y:S02]  /*ad60*/  F2FP.RELU.BF16.F32.PACK_AB R162, R162, R13 ;  /* 0x0000000da2a2723e */ /* 0x000fe400000018ff */
[----:B------:R-:W-:Y:S02]  /*ad70*/  F2FP.RELU.BF16.F32.PACK_AB R163, R163, R14 ;  /* 0x0000000ea3a3723e */ /* 0x000fe400000018ff */
[----:B------:R-:W-:-:S05]  /*ad80*/  LEA R166, R158, R157, 0x1 ;  /* 0x0000009d9ea67211 */ /* 0x000fca00078e08ff */
[----:B------:R1:W-:Y:S01]  /*ad90*/  STSM.16.M88.4 [R166+0x200], R160 ;  /* 0x000200a0a6007844 */ /* 0x0003e20000000200 */
[----:B------:R-:W-:Y:S01]  /*ada0*/  @!PT LDS RZ, [RZ] ;  /* 0x00000000fffff984 */ /* 0x000fe20000000800 */
[----:B------:R-:W-:Y:S01]  /*adb0*/  @!PT LDS RZ, [RZ] ;  /* 0x00000000fffff984 */ /* 0x000fe20000000800 */
[----:B------:R-:W-:Y:S01]  /*adc0*/  @!PT LDS RZ, [RZ] ;  /* 0x00000000fffff984 */ /* 0x000fe20000000800 */
[----:B------:R-:W-:Y:S01]  /*add0*/  @!PT LDS RZ, [RZ] ;  /* 0x00000000fffff984 */ /* 0x000fe20000000800 */
[----:B------:R2:W-:Y:S06]  /*ade0*/  MEMBAR.ALL.CTA ;  /* 0x0000000000007992 */ /* 0x0005ec0000008000 */
[----:B--2---:R-:W2:Y:S02]  /*adf0*/  FENCE.VIEW.ASYNC.S ;  /* 0x00000000000073c6 */ /* 0x004ea40000000000 */
[----:B--2---:R-:W-:Y:S06]  /*ae00*/  BAR.SYNC.DEFER_BLOCKING 0x1, 0x100 ;  /* 0x0044000000007b1d */ /* 0x004fec0000010000 */
[----:B------:R-:W-:Y:S05]  /*ae10*/  @P0 BRA `(.L_x_58) ;  /* 0x0000000000180947 */ /* 0x000fea0003800000 */
[----:B------:R-:W-:Y:S02]  /*ae20*/  UIADD3 UR4, UP0, UR50, 0x4f0, URZ ;  /* 0x000004f032047890 */ /* 0x000fe4000ff1e03f */
[----:B------:R-:W-:Y:S02]  /*ae30*/  UIADD3 UR40, UR49, 0x200, URZ ;  /* 0x0000020031287890 */ /* 0x000fe4000fffe03f */
[----:B------:R-:W-:-:S09]  /*ae40*/  UIADD3.X UR5, URZ, UR51, URZ, UP0, !UPT ;  /* 0x000000333f057290 */ /* 0x000fd200087fe43f */
[----:B------:R2:W-:Y:S01]  /*ae50*/  UTMASTG.3D [UR40], [UR4] ;  /* 0x00000028040073b5 */ /* 0x0005e20008010000 */
[----:B------:R0:W-:Y:S01]  /*ae60*/  UTMACMDFLUSH ;  /* 0x00000000000079b7 */ /* 0x0001e20000000000 */
[----:B--2---:R-:W-:-:S04]  /*ae70*/  DEPBAR.LE SB0, 0x1 ;  /* 0x000080400000791a */ /* 0x004fc80000000000 */
.L_x_58:
[----:B------:R-:W-:Y:S05]  /*ae80*/  BSYNC B0 ;  /* 0x0000000000007941 */ /* 0x000fea0003800000 */
.L_x_57:
[----:B------:R-:W-:Y:S01]  /*ae90*/  BAR.SYNC.DEFER_BLOCKING 0x1, 0x100 ;  /* 0x0044000000007b1d */ /* 0x000fe20000010000 */
[----:B------:R-:W-:Y:S01]  /*aea0*/  ISETP.NE.AND P2, PT, RZ, UR39, PT ;  /* 0x00000027ff007c0c */ /* 0x000fe2000bf45270 */
[----:B------:R-:W-:-:S05]  /*aeb0*/  VIADD R159, R157, 0x200 ;  /* 0x000002009d9f7836 */ /* 0x000fca0000000000 */
[----:B-1----:R-:W-:-:S07]  /*aec0*/  LEA R160, R158, R159, 0x1 ;  /* 0x0000009f9ea07211 */ /* 0x002fce00078e08ff */
[----:B------:R-:W-:Y:S05]  /*aed0*/  @!P2 BRA `(.L_x_59) ;  /* 0x000000000034a947 */ /* 0x000fea0003800000 */
[----:B------:R-:W-:Y:S04]  /*aee0*/  BSSY B0, `(.L_x_60) ;  /* 0x0000009000007945 */ /* 0x000fe80003800000 */
[----:B------:R-:W-:Y:S05]  /*aef0*/  @P1 BRA `(.L_x_61) ;  /* 0x00000000001c1947 */ /* 0x000fea0003800000 */
[----:B------:R-:W-:-:S13]  /*af00*/  ISETP.NE.AND P2, PT, R156, 0x3, PT ;  /* 0x000000039c00780c */ /* 0x000fda0003f45270 */
[----:B------:R-:W-:Y:S05]  /*af10*/  @!P2 BRA `(.L_x_62) ;  /* 0x000000000004a947 */ /* 0x000fea0003800000 */
[----:B------:R-:W-:Y:S01]  /*af20*/  BPT.TRAP 0x1 ;  /* 0x000000040000795c */ /* 0x000fe20000300000 */
.L_x_62:
[----:B------:R-:W-:-:S04]  /*af30*/  ULEA UR4, UR36, UR49, 0x3 ;  /* 0x0000003124047291 */ /* 0x000fc8000f8e183f */
[----:B------:R-:W-:-:S04]  /*af40*/  UIADD3 UR4, UR4, 0x50, URZ ;  /* 0x0000005004047890 */ /* 0x000fc8000fffe03f */
[----:B------:R-:W-:-:S09]  /*af50*/  UPRMT UR4, UR48, 0x654, UR4 ;  /* 0x0000065430047896 */ /* 0x000fd20008000004 */
[----:B------:R-:W-:Y:S03]  /*af60*/  SYNCS.ARRIVE.TRANS64.RED.A1T0 RZ, [UR4], RZ ;  /* 0x000000ffffff79a7 */ /* 0x000fe60008100404 */
.L_x_61:
[----:B------:R-:W-:Y:S05]  /*af70*/  BSYNC B0 ;  /* 0x0000000000007941 */ /* 0x000fea0003800000 */
.L_x_60:
[----:B------:R-:W-:-:S04]  /*af80*/  UIADD3 UR36, UR36, 0x1, URZ ;  /* 0x0000000124247890 */ /* 0x000fc8000fffe03f */
[----:B------:R-:W-:-:S04]  /*af90*/  UISETP.NE.AND UP0, UPT, UR36, 0x4, UPT ;  /* 0x000000042400788c */ /* 0x000fc8000bf05270 */
[----:B------:R-:W-:-:S12]  /*afa0*/  USEL UR36, UR36, URZ, UP0 ;  /* 0x0000003f24247287 */ /* 0x000fd80008000000 */
.L_x_59:
[----:B------:R-:W-:Y:S04]  /*afb0*/  BSSY B0, `(.L_x_63) ;  /* 0x0000032000007945 */ /* 0x000fe80003800000 */
[----:B------:R-:W-:Y:S05]  /*afc0*/  @P1 BRA `(.L_x_64) ;  /* 0x0000000000c01947 */ /* 0x000fea0003800000 */
[----:B------:R-:W-:-:S13]  /*afd0*/  ISETP.NE.AND P2, PT, R156, 0x3, PT ;  /* 0x000000039c00780c */ /* 0x000fda0003f45270 */
[----:B------:R-:W-:Y:S05]  /*afe0*/  @!P2 BRA `(.L_x_65) ;  /* 0x000000000004a947 */ /* 0x000fea0003800000 */
[----:B------:R-:W-:Y:S01]  /*aff0*/  BPT.TRAP 0x1 ;  /* 0x000000040000795c */ /* 0x000fe20000300000 */
.L_x_65:
[----:B------:R-:W-:Y:S01]  /*b000*/  LEA R11, R3, UR49, 0x3 ;  /* 0x00000031030b7c11 */ /* 0x000fe2000f8e18ff */
[----:B------:R-:W-:Y:S01]  /*b010*/  BSSY B1, `(.L_x_66) ;  /* 0x0000004000017945 */ /* 0x000fe20003800000 */
[----:B------:R-:W-:-:S04]  /*b020*/  SHF.L.U32 R13, RZ, 0x1f, RZ ;  /* 0x0000001fff0d7819 */ /* 0x000fc800000006ff */
[----:B------:R-:W1:Y:S02]  /*b030*/  SYNCS.PHASECHK.TRANS64.TRYWAIT P2, [R11+URZ+0x30], R13 ;  /* 0x0000300d0b0075a7 */ /* 0x000e64000804017f */
[----:B-1----:R-:W-:Y:S05]  /*b040*/  @!P2 BRA `(.L_x_67) ;  /* 0x000000c4006ca947 */ /* 0x002fea0003800000 */
.L_x_375:
[----:B------:R-:W-:Y:S05]  /*b050*/  BSYNC B1 ;  /* 0x0000000000017941 */ /* 0x000fea0003800000 */
.L_x_66:
[----:B------:R-:W-:Y:S05]  /*b060*/  @P3 BRA `(.L_x_68) ;  /* 0x0000000000943947 */ /* 0x000fea0003800000 */
[----:B------:R-:W-:Y:S01]  /*b070*/  IMAD R12, R3, 0x2000, R159 ;  /* 0x00002000030c7824 */ /* 0x000fe200078e029f */
[----:B------:R-:W-:Y:S05]  /*b080*/  WARPSYNC.ALL ;  /* 0x0000000000007948 */ /* 0x000fea0003800000 */
[----:B------:R-:W-:Y:S02]  /*b090*/  LEA R8, R158, R12, 0x1 ;  /* 0x0000000c9e087211 */ /* 0x000fe400078e08ff */
[----:B-1----:R-:W1:Y:S04]  /*b0a0*/  LDSM.16.M88.4 R12, [R12] ;  /* 0x000000000c0c783b */ /* 0x002e680000000200 */
[----:B------:R-:W2:Y:S01]  /*b0b0*/  LDSM.16.M88.4 R8, [R8] ;  /* 0x000000000808783b */ /* 0x000ea20000000200 */
[C---:B-1----:R-:W-:Y:S01]  /*b0c0*/  IMAD.U32 R155, R12.reuse, 0x10000, RZ ;  /* 0x000100000c9b7824 */ /* 0x042fe200078e00ff */
[----:B------:R-:W-:Y:S01]  /*b0d0*/  LOP3.LUT R12, R12, 0xffff0000, RZ, 0xc0, !PT ;  /* 0xffff00000c0c7812 */ /* 0x000fe200078ec0ff */
[----:B------:R-:W-:Y:S01]  /*b0e0*/  IMAD.U32 R23, R14, 0x10000, RZ ;  /* 0x000100000e177824 */ /* 0x000fe200078e00ff */
[----:B------:R-:W-:Y:S01]  /*b0f0*/  SHF.L.U32 R153, R13, 0x10, RZ ;  /* 0x000000100d997819 */ /* 0x000fe200000006ff */
[C---:B--2---:R-:W-:Y:S01]  /*b100*/  IMAD.U32 R19, R8.reuse, 0x10000, RZ ;  /* 0x0001000008137824 */ /* 0x044fe200078e00ff */
[----:B------:R-:W-:Y:S01]  /*b110*/  LOP3.LUT R8, R8, 0xffff0000, RZ, 0xc0, !PT ;  /* 0xffff000008087812 */ /* 0x000fe200078ec0ff */
[----:B------:R-:W-:Y:S01]  /*b120*/  IMAD.U32 R161, R10, 0x10000, RZ ;  /* 0x000100000aa17824 */ /* 0x000fe200078e00ff */
[----:B------:R-:W-:Y:S01]  /*b130*/  SHF.L.U32 R5, R9, 0x10, RZ ;  /* 0x0000001009057819 */ /* 0x000fe200000006ff */
[-C--:B------:R-:W-:Y:S01]  /*b140*/  FMUL R154, R12, R16.reuse ;  /* 0x000000100c9a7220 */ /* 0x080fe20000400000 */
[----:B------:R-:W-:Y:S01]  /*b150*/  SHF.L.U32 R21, R15, 0x10, RZ ;  /* 0x000000100f157819 */ /* 0x000fe200000006ff */
[-C--:B------:R-:W-:Y:S01]  /*b160*/  FMUL R18, R8, R16.reuse ;  /* 0x0000001008127220 */ /* 0x080fe20000400000 */
[----:B------:R-:W-:Y:S01]  /*b170*/  LOP3.LUT R9, R9, 0xffff0000, RZ, 0xc0, !PT ;  /* 0xffff000009097812 */ /* 0x000fe200078ec0ff */
[-C--:B------:R-:W-:Y:S01]  /*b180*/  FMUL R12, R5, R16.reuse ;  /* 0x00000010050c7220 */ /* 0x080fe20000400000 */
[----:B------:R-:W-:Y:S01]  /*b190*/  LOP3.LUT R7, R10, 0xffff0000, RZ, 0xc0, !PT ;  /* 0xffff00000a077812 */ /* 0x000fe200078ec0ff */
[-C--:B------:R-:W-:Y:S01]  /*b1a0*/  FMUL R155, R155, R16.reuse ;  /* 0x000000109b9b7220 */ /* 0x080fe20000400000 */
[----:B------:R-:W-:Y:S01]  /*b1b0*/  SHF.L.U32 R162, R11, 0x10, RZ ;  /* 0x000000100ba27819 */ /* 0x000fe200000006ff */
[-C--:B------:R-:W-:Y:S01]  /*b1c0*/  FMUL R10, R9, R16.reuse ;  /* 0x00000010090a7220 */ /* 0x080fe20000400000 */
[----:B------:R-:W-:Y:S01]  /*b1d0*/  LOP3.LUT R13, R13, 0xffff0000, RZ, 0xc0, !PT ;  /* 0xffff00000d0d7812 */ /* 0x000fe200078ec0ff */
[-C--:B------:R-:W-:Y:S01]  /*b1e0*/  FMUL R8, R7, R16.reuse ;  /* 0x0000001007087220 */ /* 0x080fe20000400000 */
[----:B------:R-:W-:Y:S01]  /*b1f0*/  LOP3.LUT R14, R14, 0xffff0000, RZ, 0xc0, !PT ;  /* 0xffff00000e0e7812 */ /* 0x000fe200078ec0ff */
[-C--:B------:R-:W-:Y:S01]  /*b200*/  FMUL R153, R153, R16.reuse ;  /* 0x0000001099997220 */ /* 0x080fe20000400000 */
[----:B------:R-:W-:Y:S01]  /*b210*/  LOP3.LUT R15, R15, 0xffff0000, RZ, 0xc0, !PT ;  /* 0xffff00000f0f7812 */ /* 0x000fe200078ec0ff */
[-C--:B------:R-:W-:Y:S01]  /*b220*/  FMUL R152, R13, R16.reuse ;  /* 0x000000100d987220 */ /* 0x080fe20000400000 */
[----:B------:R-:W-:Y:S01]  /*b230*/  LOP3.LUT R11, R11, 0xffff0000, RZ, 0xc0, !PT ;  /* 0xffff00000b0b7812 */ /* 0x000fe200078ec0ff */
[-C--:B------:R-:W-:Y:S01]  /*b240*/  FMUL R23, R23, R16.reuse ;  /* 0x0000001017177220 */ /* 0x080fe20000400000 */
[-C--:B------:R-:W-:Y:S01]  /*b250*/  FMUL R22, R14, R16.reuse ;  /* 0x000000100e167220 */ /* 0x080fe20000400000 */
[-C--:B------:R-:W-:Y:S01]  /*b260*/  FMUL R21, R21, R16.reuse ;  /* 0x0000001015157220 */ /* 0x080fe20000400000 */
[-C--:B------:R-:W-:Y:S01]  /*b270*/  FMUL R20, R15, R16.reuse ;  /* 0x000000100f147220 */ /* 0x080fe20000400000 */
[-C--:B------:R-:W-:Y:S01]  /*b280*/  FMUL R19, R19, R16.reuse ;  /* 0x0000001013137220 */ /* 0x080fe20000400000 */
[-C--:B------:R-:W-:Y:S01]  /*b290*/  FMUL R9, R161, R16.reuse ;  /* 0x00000010a1097220 */ /* 0x080fe20000400000 */
[-C--:B------:R-:W-:Y:S01]  /*b2a0*/  FMUL R7, R162, R16.reuse ;  /* 0x00000010a2077220 */ /* 0x080fe20000400000 */
[----:B------:R-:W-:-:S07]  /*b2b0*/  FMUL R5, R11, R16 ;  /* 0x000000100b057220 */ /* 0x000fce0000400000 */
.L_x_68:
[----:B------:R-:W-:-:S07]  /*b2c0*/  VIADD R3, R3, 0x1 ;  /* 0x0000000103037836 */ /* 0x000fce0000000000 */
.L_x_64:
[----:B------:R-:W-:Y:S05]  /*b2d0*/  BSYNC B0 ;  /* 0x0000000000007941 */ /* 0x000fea0003800000 */
.L_x_63:
[C-C-:B-1----:R-:W-:Y:S01]  /*b2e0*/  FFMA R11, R17.reuse, R24, R6.reuse ;  /* 0x00000018110b7223 */ /* 0x142fe20000000006 */
[C---:B------:R-:W-:Y:S01]  /*b2f0*/  FFMA R24, R17.reuse, R25, R6 ;  /* 0x0000001911187223 */ /* 0x040fe20000000006 */
[C---:B------:R-:W-:Y:S01]  /*b300*/  FFMA R25, R17.reuse, R27, R0 ;  /* 0x0000001b11197223 */ /* 0x040fe20000000000 */
[----:B------:R-:W-:Y:S01]  /*b310*/  FFMA R28, R17, R28, R6 ;  /* 0x0000001c111c7223 */ /* 0x000fe20000000006 */
[----:B------:R-:W-:Y:S01]  /*b320*/  FADD R11, R155, R11 ;  /* 0x0000000b9b0b7221 */ /* 0x000fe20000000000 */
[----:B------:R-:W-:Y:S01]  /*b330*/  FADD R24, R154, R24 ;  /* 0x000000189a187221 */ /* 0x000fe20000000000 */
[C---:B------:R-:W-:Y:S01]  /*b340*/  FFMA R29, R17.reuse, R29, R6 ;  /* 0x0000001d111d7223 */ /* 0x040fe20000000006 */
[C-C-:B------:R-:W-:Y:S01]  /*b350*/  FFMA R30, R17.reuse, R30, R0.reuse ;  /* 0x0000001e111e7223 */ /* 0x140fe20000000000 */
[C-C-:B------:R-:W-:Y:S01]  /*b360*/  FFMA R31, R17.reuse, R31, R0.reuse ;  /* 0x0000001f111f7223 */ /* 0x140fe20000000000 */
[----:B------:R-:W-:Y:S01]  /*b370*/  FADD R25, R152, R25 ;  /* 0x0000001998197221 */ /* 0x000fe20000000000 */
[----:B------:R-:W-:Y:S01]  /*b380*/  F2FP.RELU.BF16.F32.PACK_AB R24, R24, R11 ;  /* 0x0000000b1818723e */ /* 0x000fe200000018ff */
[----:B------:R-:W-:Y:S01]  /*b390*/  FFMA R11, R17, R26, R0 ;  /* 0x0000001a110b7223 */ /* 0x000fe20000000000 */
[----:B------:R-:W-:Y:S01]  /*b3a0*/  FADD R28, R23, R28 ;  /* 0x0000001c171c7221 */ /* 0x000fe20000000000 */
[----:B------:R-:W-:Y:S01]  /*b3b0*/  FADD R26, R22, R29 ;  /* 0x0000001d161a7221 */ /* 0x000fe20000000000 */
[----:B------:R-:W-:Y:S01]  /*b3c0*/  FADD R30, R21, R30 ;  /* 0x0000001e151e7221 */ /* 0x000fe20000000000 */
[----:B------:R-:W-:Y:S01]  /*b3d0*/  FADD R11, R153, R11 ;  /* 0x0000000b990b7221 */ /* 0x000fe20000000000 */
[----:B------:R-:W-:Y:S01]  /*b3e0*/  FADD R27, R20, R31 ;  /* 0x0000001f141b7221 */ /* 0x000fe20000000000 */
[----:B------:R-:W-:Y:S05]  /*b3f0*/  WARPSYNC.ALL ;  /* 0x0000000000007948 */ /* 0x000fea0003800000 */
[----:B------:R-:W-:Y:S01]  /*b400*/  F2FP.RELU.BF16.F32.PACK_AB R25, R25, R11 ;  /* 0x0000000b1919723e */ /* 0x000fe200000018ff */
[C-C-:B------:R-:W-:Y:S01]  /*b410*/  FFMA R11, R17.reuse, R32, R6.reuse ;  /* 0x00000020110b7223 */ /* 0x140fe20000000006 */
[----:B------:R-:W-:Y:S01]  /*b420*/  F2FP.RELU.BF16.F32.PACK_AB R26, R26, R28 ;  /* 0x0000001c1a1a723e */ /* 0x000fe200000018ff */
[--C-:B------:R-:W-:Y:S01]  /*b430*/  FFMA R36, R17, R36, R6.reuse ;  /* 0x0000002411247223 */ /* 0x100fe20000000006 */
[----:B------:R-:W-:Y:S01]  /*b440*/  F2FP.RELU.BF16.F32.PACK_AB R27, R27, R30 ;  /* 0x0000001e1b1b723e */ /* 0x000fe200000018ff */
[----:B------:R-:W-:Y:S01]  /*b450*/  FADD R11, R19, R11 ;  /* 0x0000000b130b7221 */ /* 0x000fe20000000000 */
[C---:B------:R-:W-:Y:S01]  /*b460*/  FFMA R37, R17.reuse, R37, R6 ;  /* 0x0000002511257223 */ /* 0x040fe20000000006 */
[C-C-:B------:R-:W-:Y:S01]  /*b470*/  FFMA R38, R17.reuse, R38, R0.reuse ;  /* 0x0000002611267223 */ /* 0x140fe20000000000 */
[----:B------:R-:W-:Y:S01]  /*b480*/  FFMA R39, R17, R39, R0 ;  /* 0x0000002711277223 */ /* 0x000fe20000000000 */
[----:B------:R1:W-:Y:S01]  /*b490*/  STSM.16.M88.4 [R157+0x2200], R24 ;  /* 0x002200189d007844 */ /* 0x0003e20000000200 */
[----:B------:R-:W-:Y:S01]  /*b4a0*/  FADD R36, R9, R36 ;  /* 0x0000002409247221 */ /* 0x000fe20000000000 */
[----:B------:R-:W-:Y:S01]  /*b4b0*/  FADD R38, R7, R38 ;  /* 0x0000002607267221 */ /* 0x000fe20000000000 */
[----:B------:R-:W-:Y:S01]  /*b4c0*/  BSSY B0, `(.L_x_69) ;  /* 0x000001f000007945 */ /* 0x000fe20003800000 */
[C---:B-1----:R-:W-:Y:S01]  /*b4d0*/  FFMA R24, R17.reuse, R33, R6 ;  /* 0x0000002111187223 */ /* 0x042fe20000000006 */
[----:B------:R-:W-:Y:S01]  /*b4e0*/  FFMA R25, R17, R35, R0 ;  /* 0x0000002311197223 */ /* 0x000fe20000000000 */
[----:B------:R-:W-:Y:S01]  /*b4f0*/  FADD R26, R8, R37 ;  /* 0x00000025081a7221 */ /* 0x000fe20000000000 */
[----:B------:R-:W-:Y:S01]  /*b500*/  FADD R27, R5, R39 ;  /* 0x00000027051b7221 */ /* 0x000fe20000000000 */
[----:B------:R-:W-:Y:S01]  /*b510*/  FADD R24, R18, R24 ;  /* 0x0000001812187221 */ /* 0x000fe20000000000 */
[----:B------:R-:W-:-:S02]  /*b520*/  FADD R25, R10, R25 ;  /* 0x000000190a197221 */ /* 0x000fc40000000000 */
[----:B------:R-:W-:Y:S02]  /*b530*/  F2FP.RELU.BF16.F32.PACK_AB R26, R26, R36 ;  /* 0x000000241a1a723e */ /* 0x000fe400000018ff */
[----:B------:R-:W-:Y:S01]  /*b540*/  F2FP.RELU.BF16.F32.PACK_AB R24, R24, R11 ;  /* 0x0000000b1818723e */ /* 0x000fe200000018ff */
[----:B------:R-:W-:Y:S01]  /*b550*/  FFMA R11, R17, R34, R0 ;  /* 0x00000022110b7223 */ /* 0x000fe20000000000 */
[----:B------:R-:W-:-:S03]  /*b560*/  F2FP.RELU.BF16.F32.PACK_AB R27, R27, R38 ;  /* 0x000000261b1b723e */ /* 0x000fc600000018ff */
[----:B------:R-:W-:-:S05]  /*b570*/  FADD R11, R12, R11 ;  /* 0x0000000b0c0b7221 */ /* 0x000fca0000000000 */
[----:B------:R-:W-:-:S05]  /*b580*/  F2FP.RELU.BF16.F32.PACK_AB R25, R25, R11 ;  /* 0x0000000b1919723e */ /* 0x000fca00000018ff */
        /* <DEDUP_REMOVED lines=11> */
[----:B------:R-:W-:Y:S02]  /*b640*/  UIADD3 UR4, UR49, 0x2200, URZ ;  /* 0x0000220031047890 */ /* 0x000fe4000fffe03f */
[----:B------:R-:W-:Y:S01]  /*b650*/  UIADD3.X UR9, URZ, UR51, URZ, UP0, !UPT ;  /* 0x000000333f097290 */ /* 0x000fe200087fe43f */
[----:B------:R-:W-:Y:S01]  /*b660*/  UMOV UR5, UR41 ;  /* 0x0000002900057c82 */ /* 0x000fe20008000000 */
[----:B------:R-:W-:-:S07]  /*b670*/  UMOV UR7, UR43 ;  /* 0x0000002b00077c82 */ /* 0x000fce0008000000 */
[----:B------:R2:W-:Y:S01]  /*b680*/  UTMASTG.3D [UR4], [UR8] ;  /* 0x00000004080073b5 */ /* 0x0005e20008010000 */
[----:B------:R0:W-:Y:S01]  /*b690*/  UTMACMDFLUSH ;  /* 0x00000000000079b7 */ /* 0x0001e20000000000 */
[----:B--2---:R-:W-:-:S04]  /*b6a0*/  DEPBAR.LE SB0, 0x1 ;  /* 0x000080400000791a */ /* 0x004fc80000000000 */
.L_x_70:
[----:B------:R-:W-:Y:S05]  /*b6b0*/  BSYNC B0 ;  /* 0x0000000000007941 */ /* 0x000fea0003800000 */
.L_x_69:
[----:B------:R-:W-:Y:S01]  /*b6c0*/  IADD3 R34, R157, 0x2200, RZ ;  /* 0x000022009d227810 */ /* 0x000fe20007ffe0ff */
[----:B------:R-:W-:Y:S04]  /*b6d0*/  BAR.SYNC.DEFER_BLOCKING 0x1, 0x100 ;  /* 0x0044000000007b1d */ /* 0x000fe80000010000 */
[----:B------:R-:W-:Y:S02]  /*b6e0*/  IMAD R34, R158, 0x2, R34 ;  /* 0x000000029e227824 */ /* 0x000fe400078e0222 */
[----:B------:R-:W-:Y:S04]  /*b6f0*/  BSSY B0, `(.L_x_71) ;  /* 0x0000009000007945 */ /* 0x000fe80003800000 */
[----:B------:R-:W-:Y:S05]  /*b700*/  @P1 BRA `(.L_x_72) ;  /* 0x00000000001c1947 */ /* 0x000fea0003800000 */
[----:B------:R-:W-:-:S13]  /*b710*/  ISETP.NE.AND P2, PT, R156, 0x3, PT ;  /* 0x000000039c00780c */ /* 0x000fda0003f45270 */
[----:B------:R-:W-:Y:S05]  /*b720*/  @!P2 BRA `(.L_x_73) ;  /* 0x000000000004a947 */ /* 0x000fea0003800000 */
[----:B------:R-:W-:Y:S01]  /*b730*/  BPT.TRAP 0x1 ;  /* 0x000000040000795c */ /* 0x000fe20000300000 */
.L_x_73:
[----:B------:R-:W-:-:S04]  /*b740*/  ULEA UR4, UR36, UR49, 0x3 ;  /* 0x0000003124047291 */ /* 0x000fc8000f8e183f */
[----:B------:R-:W-:-:S04]  /*b750*/  UIADD3 UR4, UR4, 0x50, URZ ;  /* 0x0000005004047890 */ /* 0x000fc8000fffe03f */
[----:B------:R-:W-:-:S09]  /*b760*/  UPRMT UR4, UR48, 0x654, UR4 ;  /* 0x0000065430047896 */ /* 0x000fd20008000004 */
[----:B------:R-:W-:Y:S03]  /*b770*/  SYNCS.ARRIVE.TRANS64.RED.A1T0 RZ, [UR4], RZ ;  /* 0x000000ffffff79a7 */ /* 0x000fe60008100404 */
.L_x_72:
[----:B------:R-:W-:Y:S05]  /*b780*/  BSYNC B0 ;  /* 0x0000000000007941 */ /* 0x000fea0003800000 */
.L_x_71:
[----:B------:R-:W-:Y:S01]  /*b790*/  UIADD3 UR36, UR36, 0x1, URZ ;  /* 0x0000000124247890 */ /* 0x000fe2000fffe03f */
[----:B------:R-:W-:Y:S01]  /*b7a0*/  BSSY B0, `(.L_x_74) ;  /* 0x0000038000007945 */ /* 0x000fe20003800000 */
[----:B------:R-:W-:Y:S02]  /*b7b0*/  MOV R11, RZ ;  /* 0x000000ff000b7202 */ /* 0x000fe40000000f00 */
[----:B------:R-:W-:-:S04]  /*b7c0*/  UISETP.NE.AND UP0, UPT, UR36, 0x4, UPT ;  /* 0x000000042400788c */ /* 0x000fc8000bf05270 */
[----:B------:R-:W-:Y:S01]  /*b7d0*/  USEL UR36, UR36, URZ, UP0 ;  /* 0x0000003f24247287 */ /* 0x000fe20008000000 */
[----:B------:R-:W-:Y:S11]  /*b7e0*/  @P1 BRA `(.L_x_75) ;  /* 0x0000000000cc1947 */ /* 0x000ff60003800000 */
[----:B------:R-:W-:-:S13]  /*b7f0*/  ISETP.NE.AND P2, PT, R156, 0x3, PT ;  /* 0x000000039c00780c */ /* 0x000fda0003f45270 */
[----:B------:R-:W-:Y:S05]  /*b800*/  @!P2 BRA `(.L_x_76) ;  /* 0x000000000004a947 */ /* 0x000fea0003800000 */
[----:B------:R-:W-:Y:S01]  /*b810*/  BPT.TRAP 0x1 ;  /* 0x000000040000795c */ /* 0x000fe20000300000 */
.L_x_76:
[----:B------:R-:W-:Y:S01]  /*b820*/  LEA R11, R3, UR49, 0x3 ;  /* 0x00000031030b7c11 */ /* 0x000fe2000f8e18ff */
[----:B------:R-:W-:Y:S01]  /*b830*/  BSSY B1, `(.L_x_77) ;  /* 0x0000004000017945 */ /* 0x000fe20003800000 */
[----:B------:R-:W-:-:S04]  /*b840*/  SHF.L.U32 R13, RZ, 0x1f, RZ ;  /* 0x0000001fff0d7819 */ /* 0x000fc800000006ff */
[----:B------:R-:W2:Y:S02]  /*b850*/  SYNCS.PHASECHK.TRANS64.TRYWAIT P2, [R11+URZ+0x30], R13 ;  /* 0x0000300d0b0075a7 */ /* 0x000ea4000804017f */
[----:B--2---:R-:W-:Y:S05]  /*b860*/  @!P2 BRA `(.L_x_78) ;  /* 0x000000bc0078a947 */ /* 0x004fea0003800000 */
.L_x_376:
[----:B------:R-:W-:Y:S05]  /*b870*/  BSYNC B1 ;  /* 0x0000000000017941 */ /* 0x000fea0003800000 */
.L_x_77:
[----:B------:R-:W-:Y:S05]  /*b880*/  @P3 BRA `(.L_x_79) ;  /* 0x0000000000943947 */ /* 0x000fea0003800000 */
[----:B------:R-:W-:Y:S01]  /*b890*/  IMAD R12, R3, 0x2000, R159 ;  /* 0x00002000030c7824 */ /* 0x000fe200078e029f */
[----:B------:R-:W-:Y:S05]  /*b8a0*/  WARPSYNC.ALL ;  /* 0x0000000000007948 */ /* 0x000fea0003800000 */
[----:B------:R-:W-:Y:S02]  /*b8b0*/  LEA R8, R158, R12, 0x1 ;  /* 0x0000000c9e087211 */ /* 0x000fe400078e08ff */
[----:B--2---:R-:W2:Y:S04]  /*b8c0*/  LDSM.16.M88.4 R12, [R12] ;  /* 0x000000000c0c783b */ /* 0x004ea80000000200 */
[----:B------:R-:W3:Y:S01]  /*b8d0*/  LDSM.16.M88.4 R8, [R8] ;  /* 0x000000000808783b */ /* 0x000ee20000000200 */
[C---:B--2---:R-:W-:Y:S01]  /*b8e0*/  IMAD.U32 R155, R12.reuse, 0x10000, RZ ;  /* 0x000100000c9b7824 */ /* 0x044fe200078e00ff */
[----:B------:R-:W-:Y:S01]  /*b8f0*/  LOP3.LUT R12, R12, 0xffff0000, RZ, 0xc0, !PT ;  /* 0xffff00000c0c7812 */ /* 0x000fe200078ec0ff */
[----:B------:R-:W-:Y:S01]  /*b900*/  IMAD.U32 R23, R14, 0x10000, RZ ;  /* 0x000100000e177824 */ /* 0x000fe200078e00ff */
[----:B------:R-:W-:Y:S01]  /*b910*/  SHF.L.U32 R153, R13, 0x10, RZ ;  /* 0x000000100d997819 */ /* 0x000fe200000006ff */
[C---:B---3--:R-:W-:Y:S01]  /*b920*/  IMAD.U32 R19, R8.reuse, 0x10000, RZ ;  /* 0x0001000008137824 */ /* 0x048fe200078e00ff */
[----:B------:R-:W-:Y:S01]  /*b930*/  LOP3.LUT R8, R8, 0xffff0000, RZ, 0xc0, !PT ;  /* 0xffff000008087812 */ /* 0x000fe200078ec0ff */
[----:B-1----:R-:W-:Y:S01]  /*b940*/  IMAD.U32 R24, R10, 0x10000, RZ ;  /* 0x000100000a187824 */ /* 0x002fe200078e00ff */
        /* <DEDUP_REMOVED lines=25> */
.L_x_79:
[----:B------:R-:W-:-:S05]  /*bae0*/  VIADD R3, R3, 0x1 ;  /* 0x0000000103037836 */ /* 0x000fca0000000000 */
[----:B------:R-:W-:-:S04]  /*baf0*/  ISETP.NE.AND P2, PT, R3, 0x4, PT ;  /* 0x000000040300780c */ /* 0x000fc80003f45270 */
[----:B------:R-:W-:Y:S02]  /*bb00*/  SEL R3, R3, RZ, P2 ;  /* 0x000000ff03037207 */ /* 0x000fe40001000000 */
[----:B--2---:R-:W-:-:S07]  /*bb10*/  SEL R11, RZ, 0x1, P2 ;  /* 0x00000001ff0b7807 */ /* 0x004fce0001000000 */
.L_x_75:
[----:B------:R-:W-:Y:S05]  /*bb20*/  BSYNC B0 ;  /* 0x0000000000007941 */ /* 0x000fea0003800000 */
.L_x_74:
[----:B------:R-:W2:Y:S04]  /*bb30*/  LDL.LU R13, [R1+0x40] ;  /* 0x00004000010d7983 */ /* 0x000ea80000300800 */
[----:B-1----:R-:W3:Y:S04]  /*bb40*/  LDL.LU R24, [R1+0x44] ;  /* 0x0000440001187983 */ /* 0x002ee80000300800 */
[----:B------:R-:W4:Y:S04]  /*bb50*/  LDL.LU R28, [R1+0x48] ;  /* 0x00004800011c7983 */ /* 0x000f280000300800 */
[----:B------:R-:W5:Y:S04]  /*bb60*/  LDL.LU R27, [R1+0x4c] ;  /* 0x00004c00011b7983 */ /* 0x000f680000300800 */
        /* <DEDUP_REMOVED lines=11> */
[----:B------:R-:W5:Y:S01]  /*bc20*/  LDL.LU R29, [R1+0x7c] ;  /* 0x00007c00011d7983 */ /* 0x000f620000300800 */
[----:B------:R-:W-:Y:S05]  /*bc30*/  WARPSYNC.ALL ;  /* 0x0000000000007948 */ /* 0x000fea0003800000 */
[----:B------:R-:W-:Y:S01]  /*bc40*/  BSSY B0, `(.L_x_80) ;  /* 0x000003c000007945 */ /* 0x000fe20003800000 */
[C-C-:B--2---:R-:W-:Y:S01]  /*bc50*/  FFMA R13, R17.reuse, R13, R2.reuse ;  /* 0x0000000d110d7223 */ /* 0x144fe20000000002 */
[----:B---3--:R-:W-:-:S03]  /*bc60*/  FFMA R24, R17, R24, R2 ;  /* 0x0000001811187223 */ /* 0x008fc60000000002 */
[----:B------:R-:W-:Y:S01]  /*bc70*/  FADD R13, R155, R13 ;  /* 0x0000000d9b0d7221 */ /* 0x000fe20000000000 */
[----:B------:R-:W-:Y:S01]  /*bc80*/  FADD R24, R154, R24 ;  /* 0x000000189a187221 */ /* 0x000fe20000000000 */
[C-C-:B----4-:R-:W-:Y:S01]  /*bc90*/  FFMA R28, R17.reuse, R28, R4.reuse ;  /* 0x0000001c111c7223 */ /* 0x150fe20000000004 */
[----:B-----5:R-:W-:-:S03]  /*bca0*/  FFMA R27, R17, R27, R4 ;  /* 0x0000001b111b7223 */ /* 0x020fc60000000004 */
[----:B------:R-:W-:Y:S01]  /*bcb0*/  F2FP.RELU.BF16.F32.PACK_AB R24, R24, R13 ;  /* 0x0000000d1818723e */ /* 0x000fe200000018ff */
[----:B------:R-:W-:Y:S01]  /*bcc0*/  FADD R28, R153, R28 ;  /* 0x0000001c991c7221 */ /* 0x000fe20000000000 */
[C-C-:B------:R-:W-:Y:S01]  /*bcd0*/  FFMA R25, R17.reuse, R25, R2.reuse ;  /* 0x0000001911197223 */ /* 0x140fe20000000002 */
[----:B------:R-:W-:Y:S01]  /*bce0*/  FADD R27, R152, R27 ;  /* 0x0000001b981b7221 */ /* 0x000fe20000000000 */
[C---:B------:R-:W-:Y:S01]  /*bcf0*/  FFMA R15, R17.reuse, R15, R2 ;  /* 0x0000000f110f7223 */ /* 0x040fe20000000002 */
[----:B------:R-:W-:-:S03]  /*bd00*/  FFMA R14, R17, R14, R4 ;  /* 0x0000000e110e7223 */ /* 0x000fc60000000004 */
[----:B------:R-:W-:Y:S01]  /*bd10*/  FADD R15, R22, R15 ;  /* 0x0000000f160f7221 */ /* 0x000fe20000000000 */
[----:B------:R-:W-:Y:S01]  /*bd20*/  FFMA R13, R17, R26, R4 ;  /* 0x0000001a110d7223 */ /* 0x000fe20000000004 */
[----:B------:R-:W-:Y:S01]  /*bd30*/  FADD R26, R23, R25 ;  /* 0x00000019171a7221 */ /* 0x000fe20000000000 */
[----:B------:R-:W-:Y:S01]  /*bd40*/  FADD R14, R21, R14 ;  /* 0x0000000e150e7221 */ /* 0x000fe20000000000 */
[----:B------:R-:W-:Y:S01]  /*bd50*/  F2FP.RELU.BF16.F32.PACK_AB R25, R27, R28 ;  /* 0x0000001c1b19723e */ /* 0x000fe200000018ff */
[----:B------:R-:W-:Y:S02]  /*bd60*/  FADD R13, R20, R13 ;  /* 0x0000000d140d7221 */ /* 0x000fe40000000000 */
[----:B------:R-:W-:-:S03]  /*bd70*/  F2FP.RELU.BF16.F32.PACK_AB R26, R15, R26 ;  /* 0x0000001a0f1a723e */ /* 0x000fc600000018ff */
[----:B------:R-:W-:Y:S01]  /*bd80*/  F2FP.RELU.BF16.F32.PACK_AB R27, R13, R14 ;  /* 0x0000000e0d1b723e */ /* 0x000fe200000018ff */
[C---:B------:R-:W-:Y:S01]  /*bd90*/  FFMA R13, R17.reuse, R37, R2 ;  /* 0x00000025110d7223 */ /* 0x040fe20000000002 */
[----:B------:R-:W-:-:S03]  /*bda0*/  FFMA R28, R17, R35, R4 ;  /* 0x00000023111c7223 */ /* 0x000fc60000000004 */
[----:B------:R1:W-:Y:S01]  /*bdb0*/  STSM.16.M88.4 [R157+0x4200], R24 ;  /* 0x004200189d007844 */ /* 0x0003e20000000200 */
[----:B------:R-:W-:Y:S01]  /*bdc0*/  FADD R13, R19, R13 ;  /* 0x0000000d130d7221 */ /* 0x000fe20000000000 */
[----:B------:R-:W-:Y:S01]  /*bdd0*/  FADD R28, R12, R28 ;  /* 0x0000001c0c1c7221 */ /* 0x000fe20000000000 */
[C---:B------:R-:W-:Y:S01]  /*bde0*/  FFMA R15, R17.reuse, R31, R2 ;  /* 0x0000001f110f7223 */ /* 0x040fe20000000002 */
[----:B------:R-:W-:-:S03]  /*bdf0*/  FFMA R14, R17, R30, R4 ;  /* 0x0000001e110e7223 */ /* 0x000fc60000000004 */
[----:B------:R-:W-:Y:S01]  /*be00*/  FADD R15, R8, R15 ;  /* 0x0000000f080f7221 */ /* 0x000fe20000000000 */
[C---:B-1----:R-:W-:Y:S01]  /*be10*/  FFMA R24, R17.reuse, R36, R2 ;  /* 0x0000002411187223 */ /* 0x042fe20000000002 */
[C---:B------:R-:W-:Y:S01]  /*be20*/  FFMA R27, R17.reuse, R33, R4 ;  /* 0x00000021111b7223 */ /* 0x040fe20000000004 */
[----:B------:R-:W-:Y:S01]  /*be30*/  FFMA R25, R17, R32, R2 ;  /* 0x0000002011197223 */ /* 0x000fe20000000002 */
[----:B------:R-:W-:Y:S01]  /*be40*/  FADD R14, R7, R14 ;  /* 0x0000000e070e7221 */ /* 0x000fe20000000000 */
[----:B------:R-:W-:Y:S01]  /*be50*/  FADD R24, R18, R24 ;  /* 0x0000001812187221 */ /* 0x000fe20000000000 */
[----:B------:R-:W-:Y:S01]  /*be60*/  FADD R27, R10, R27 ;  /* 0x0000001b0a1b7221 */ /* 0x000fe20000000000 */
[----:B------:R-:W-:-:S03]  /*be70*/  FADD R26, R9, R25 ;  /* 0x00000019091a7221 */ /* 0x000fc60000000000 */
[----:B------:R-:W-:Y:S01]  /*be80*/  F2FP.RELU.BF16.F32.PACK_AB R24, R24, R13 ;  /* 0x0000000d1818723e */ /* 0x000fe200000018ff */
[----:B------:R-:W-:Y:S01]  /*be90*/  FFMA R13, R17, R29, R4 ;  /* 0x0000001d110d7223 */ /* 0x000fe20000000004 */
[----:B------:R-:W-:Y:S02]  /*bea0*/  F2FP.RELU.BF16.F32.PACK_AB R25, R27, R28 ;  /* 0x0000001c1b19723e */ /* 0x000fe400000018ff */
[----:B------:R-:W-:Y:S01]  /*beb0*/  F2FP.RELU.BF16.F32.PACK_AB R26, R15, R26 ;  /* 0x0000001a0f1a723e */ /* 0x000fe200000018ff */
        /* <DEDUP_REMOVED lines=20> */
.L_x_81:
[----:B------:R-:W-:Y:S05]  /*c000*/  BSYNC B0 ;  /* 0x0000000000007941 */ /* 0x000fea0003800000 */
.L_x_80:
        /* <DEDUP_REMOVED lines=8> */
.L_x_84:
[----:B------:R-:W-:-:S04]  /*c090*/  ULEA UR4, UR36, UR49, 0x3 ;  /* 0x0000003124047291 */ /* 0x000fc8000f8e183f */
[----:B------:R-:W-:-:S04]  /*c0a0*/  UIADD3 UR4, UR4, 0x50, URZ ;  /* 0x0000005004047890 */ /* 0x000fc8000fffe03f */
[----:B------:R-:W-:-:S09]  /*c0b0*/  UPRMT UR4, UR48, 0x654, UR4 ;  /* 0x0000065430047896 */ /* 0x000fd20008000004 */
[----:B------:R-:W-:Y:S03]  /*c0c0*/  SYNCS.ARRIVE.TRANS64.RED.A1T0 RZ, [UR4], RZ ;  /* 0x000000ffffff79a7 */ /* 0x000fe60008100404 */
.L_x_83:
[----:B------:R-:W-:Y:S05]  /*c0d0*/  BSYNC B0 ;  /* 0x0000000000007941 */ /* 0x000fea0003800000 */
.L_x_82:
[----:B------:R-:W-:Y:S01]  /*c0e0*/  UIADD3 UR4, UR36, 0x1, URZ ;  /* 0x0000000124047890 */ /* 0x000fe2000fffe03f */
[----:B------:R-:W-:Y:S03]  /*c0f0*/  BSSY B0, `(.L_x_85) ;  /* 0x0000038000007945 */ /* 0x000fe60003800000 */
[----:B------:R-:W-:-:S04]  /*c100*/  UISETP.NE.AND UP0, UPT, UR4, 0x4, UPT ;  /* 0x000000040400788c */ /* 0x000fc8000bf05270 */
[----:B------:R-:W-:Y:S01]  /*c110*/  USEL UR5, UR4, URZ, UP0 ;  /* 0x0000003f04057287 */ /* 0x000fe20008000000 */
[----:B------:R-:W-:Y:S11]  /*c120*/  @P1 BRA `(.L_x_86) ;  /* 0x0000000000d01947 */ /* 0x000ff60003800000 */
[----:B------:R-:W-:-:S13]  /*c130*/  ISETP.NE.AND P2, PT, R156, 0x3, PT ;  /* 0x000000039c00780c */ /* 0x000fda0003f45270 */
[----:B------:R-:W-:Y:S05]  /*c140*/  @!P2 BRA `(.L_x_87) ;  /* 0x000000000004a947 */ /* 0x000fea0003800000 */
[----:B------:R-:W-:Y:S01]  /*c150*/  BPT.TRAP 0x1 ;  /* 0x000000040000795c */ /* 0x000fe20000300000 */
.L_x_87:
[----:B------:R-:W-:Y:S01]  /*c160*/  LEA R13, R3, UR49, 0x3 ;  /* 0x00000031030d7c11 */ /* 0x000fe2000f8e18ff */
[----:B------:R-:W-:Y:S01]  /*c170*/  BSSY B1, `(.L_x_88) ;  /* 0x0000004000017945 */ /* 0x000fe20003800000 */
[----:B------:R-:W-:-:S04]  /*c180*/  SHF.L.U32 R14, R11, 0x1f, RZ ;  /* 0x0000001f0b0e7819 */ /* 0x000fc800000006ff */
[----:B------:R-:W2:Y:S02]  /*c190*/  SYNCS.PHASECHK.TRANS64.TRYWAIT P2, [R13+URZ+0x30], R14 ;  /* 0x0000300e0d0075a7 */ /* 0x000ea4000804017f */
[----:B--2---:R-:W-:Y:S05]  /*c1a0*/  @!P2 BRA `(.L_x_89) ;  /* 0x000000b4003ca947 */ /* 0x004fea0003800000 */
.L_x_377:
[----:B------:R-:W-:Y:S05]  /*c1b0*/  BSYNC B1 ;  /* 0x0000000000017941 */ /* 0x000fea0003800000 */
.L_x_88:
[----:B------:R-:W-:Y:S05]  /*c1c0*/  @P3 BRA `(.L_x_90) ;  /* 0x0000000000943947 */ /* 0x000fea0003800000 */
[----:B------:R-:W-:Y:S01]  /*c1d0*/  LEA R20, R3, R159, 0xd ;  /* 0x0000009f03147211 */ /* 0x000fe200078e68ff */
[----:B------:R-:W-:Y:S05]  /*c1e0*/  WARPSYNC.ALL ;  /* 0x0000000000007948 */ /* 0x000fea0003800000 */
[----:B------:R-:W-:Y:S02]  /*c1f0*/  IMAD R12, R158, 0x2, R20 ;  /* 0x000000029e0c7824 */ /* 0x000fe400078e0214 */
[----:B------:R-:W3:Y:S04]  /*c200*/  LDSM.16.M88.4 R20, [R20] ;  /* 0x000000001414783b */ /* 0x000ee80000000200 */
[----:B--2---:R-:W2:Y:S01]  /*c210*/  LDSM.16.M88.4 R12, [R12] ;  /* 0x000000000c0c783b */ /* 0x004ea20000000200 */
[C---:B---3--:R-:W-:Y:S01]  /*c220*/  SHF.L.U32 R155, R20.reuse, 0x10, RZ ;  /* 0x00000010149b7819 */ /* 0x048fe200000006ff */
[----:B------:R-:W-:Y:S01]  /*c230*/  IMAD.U32 R153, R21, 0x10000, RZ ;  /* 0x0001000015997824 */ /* 0x000fe200078e00ff */
[----:B------:R-:W-:Y:S01]  /*c240*/  LOP3.LUT R20, R20, 0xffff0000, RZ, 0xc0, !PT ;  /* 0xffff000014147812 */ /* 0x000fe200078ec0ff */
[----:B------:R-:W-:Y:S01]  /*c250*/  IMAD.U32 R8, R23, 0x10000, RZ ;  /* 0x0001000017087824 */ /* 0x000fe200078e00ff */
[C---:B--2---:R-:W-:Y:S01]  /*c260*/  SHF.L.U32 R19, R12.reuse, 0x10, RZ ;  /* 0x000000100c137819 */ /* 0x044fe200000006ff */
[----:B------:R-:W-:Y:S01]  /*c270*/  IMAD.U32 R9, R13, 0x10000, RZ ;  /* 0x000100000d097824 */ /* 0x000fe200078e00ff */
[----:B------:R-:W-:Y:S01]  /*c280*/  LOP3.LUT R21, R21, 0xffff0000, RZ, 0xc0, !PT ;  /* 0xffff000015157812 */ /* 0x000fe200078ec0ff */
[----:B-1----:R-:W-:Y:S01]  /*c290*/  IMAD.U32 R24, R15, 0x10000, RZ ;  /* 0x000100000f187824 */ /* 0x002fe200078e00ff */
        /* <DEDUP_REMOVED lines=24> */
.L_x_90:
[----:B------:R-:W-:-:S04]  /*c420*/  IADD3 R3, R3, 0x1, RZ ;  /* 0x0000000103037810 */ /* 0x000fc80007ffe0ff */
[----:B------:R-:W-:-:S04]  /*c430*/  ISETP.NE.AND P2, PT, R3, 0x4, PT ;  /* 0x000000040300780c */ /* 0x000fc80003f45270 */
[----:B--2---:R-:W-:Y:S02]  /*c440*/  SEL R13, RZ, 0x1, P2 ;  /* 0x00000001ff0d7807 */ /* 0x004fe40001000000 */
[----:B------:R-:W-:Y:S02]  /*c450*/  SEL R3, R3, RZ, P2 ;  /* 0x000000ff03037207 */ /* 0x000fe40001000000 */
[----:B------:R-:W-:-:S07]  /*c460*/  LOP3.LUT R11, R11, R13, RZ, 0x3c, !PT ;  /* 0x0000000d0b0b7212 */ /* 0x000fce00078e3cff */
.L_x_86:
[----:B------:R-:W-:Y:S05]  /*c470*/  BSYNC B0 ;  /* 0x0000000000007941 */ /* 0x000fea0003800000 */
.L_x_85:
[C-C-:B------:R-:W-:Y:S01]  /*c480*/  FFMA R13, R17.reuse, R40, R6.reuse ;  /* 0x00000028110d7223 */ /* 0x140fe20000000006 */
[C---:B-1----:R-:W-:Y:S01]  /*c490*/  FFMA R24, R17.reuse, R41, R6 ;  /* 0x0000002911187223 */ /* 0x042fe20000000006 */
        /* <DEDUP_REMOVED lines=23> */
[----:B------:R-:W-:Y:S01]  /*c610*/  FFMA R54, R17, R54, R0 ;  /* 0x0000003611367223 */ /* 0x000fe20000000000 */
[----:B------:R-:W-:Y:S01]  /*c620*/  FADD R52, R9, R52 ;  /* 0x0000003409347221 */ /* 0x000fe20000000000 */
[----:B------:R1:W-:Y:S01]  /*c630*/  STSM.16.M88.4 [R157+0x6200], R24 ;  /* 0x006200189d007844 */ /* 0x0003e20000000200 */
[----:B------:R-:W-:Y:S01]  /*c640*/  BSSY B0, `(.L_x_91) ;  /* 0x0000021000007945 */ /* 0x000fe20003800000 */
[----:B------:R-:W-:Y:S01]  /*c650*/  FADD R54, R7, R54 ;  /* 0x0000003607367221 */ /* 0x000fe20000000000 */
[C---:B-1----:R-:W-:Y:S01]  /*c660*/  FFMA R24, R17.reuse, R49, R6 ;  /* 0x0000003111187223 */ /* 0x042fe20000000006 */
[C-C-:B------:R-:W-:Y:S01]  /*c670*/  FFMA R25, R17.reuse, R51, R0.reuse ;  /* 0x0000003311197223 */ /* 0x140fe20000000000 */
        /* <DEDUP_REMOVED lines=23> */
[----:B------:R-:W-:Y:S02]  /*c7f0*/  UIADD3 UR8, UR49, 0x6200, URZ ;  /* 0x0000620031087890 */ /* 0x000fe4000fffe03f */
[----:B------:R-:W-:Y:S01]  /*c800*/  UIADD3.X UR7, URZ, UR51, URZ, UP0, !UPT ;  /* 0x000000333f077290 */ /* 0x000fe200087fe43f */
[----:B------:R-:W-:-:S08]  /*c810*/  UMOV UR11, UR43 ;  /* 0x0000002b000b7c82 */ /* 0x000fd00008000000 */
[----:B------:R2:W-:Y:S01]  /*c820*/  UTMASTG.3D [UR8], [UR6] ;  /* 0x00000008060073b5 */ /* 0x0005e20008010000 */
[----:B------:R0:W-:Y:S01]  /*c830*/  UTMACMDFLUSH ;  /* 0x00000000000079b7 */ /* 0x0001e20000000000 */
[----:B--2---:R-:W-:-:S04]  /*c840*/  DEPBAR.LE SB0, 0x1 ;  /* 0x000080400000791a */ /* 0x004fc80000000000 */
.L_x_92:
[----:B------:R-:W-:Y:S05]  /*c850*/  BSYNC B0 ;  /* 0x0000000000007941 */ /* 0x000fea0003800000 */
.L_x_91:
[----:B------:R-:W-:Y:S01]  /*c860*/  VIADD R32, R157, 0x6200 ;  /* 0x000062009d207836 */ /* 0x000fe20000000000 */
[----:B------:R-:W-:Y:S04]  /*c870*/  BAR.SYNC.DEFER_BLOCKING 0x1, 0x100 ;  /* 0x0044000000007b1d */ /* 0x000fe80000010000 */
[----:B------:R-:W-:Y:S02]  /*c880*/  LEA R32, R158, R32, 0x1 ;  /* 0x000000209e207211 */ /* 0x000fe400078e08ff */
[----:B------:R-:W-:Y:S04]  /*c890*/  BSSY B0, `(.L_x_93) ;  /* 0x0000009000007945 */ /* 0x000fe80003800000 */
[----:B------:R-:W-:Y:S05]  /*c8a0*/  @P1 BRA `(.L_x_94) ;  /* 0x00000000001c1947 */ /* 0x000fea0003800000 */
[----:B------:R-:W-:-:S13]  /*c8b0*/  ISETP.NE.AND P2, PT, R156, 0x3, PT ;  /* 0x000000039c00780c */ /* 0x000fda0003f45270 */
[----:B------:R-:W-:Y:S05]  /*c8c0*/  @!P2 BRA `(.L_x_95) ;  /* 0x000000000004a947 */ /* 0x000fea0003800000 */
[----:B------:R-:W-:Y:S01]  /*c8d0*/  BPT.TRAP 0x1 ;  /* 0x000000040000795c */ /* 0x000fe20000300000 */
.L_x_95:
[----:B------:R-:W-:-:S04]  /*c8e0*/  ULEA UR4, UR5, UR49, 0x3 ;  /* 0x0000003105047291 */ /* 0x000fc8000f8e183f */
[----:B------:R-:W-:-:S04]  /*c8f0*/  UIADD3 UR4, UR4, 0x50, URZ ;  /* 0x0000005004047890 */ /* 0x000fc8000fffe03f */
[----:B------:R-:W-:-:S09]  /*c900*/  UPRMT UR4, UR48, 0x654, UR4 ;  /* 0x0000065430047896 */ /* 0x000fd20008000004 */
[----:B------:R-:W-:Y:S03]  /*c910*/  SYNCS.ARRIVE.TRANS64.RED.A1T0 RZ, [UR4], RZ ;  /* 0x000000ffffff79a7 */ /* 0x000fe60008100404 */
.L_x_94:
[----:B------:R-:W-:Y:S05]  /*c920*/  BSYNC B0 ;  /* 0x0000000000007941 */ /* 0x000fea0003800000 */
.L_x_93:
        /* <DEDUP_REMOVED lines=8> */
.L_x_98:
[----:B------:R-:W-:Y:S01]  /*c9b0*/  LEA R13, R3, UR49, 0x3 ;  /* 0x00000031030d7c11 */ /* 0x000fe2000f8e18ff */
[----:B------:R-:W-:Y:S01]  /*c9c0*/  BSSY B1, `(.L_x_99) ;  /* 0x0000004000017945 */ /* 0x000fe20003800000 */
[----:B------:R-:W-:-:S04]  /*c9d0*/  SHF.L.U32 R14, R11, 0x1f, RZ ;  /* 0x0000001f0b0e7819 */ /* 0x000fc800000006ff */
[----:B------:R-:W2:Y:S02]  /*c9e0*/  SYNCS.PHASECHK.TRANS64.TRYWAIT P2, [R13+URZ+0x30], R14 ;  /* 0x0000300e0d0075a7 */ /* 0x000ea4000804017f */
[----:B--2---:R-:W-:Y:S05]  /*c9f0*/  @!P2 BRA `(.L_x_100) ;  /* 0x000000ac003ca947 */ /* 0x004fea0003800000 */
.L_x_378:
[----:B------:R-:W-:Y:S05]  /*ca00*/  BSYNC B1 ;  /* 0x0000000000017941 */ /* 0x000fea0003800000 */
.L_x_99:
[----:B------:R-:W-:Y:S05]  /*ca10*/  @P3 BRA `(.L_x_101) ;  /* 0x0000000000943947 */ /* 0x000fea0003800000 */
[----:B------:R-:W-:Y:S01]  /*ca20*/  IMAD R9, R3, 0x2000, R159 ;  /* 0x0000200003097824 */ /* 0x000fe200078e029f */
[----:B------:R-:W-:Y:S05]  /*ca30*/  WARPSYNC.ALL ;  /* 0x0000000000007948 */ /* 0x000fea0003800000 */
[----:B------:R-:W-:Y:S01]  /*ca40*/  LEA R20, R158, R9, 0x1 ;  /* 0x000000099e147211 */ /* 0x000fe200078e08ff */
[----:B--2---:R-:W2:Y:S05]  /*ca50*/  LDSM.16.M88.4 R12, [R9] ;  /* 0x00000000090c783b */ /* 0x004eaa0000000200 */
[----:B------:R-:W3:Y:S01]  /*ca60*/  LDSM.16.M88.4 R20, [R20] ;  /* 0x000000001414783b */ /* 0x000ee20000000200 */
[C---:B--2---:R-:W-:Y:S01]  /*ca70*/  IMAD.U32 R155, R12.reuse, 0x10000, RZ ;  /* 0x000100000c9b7824 */ /* 0x044fe200078e00ff */
[----:B------:R-:W-:Y:S01]  /*ca80*/  LOP3.LUT R12, R12, 0xffff0000, RZ, 0xc0, !PT ;  /* 0xffff00000c0c7812 */ /* 0x000fe200078ec0ff */
[----:B------:R-:W-:Y:S01]  /*ca90*/  IMAD.U32 R7, R14, 0x10000, RZ ;  /* 0x000100000e077824 */ /* 0x000fe200078e00ff */
[----:B------:R-:W-:Y:S01]  /*caa0*/  SHF.L.U32 R153, R13, 0x10, RZ ;  /* 0x000000100d997819 */ /* 0x000fe200000006ff */
[-C--:B------:R-:W-:Y:S01]  /*cab0*/  FMUL R155, R155, R16.reuse ;  /* 0x000000109b9b7220 */ /* 0x080fe20000400000 */
[----:B------:R-:W-:Y:S01]  /*cac0*/  SHF.L.U32 R5, R15, 0x10, RZ ;  /* 0x000000100f057819 */ /* 0x000fe200000006ff */
[----:B---3--:R-:W-:Y:S01]  /*cad0*/  IMAD.U32 R19, R20, 0x10000, RZ ;  /* 0x0001000014137824 */ /* 0x008fe200078e00ff */
[----:B------:R-:W-:Y:S01]  /*cae0*/  SHF.L.U32 R8, R21, 0x10, RZ ;  /* 0x0000001015087819 */ /* 0x000fe200000006ff */
[----:B------:R-:W-:Y:S01]  /*caf0*/  IMAD.U32 R9, R22, 0x10000, RZ ;  /* 0x0001000016097824 */ /* 0x000fe200078e00ff */
        /* <DEDUP_REMOVED lines=10> */
[----:B-1----:R-:W-:Y:S01]  /*cba0*/  LOP3.LUT R24, R22, 0xffff0000, RZ, 0xc0, !PT ;  /* 0xffff000016187812 */ /* 0x002fe200078ec0ff */
[-C--:B------:R-:W-:Y:S01]  /*cbb0*/  FMUL R22, R14, R16.reuse ;  /* 0x000000100e167220 */ /* 0x080fe20000400000 */
[----:B------:R-:W-:Y:S01]  /*cbc0*/  SHF.L.U32 R26, R23, 0x10, RZ ;  /* 0x00000010171a7819 */ /* 0x000fe200000006ff */
        /* <DEDUP_REMOVED lines=10> */
.L_x_101:
[----:B------:R-:W-:-:S05]  /*cc70*/  VIADD R3, R3, 0x1 ;  /* 0x0000000103037836 */ /* 0x000fca0000000000 */
[----:B------:R-:W-:-:S04]  /*cc80*/  ISETP.NE.AND P2, PT, R3, 0x4, PT ;  /* 0x000000040300780c */ /* 0x000fc80003f45270 */
[----:B--2---:R-:W-:Y:S02]  /*cc90*/  SEL R13, RZ, 0x1, P2 ;  /* 0x00000001ff0d7807 */ /* 0x004fe40001000000 */
[----:B------:R-:W-:Y:S02]  /*cca0*/  SEL R3, R3, RZ, P2 ;  /* 0x000000ff03037207 */ /* 0x000fe40001000000 */
[----:B------:R-:W-:-:S07]  /*ccb0*/  LOP3.LUT R11, R11, R13, RZ, 0x3c, !PT ;  /* 0x0000000d0b0b7212 */ /* 0x000fce00078e3cff */
.L_x_97:
[----:B------:R-:W-:Y:S05]  /*ccc0*/  BSYNC B0 ;  /* 0x0000000000007941 */ /* 0x000fea0003800000 */
.L_x_96:
[----:B------:R-:W2:Y:S04]  /*ccd0*/  LDL.LU R13, [R1+0x80] ;  /* 0x00008000010d7983 */ /* 0x000ea80000300800 */
[----:B------:R-:W3:Y:S04]  /*cce0*/  LDL.LU R14, [R1+0x84] ;  /* 0x00008400010e7983 */ /* 0x000ee80000300800 */
[----:B------:R-:W4:Y:S04]  /*ccf0*/  LDL.LU R29, [R1+0x88] ;  /* 0x00008800011d7983 */ /* 0x000f280000300800 */
[----:B------:R-:W5:Y:S04]  /*cd00*/  LDL.LU R28, [R1+0x8c] ;  /* 0x00008c00011c7983 */ /* 0x000f680000300800 */
[----:B------:R-:W5:Y:S04]  /*cd10*/  LDL.LU R15, [R1+0x90] ;  /* 0x00009000010f7983 */ /* 0x000f680000300800 */
[----:B-1----:R-:W5:Y:S04]  /*cd20*/  LDL.LU R25, [R1+0x94] ;  /* 0x0000940001197983 */ /* 0x002f680000300800 */
        /* <DEDUP_REMOVED lines=15> */
[----:B------:R-:W-:-:S05]  /*ce20*/  FADD R14, R154, R14 ;  /* 0x0000000e9a0e7221 */ /* 0x000fca0000000000 */
[----:B------:R-:W-:Y:S01]  /*ce30*/  F2FP.RELU.BF16.F32.PACK_AB R24, R14, R13 ;  /* 0x0000000d0e18723e */ /* 0x000fe200000018ff */
[C-C-:B----4-:R-:W-:Y:S01]  /*ce40*/  FFMA R13, R17.reuse, R29, R4.reuse ;  /* 0x0000001d110d7223 */ /* 0x150fe20000000004 */
[C---:B-----5:R-:W-:Y:S01]  /*ce50*/  FFMA R14, R17.reuse, R28, R4 ;  /* 0x0000001c110e7223 */ /* 0x060fe20000000004 */
[----:B------:R-:W-:Y:S02]  /*ce60*/  FFMA R15, R17, R15, R2 ;  /* 0x0000000f110f7223 */ /* 0x000fe40000000002 */
[----:B------:R-:W-:Y:S01]  /*ce70*/  FADD R13, R153, R13 ;  /* 0x0000000d990d7221 */ /* 0x000fe20000000000 */
[----:B------:R-:W-:Y:S01]  /*ce80*/  FADD R14, R152, R14 ;  /* 0x0000000e980e7221 */ /* 0x000fe20000000000 */
[----:B------:R-:W-:Y:S01]  /*ce90*/  FFMA R25, R17, R25, R2 ;  /* 0x0000001911197223 */ /* 0x000fe20000000002 */
[----:B------:R-:W-:Y:S01]  /*cea0*/  FADD R15, R23, R15 ;  /* 0x0000000f170f7221 */ /* 0x000fe20000000000 */
[C-C-:B------:R-:W-:Y:S02]  /*ceb0*/  FFMA R26, R17.reuse, R26, R4.reuse ;  /* 0x0000001a111a7223 */ /* 0x140fe40000000004 */
[----:B------:R-:W-:Y:S01]  /*cec0*/  FADD R28, R22, R25 ;  /* 0x00000019161c7221 */ /* 0x000fe20000000000 */
[----:B------:R-:W-:Y:S01]  /*ced0*/  F2FP.RELU.BF16.F32.PACK_AB R25, R14, R13 ;  /* 0x0000000d0e19723e */ /* 0x000fe200000018ff */
[----:B------:R-:W-:Y:S01]  /*cee0*/  FFMA R27, R17, R27, R4 ;  /* 0x0000001b111b7223 */ /* 0x000fe20000000004 */
[----:B------:R-:W-:-:S02]  /*cef0*/  FADD R29, R21, R26 ;  /* 0x0000001a151d7221 */ /* 0x000fc40000000000 */
[----:B------:R-:W-:Y:S01]  /*cf00*/  F2FP.RELU.BF16.F32.PACK_AB R26, R28, R15 ;  /* 0x0000000f1c1a723e */ /* 0x000fe200000018ff */
[----:B------:R-:W-:Y:S01]  /*cf10*/  FADD R27, R20, R27 ;  /* 0x0000001b141b7221 */ /* 0x000fe20000000000 */
[C-C-:B------:R-:W-:Y:S01]  /*cf20*/  FFMA R14, R17.reuse, R40, R2.reuse ;  /* 0x00000028110e7223 */ /* 0x140fe20000000002 */
[----:B------:R-:W-:-:S03]  /*cf30*/  FFMA R13, R17, R39, R2 ;  /* 0x00000027110d7223 */ /* 0x000fc60000000002 */
[----:B------:R-:W-:Y:S01]  /*cf40*/  F2FP.RELU.BF16.F32.PACK_AB R27, R27, R29 ;  /* 0x0000001d1b1b723e */ /* 0x000fe200000018ff */
[----:B------:R-:W-:Y:S01]  /*cf50*/  FADD R14, R19, R14 ;  /* 0x0000000e130e7221 */ /* 0x000fe20000000000 */
[----:B------:R-:W-:-:S03]  /*cf60*/  FADD R13, R18, R13 ;  /* 0x0000000d120d7221 */ /* 0x000fc60000000000 */
[----:B------:R1:W-:Y:S01]  /*cf70*/  STSM.16.M88.4 [R157+0x200], R24 ;  /* 0x000200189d007844 */ /* 0x0003e20000000200 */
[C---:B------:R-:W-:Y:S01]  /*cf80*/  FFMA R15, R17.reuse, R37, R4 ;  /* 0x00000025110f7223 */ /* 0x040fe20000000004 */
[C---:B------:R-:W-:Y:S01]  /*cf90*/  FFMA R29, R17.reuse, R35, R2 ;  /* 0x00000023111d7223 */ /* 0x040fe20000000002 */
[----:B------:R-:W-:-:S03]  /*cfa0*/  FFMA R28, R17, R31, R4 ;  /* 0x0000001f111c7223 */ /* 0x000fc60000000004 */
[----:B------:R-:W-:Y:S01]  /*cfb0*/  FADD R29, R8, R29 ;  /* 0x0000001d081d7221 */ /* 0x000fe20000000000 */
[----:B-1----:R-:W-:Y:S01]  /*cfc0*/  F2FP.RELU.BF16.F32.PACK_AB R24, R13, R14 ;  /* 0x0000000e0d18723e */ /* 0x002fe200000018ff */
[C---:B------:R-:W-:Y:S01]  /*cfd0*/  FFMA R13, R17.reuse, R38, R4 ;  /* 0x00000026110d7223 */ /* 0x040fe20000000004 */
[C---:B------:R-:W-:Y:S01]  /*cfe0*/  FFMA R14, R17.reuse, R36, R2 ;  /* 0x00000024110e7223 */ /* 0x040fe20000000002 */
[----:B------:R-:W-:Y:S01]  /*cff0*/  FFMA R26, R17, R30, R4 ;  /* 0x0000001e111a7223 */ /* 0x000fe20000000004 */
[----:B------:R-:W-:Y:S01]  /*d000*/  FADD R27, R7, R28 ;  /* 0x0000001c071b7221 */ /* 0x000fe20000000000 */
[----:B------:R-:W-:Y:S01]  /*d010*/  FADD R13, R12, R13 ;  /* 0x0000000d0c0d7221 */ /* 0x000fe20000000000 */
[----:B------:R-:W-:Y:S01]  /*d020*/  FADD R30, R10, R15 ;  /* 0x0000000f0a1e7221 */ /* 0x000fe20000000000 */
[----:B------:R-:W-:Y:S01]  /*d030*/  FADD R14, R9, R14 ;  /* 0x0000000e090e7221 */ /* 0x000fe20000000000 */
[----:B------:R-:W-:-:S03]  /*d040*/  FADD R28, R5, R26 ;  /* 0x0000001a051c7221 */ /* 0x000fc60000000000 */
[----:B------:R-:W-:Y:S02]  /*d050*/  F2FP.RELU.BF16.F32.PACK_AB R25, R30, R13 ;  /* 0x0000000d1e19723e */ /* 0x000fe400000018ff */
[----:B------:R-:W-:Y:S02]  /*d060*/  F2FP.RELU.BF16.F32.PACK_AB R26, R29, R14 ;  /* 0x0000000e1d1a723e */ /* 0x000fe400000018ff */
[----:B------:R-:W-:-:S05]  /*d070*/  F2FP.RELU.BF16.F32.PACK_AB R27, R28, R27 ;  /* 0x0000001b1c1b723e */ /* 0x000fca00000018ff */
[----:B------:R1:W-:Y:S01]  /*d080*/  STSM.16.M88.4 [R160], R24 ;  /* 0x00000018a0007844 */ /* 0x0003e20000000200 */
        /* <DEDUP_REMOVED lines=17> */
.L_x_103:
[----:B------:R-:W-:Y:S05]  /*d1a0*/  BSYNC B0 ;  /* 0x0000000000007941 */ /* 0x000fea0003800000 */
.L_x_102:
[----:B------:R-:W-:Y:S06]  /*d1b0*/  BAR.SYNC.DEFER_BLOCKING 0x1, 0x100 ;  /* 0x0044000000007b1d */ /* 0x000fec0000010000 */
[----:B------:R-:W-:Y:S04]  /*d1c0*/  BSSY B0, `(.L_x_104) ;  /* 0x0000009000007945 */ /* 0x000fe80003800000 */
[----:B------:R-:W-:Y:S05]  /*d1d0*/  @P1 BRA `(.L_x_105) ;  /* 0x00000000001c1947 */ /* 0x000fea0003800000 */
[----:B------:R-:W-:-:S13]  /*d1e0*/  ISETP.NE.AND P2, PT, R156, 0x3, PT ;  /* 0x000000039c00780c */ /* 0x000fda0003f45270 */
[----:B------:R-:W-:Y:S05]  /*d1f0*/  @!P2 BRA `(.L_x_106) ;  /* 0x000000000004a947 */ /* 0x000fea0003800000 */
[----:B------:R-:W-:Y:S01]  /*d200*/  BPT.TRAP 0x1 ;  /* 0x000000040000795c */ /* 0x000fe20000300000 */
.L_x_106:
[----:B------:R-:W-:-:S04]  /*d210*/  ULEA UR4, UR5, UR49, 0x3 ;  /* 0x0000003105047291 */ /* 0x000fc8000f8e183f */
[----:B------:R-:W-:-:S04]  /*d220*/  UIADD3 UR4, UR4, 0x50, URZ ;  /* 0x0000005004047890 */ /* 0x000fc8000fffe03f */
[----:B------:R-:W-:-:S09]  /*d230*/  UPRMT UR4, UR48, 0x654, UR4 ;  /* 0x0000065430047896 */ /* 0x000fd20008000004 */
[----:B------:R-:W-:Y:S03]  /*d240*/  SYNCS.ARRIVE.TRANS64.RED.A1T0 RZ, [UR4], RZ ;  /* 0x000000ffffff79a7 */ /* 0x000fe60008100404 */
.L_x_105:
[----:B------:R-:W-:Y:S05]  /*d250*/  BSYNC B0 ;  /* 0x0000000000007941 */ /* 0x000fea0003800000 */
.L_x_104:
        /* <DEDUP_REMOVED lines=8> */
.L_x_109:
[----:B------:R-:W-:Y:S01]  /*d2e0*/  LEA R13, R3, UR49, 0x3 ;  /* 0x00000031030d7c11 */ /* 0x000fe2000f8e18ff */
[----:B------:R-:W-:Y:S01]  /*d2f0*/  BSSY B1, `(.L_x_110) ;  /* 0x0000006000017945 */ /* 0x000fe20003800000 */
[----:B------:R-:W-:Y:S02]  /*d300*/  SHF.L.U32 R14, R11, 0x1f, RZ ;  /* 0x0000001f0b0e7819 */ /* 0x000fe400000006ff */
[----:B-1----:R-:W-:Y:S02]  /*d310*/  IADD3 R24, R3, 0x1, RZ ;  /* 0x0000000103187810 */ /* 0x002fe40007ffe0ff */
[----:B------:R-:W1:Y:S02]  /*d320*/  SYNCS.PHASECHK.TRANS64.TRYWAIT P2, [R13+URZ+0x30], R14 ;  /* 0x0000300e0d0075a7 */ /* 0x000e64000804017f */
[----:B------:R-:W-:Y:S01]  /*d330*/  ISETP.NE.AND P4, PT, R24, 0x4, PT ;  /* 0x000000041800780c */ /* 0x000fe20003f85270 */
[----:B-1----:R-:W-:-:S12]  /*d340*/  @!P2 BRA `(.L_x_111) ;  /* 0x000000a000fca947 */ /* 0x002fd80003800000 */
.L_x_379:
[----:B------:R-:W-:Y:S05]  /*d350*/  BSYNC B1 ;  /* 0x0000000000017941 */ /* 0x000fea0003800000 */
.L_x_110:
[----:B------:R-:W-:Y:S05]  /*d360*/  @P3 BRA `(.L_x_112) ;  /* 0x0000000000943947 */ /* 0x000fea0003800000 */
[----:B------:R-:W-:Y:S01]  /*d370*/  IMAD R3, R3, 0x2000, R159 ;  /* 0x0000200003037824 */ /* 0x000fe200078e029f */
[----:B------:R-:W-:Y:S05]  /*d380*/  WARPSYNC.ALL ;  /* 0x0000000000007948 */ /* 0x000fea0003800000 */
[----:B------:R-:W-:Y:S01]  /*d390*/  LEA R20, R158, R3, 0x1 ;  /* 0x000000039e147211 */ /* 0x000fe200078e08ff */
[----:B-1----:R-:W1:Y:S05]  /*d3a0*/  LDSM.16.M88.4 R12, [R3] ;  /* 0x00000000030c783b */ /* 0x002e6a0000000200 */
[----:B------:R-:W2:Y:S01]  /*d3b0*/  LDSM.16.M88.4 R20, [R20] ;  /* 0x000000001414783b */ /* 0x000ea20000000200 */
[C---:B-1----:R-:W-:Y:S01]  /*d3c0*/  LOP3.LUT R19, R12.reuse, 0xffff0000, RZ, 0xc0, !PT ;  /* 0xffff00000c137812 */ /* 0x042fe200078ec0ff */
[----:B------:R-:W-:Y:S01]  /*d3d0*/  IMAD.U32 R155, R12, 0x10000, RZ ;  /* 0x000100000c9b7824 */ /* 0x000fe200078e00ff */
[C---:B------:R-:W-:Y:S01]  /*d3e0*/  SHF.L.U32 R153, R13.reuse, 0x10, RZ ;  /* 0x000000100d997819 */ /* 0x040fe200000006ff */
[----:B------:R-:W-:Y:S01]  /*d3f0*/  IMAD.U32 R27, R14, 0x10000, RZ ;  /* 0x000100000e1b7824 */ /* 0x000fe200078e00ff */
[----:B------:R-:W-:Y:S01]  /*d400*/  LOP3.LUT R25, R13, 0xffff0000, RZ, 0xc0, !PT ;  /* 0xffff00000d197812 */ /* 0x000fe200078ec0ff */
[----:B--2---:R-:W-:Y:S01]  /*d410*/  IMAD.U32 R37, R20, 0x10000, RZ ;  /* 0x0001000014257824 */ /* 0x004fe200078e00ff */
[C---:B------:R-:W-:Y:S01]  /*d420*/  SHF.L.U32 R31, R15.reuse, 0x10, RZ ;  /* 0x000000100f1f7819 */ /* 0x040fe200000006ff */
[----:B------:R-:W-:Y:S01]  /*d430*/  IMAD.U32 R9, R22, 0x10000, RZ ;  /* 0x0001000016097824 */ /* 0x000fe200078e00ff */
[----:B------:R-:W-:Y:S01]  /*d440*/  LOP3.LUT R35, R15, 0xffff0000, RZ, 0xc0, !PT ;  /* 0xffff00000f237812 */ /* 0x000fe200078ec0ff */
        /* <DEDUP_REMOVED lines=23> */
.L_x_112:
[----:B-1----:R-:W-:Y:S02]  /*d5c0*/  SEL R14, RZ, 0x1, P4 ;  /* 0x00000001ff0e7807 */ /* 0x002fe40002000000 */
[----:B------:R-:W-:Y:S02]  /*d5d0*/  SEL R3, R24, RZ, P4 ;  /* 0x000000ff18037207 */ /* 0x000fe40002000000 */
[----:B------:R-:W-:-:S07]  /*d5e0*/  LOP3.LUT R11, R11, R14, RZ, 0x3c, !PT ;  /* 0x0000000e0b0b7212 */ /* 0x000fce00078e3cff */
.L_x_108:
[----:B------:R-:W-:Y:S05]  /*d5f0*/  BSYNC B0 ;  /* 0x0000000000007941 */ /* 0x000fea0003800000 */
.L_x_107:
[C-C-:B------:R-:W-:Y:S01]  /*d600*/  FFMA R58, R17.reuse, R58, R0.reuse ;  /* 0x0000003a113a7223 */ /* 0x140fe20000000000 */
[C-C-:B------:R-:W-:Y:S01]  /*d610*/  FFMA R59, R17.reuse, R59, R0.reuse ;  /* 0x0000003b113b7223 */ /* 0x140fe20000000000 */
[C-C-:B------:R-:W-:Y:S01]  /*d620*/  FFMA R62, R17.reuse, R62, R0.reuse ;  /* 0x0000003e113e7223 */ /* 0x140fe20000000000 */
[----:B------:R-:W-:Y:S01]  /*d630*/  FFMA R63, R17, R63, R0 ;  /* 0x0000003f113f7223 */ /* 0x000fe20000000000 */
[----:B------:R-:W-:Y:S01]  /*d640*/  FADD R29, R153, R58 ;  /* 0x0000003a991d7221 */ /* 0x000fe20000000000 */
[----:B------:R-:W-:Y:S01]  /*d650*/  FADD R14, R152, R59 ;  /* 0x0000003b980e7221 */ /* 0x000fe20000000000 */
[----:B------:R-:W-:Y:S01]  /*d660*/  FADD R31, R21, R62 ;  /* 0x0000003e151f7221 */ /* 0x000fe20000000000 */
[----:B-1----:R-:W-:Y:S01]  /*d670*/  FADD R24, R20, R63 ;  /* 0x0000003f14187221 */ /* 0x002fe20000000000 */
[C-C-:B------:R-:W-:Y:S01]  /*d680*/  FFMA R56, R17.reuse, R56, R6.reuse ;  /* 0x0000003811387223 */ /* 0x140fe20000000006 */
[C-C-:B------:R-:W-:Y:S01]  /*d690*/  FFMA R57, R17.reuse, R57, R6.reuse ;  /* 0x0000003911397223 */ /* 0x140fe20000000006 */
[C-C-:B------:R-:W-:Y:S01]  /*d6a0*/  FFMA R60, R17.reuse, R60, R6.reuse ;  /* 0x0000003c113c7223 */ /* 0x140fe20000000006 */
[C---:B------:R-:W-:Y:S01]  /*d6b0*/  FFMA R61, R17.reuse, R61, R6 ;  /* 0x0000003d113d7223 */ /* 0x040fe20000000006 */
[----:B------:R-:W-:Y:S01]  /*d6c0*/  F2FP.RELU.BF16.F32.PACK_AB R29, R14, R29 ;  /* 0x0000001d0e1d723e */ /* 0x000fe200000018ff */
[C-C-:B------:R-:W-:Y:S01]  /*d6d0*/  FFMA R13, R17.reuse, R66, R0.reuse ;  /* 0x00000042110d7223 */ /* 0x140fe20000000000 */
[C---:B------:R-:W-:Y:S01]  /*d6e0*/  FFMA R67, R17.reuse, R67, R0 ;  /* 0x0000004311437223 */ /* 0x040fe20000000000 */
[C-C-:B------:R-:W-:Y:S01]  /*d6f0*/  FFMA R64, R17.reuse, R64, R6.reuse ;  /* 0x0000004011407223 */ /* 0x140fe20000000006 */
[C-C-:B------:R-:W-:Y:S01]  /*d700*/  FFMA R65, R17.reuse, R65, R6.reuse ;  /* 0x0000004111417223 */ /* 0x140fe20000000006 */
[C-C-:B------:R-:W-:Y:S01]  /*d710*/  FFMA R68, R17.reuse, R68, R6.reuse ;  /* 0x0000004411447223 */ /* 0x140fe20000000006 */
[C---:B------:R-:W-:Y:S01]  /*d720*/  FFMA R69, R17.reuse, R69, R6 ;  /* 0x0000004511457223 */ /* 0x040fe20000000006 */
[C-C-:B------:R-:W-:Y:S01]  /*d730*/  FFMA R70, R17.reuse, R70, R0.reuse ;  /* 0x0000004611467223 */ /* 0x140fe20000000000 */
[----:B------:R-:W-:Y:S01]  /*d740*/  FFMA R14, R17, R71, R0 ;  /* 0x00000047110e7223 */ /* 0x000fe20000000000 */
[----:B------:R-:W-:Y:S01]  /*d750*/  FADD R28, R155, R56 ;  /* 0x000000389b1c7221 */ /* 0x000fe20000000000 */
[----:B------:R-:W-:Y:S01]  /*d760*/  FADD R57, R154, R57 ;  /* 0x000000399a397221 */ /* 0x000fe20000000000 */
[----:B------:R-:W-:Y:S01]  /*d770*/  FADD R30, R23, R60 ;  /* 0x0000003c171e7221 */ /* 0x000fe20000000000 */
[----:B------:R-:W-:Y:S01]  /*d780*/  FADD R61, R22, R61 ;  /* 0x0000003d163d7221 */ /* 0x000fe20000000000 */
[----:B------:R-:W-:Y:S01]  /*d790*/  F2FP.RELU.BF16.F32.PACK_AB R31, R24, R31 ;  /* 0x0000001f181f723e */ /* 0x000fe200000018ff */
[----:B------:R-:W-:Y:S01]  /*d7a0*/  FADD R13, R12, R13 ;  /* 0x0000000d0c0d7221 */ /* 0x000fe20000000000 */
[----:B------:R-:W-:Y:S01]  /*d7b0*/  FADD R26, R10, R67 ;  /* 0x000000430a1a7221 */ /* 0x000fe20000000000 */
[----:B------:R-:W-:Y:S01]  /*d7c0*/  FADD R24, R19, R64 ;  /* 0x0000004013187221 */ /* 0x000fe20000000000 */
[----:B------:R-:W-:Y:S01]  /*d7d0*/  FADD R65, R18, R65 ;  /* 0x0000004112417221 */ /* 0x000fe20000000000 */
[----:B------:R-:W-:Y:S01]  /*d7e0*/  FADD R68, R9, R68 ;  /* 0x0000004409447221 */ /* 0x000fe20000000000 */
[----:B------:R-:W-:Y:S01]  /*d7f0*/  FADD R69, R8, R69 ;  /* 0x0000004508457221 */ /* 0x000fe20000000000 */
[----:B------:R-:W-:Y:S01]  /*d800*/  FADD R27, R7, R70 ;  /* 0x00000046071b7221 */ /* 0x000fe20000000000 */
[----:B------:R-:W-:Y:S01]  /*d810*/  FADD R14, R5, R14 ;  /* 0x0000000e050e7221 */ /* 0x000fe20000000000 */
[----:B------:R-:W-:Y:S01]  /*d820*/  F2FP.RELU.BF16.F32.PACK_AB R28, R57, R28 ;  /* 0x0000001c391c723e */ /* 0x000fe200000018ff */
[----:B------:R-:W-:Y:S05]  /*d830*/  WARPSYNC.ALL ;  /* 0x0000000000007948 */ /* 0x000fea0003800000 */
[----:B------:R-:W-:Y:S01]  /*d840*/  F2FP.RELU.BF16.F32.PACK_AB R30, R61, R30 ;  /* 0x0000001e3d1e723e */ /* 0x000fe200000018ff */
[----:B------:R-:W-:Y:S01]  /*d850*/  BSSY B0, `(.L_x_113) ;  /* 0x0000018000007945 */ /* 0x000fe20003800000 */
[----:B------:R-:W-:-:S02]  /*d860*/  F2FP.RELU.BF16.F32.PACK_AB R25, R26, R13 ;  /* 0x0000000d1a19723e */ /* 0x000fc400000018ff */
[----:B------:R-:W-:Y:S01]  /*d870*/  F2FP.RELU.BF16.F32.PACK_AB R24, R65, R24 ;  /* 0x000000184118723e */ /* 0x000fe200000018ff */
[----:B------:R1:W-:Y:S01]  /*d880*/  STSM.16.M88.4 [R157+0x2200], R28 ;  /* 0x0022001c9d007844 */ /* 0x0003e20000000200 */
        /* <DEDUP_REMOVED lines=20> */
.L_x_114:
[----:B------:R-:W-:Y:S05]  /*d9d0*/  BSYNC B0 ;  /* 0x0000000000007941 */ /* 0x000fea0003800000 */
.L_x_113:
[----:B------:R-:W-:Y:S06]  /*d9e0*/  BAR.SYNC.DEFER_BLOCKING 0x1, 0x100 ;  /* 0x0044000000007b1d */ /* 0x000fec0000010000 */
[----:B------:R-:W-:Y:S04]  /*d9f0*/  BSSY B0, `(.L_x_115) ;  /* 0x0000009000007945 */ /* 0x000fe80003800000 */
[----:B------:R-:W-:Y:S05]  /*da00*/  @P1 BRA `(.L_x_116) ;  /* 0x00000000001c1947 */ /* 0x000fea0003800000 */
[----:B------:R-:W-:-:S13]  /*da10*/  ISETP.NE.AND P2, PT, R156, 0x3, PT ;  /* 0x000000039c00780c */ /* 0x000fda0003f45270 */
[----:B------:R-:W-:Y:S05]  /*da20*/  @!P2 BRA `(.L_x_117) ;  /* 0x000000000004a947 */ /* 0x000fea0003800000 */
[----:B------:R-:W-:Y:S01]  /*da30*/  BPT.TRAP 0x1 ;  /* 0x000000040000795c */ /* 0x000fe20000300000 */
.L_x_117:
[----:B------:R-:W-:-:S04]  /*da40*/  ULEA UR4, UR5, UR49, 0x3 ;  /* 0x0000003105047291 */ /* 0x000fc8000f8e183f */
[----:B------:R-:W-:-:S04]  /*da50*/  UIADD3 UR4, UR4, 0x50, URZ ;  /* 0x0000005004047890 */ /* 0x000fc8000fffe03f */
[----:B------:R-:W-:-:S09]  /*da60*/  UPRMT UR4, UR48, 0x654, UR4 ;  /* 0x0000065430047896 */ /* 0x000fd20008000004 */
[----:B------:R-:W-:Y:S03]  /*da70*/  SYNCS.ARRIVE.TRANS64.RED.A1T0 RZ, [UR4], RZ ;  /* 0x000000ffffff79a7 */ /* 0x000fe60008100404 */
.L_x_116:
[----:B------:R-:W-:Y:S05]  /*da80*/  BSYNC B0 ;  /* 0x0000000000007941 */ /* 0x000fea0003800000 */
.L_x_115:
        /* <DEDUP_REMOVED lines=8> */
.L_x_120:
[C---:B------:R-:W-:Y:S01]  /*db10*/  LEA R13, R3.reuse, UR49, 0x3 ;  /* 0x00000031030d7c11 */ /* 0x040fe2000f8e18ff */
[----:B-1----:R-:W-:Y:S01]  /*db20*/  VIADD R25, R3, 0x1 ;  /* 0x0000000103197836 */ /* 0x002fe20000000000 */
[----:B------:R-:W-:Y:S01]  /*db30*/  SHF.L.U32 R14, R11, 0x1f, RZ ;  /* 0x0000001f0b0e7819 */ /* 0x000fe200000006ff */
[----:B------:R-:W-:Y:S03]  /*db40*/  BSSY B1, `(.L_x_121) ;  /* 0x0000005000017945 */ /* 0x000fe60003800000 */
[----:B------:R-:W1:Y:S01]  /*db50*/  SYNCS.PHASECHK.TRANS64.TRYWAIT P2, [R13+URZ+0x30], R14 ;  /* 0x0000300e0d0075a7 */ /* 0x000e62000804017f */
[----:B------:R-:W-:-:S04]  /*db60*/  ISETP.NE.AND P4, PT, R25, 0x4, PT ;  /* 0x000000041900780c */ /* 0x000fc80003f85270 */
[----:B------:R-:W-:Y:S01]  /*db70*/  SEL R24, RZ, 0x1, P4 ;  /* 0x00000001ff187807 */ /* 0x000fe20002000000 */
[----:B-1----:R-:W-:Y:S08]  /*db80*/  @!P2 BRA `(.L_x_122) ;  /* 0x0000009c0000a947 */ /* 0x002ff00003800000 */
.L_x_380:
[----:B------:R-:W-:Y:S05]  /*db90*/  BSYNC B1 ;  /* 0x0000000000017941 */ /* 0x000fea0003800000 */
.L_x_121:
[----:B------:R-:W-:Y:S05]  /*dba0*/  @P3 BRA `(.L_x_123) ;  /* 0x0000000000943947 */ /* 0x000fea0003800000 */
[----:B------:R-:W-:Y:S01]  /*dbb0*/  LEA R19, R3, R159, 0xd ;  /* 0x0000009f03137211 */ /* 0x000fe200078e68ff */
[----:B------:R-:W-:Y:S05]  /*dbc0*/  WARPSYNC.ALL ;  /* 0x0000000000007948 */ /* 0x000fea0003800000 */
[----:B------:R-:W-:Y:S01]  /*dbd0*/  IMAD R20, R158, 0x2, R19 ;  /* 0x000000029e147824 */ /* 0x000fe200078e0213 */
[----:B-1----:R-:W1:Y:S05]  /*dbe0*/  LDSM.16.M88.4 R12, [R19] ;  /* 0x00000000130c783b */ /* 0x002e6a0000000200 */
[----:B------:R-:W2:Y:S01]  /*dbf0*/  LDSM.16.M88.4 R20, [R20] ;  /* 0x000000001414783b */ /* 0x000ea20000000200 */
[----:B-1----:R-:W-:Y:S01]  /*dc00*/  IMAD.U32 R153, R13, 0x10000, RZ ;  /* 0x000100000d997824 */ /* 0x002fe200078e00ff */
[C---:B------:R-:W-:Y:S01]  /*dc10*/  SHF.L.U32 R5, R14.reuse, 0x10, RZ ;  /* 0x000000100e057819 */ /* 0x040fe200000006ff */
[----:B------:R-:W-:Y:S01]  /*dc20*/  IMAD.U32 R9, R15, 0x10000, RZ ;  /* 0x000100000f097824 */ /* 0x000fe200078e00ff */
[----:B------:R-:W-:Y:S01]  /*dc30*/  LOP3.LUT R7, R14, 0xffff0000, RZ, 0xc0, !PT ;  /* 0xffff00000e077812 */ /* 0x000fe200078ec0ff */
[-C--:B------:R-:W-:Y:S01]  /*dc40*/  FMUL R153, R153, R16.reuse ;  /* 0x0000001099997220 */ /* 0x080fe20000400000 */
[C---:B------:R-:W-:Y:S01]  /*dc50*/  SHF.L.U32 R155, R12.reuse, 0x10, RZ ;  /* 0x000000100c9b7819 */ /* 0x040fe200000006ff */
[----:B--2---:R-:W-:Y:S01]  /*dc60*/  IMAD.U32 R29, R21, 0x10000, RZ ;  /* 0x00010000151d7824 */ /* 0x004fe200078e00ff */
[----:B------:R-:W-:Y:S01]  /*dc70*/  LOP3.LUT R3, R12, 0xffff0000, RZ, 0xc0, !PT ;  /* 0xffff00000c037812 */ /* 0x000fe200078ec0ff */
[----:B------:R-:W-:Y:S01]  /*dc80*/  IMAD.U32 R39, R23, 0x10000, RZ ;  /* 0x0001000017277824 */ /* 0x000fe200078e00ff */
[----:B------:R-:W-:Y:S01]  /*dc90*/  LOP3.LUT R13, R13, 0xffff0000, RZ, 0xc0, !PT ;  /* 0xffff00000d0d7812 */ /* 0x000fe200078ec0ff */
[-C--:B------:R-:W-:Y:S01]  /*dca0*/  FMUL R155, R155, R16.reuse ;  /* 0x000000109b9b7220 */ /* 0x080fe20000400000 */
[----:B------:R-:W-:Y:S01]  /*dcb0*/  LOP3.LUT R15, R15, 0xffff0000, RZ, 0xc0, !PT ;  /* 0xffff00000f0f7812 */ /* 0x000fe200078ec0ff */
[-C--:B------:R-:W-:Y:S01]  /*dcc0*/  FMUL R154, R3, R16.reuse ;  /* 0x00000010039a7220 */ /* 0x080fe20000400000 */
[C---:B------:R-:W-:Y:S01]  /*dcd0*/  SHF.L.U32 R19, R20.reuse, 0x10, RZ ;  /* 0x0000001014137819 */ /* 0x040fe200000006ff */
[-C--:B------:R-:W-:Y:S01]  /*dce0*/  FMUL R152, R13, R16.reuse ;  /* 0x000000100d987220 */ /* 0x080fe20000400000 */
        /* <DEDUP_REMOVED lines=17> */
.L_x_123:
[----:B------:R-:W-:Y:S02]  /*de00*/  LOP3.LUT R11, R11, R24, RZ, 0x3c, !PT ;  /* 0x000000180b0b7212 */ /* 0x000fe400078e3cff */
[----:B------:R-:W-:-:S07]  /*de10*/  SEL R3, R25, RZ, P4 ;  /* 0x000000ff19037207 */ /* 0x000fce0002000000 */
.L_x_119:
[----:B------:R-:W-:Y:S05]  /*de20*/  BSYNC B0 ;  /* 0x0000000000007941 */ /* 0x000fea0003800000 */
.L_x_118:
[----:B-1----:R-:W2:Y:S04]  /*de30*/  LDL.LU R14, [R1+0xc0] ;  /* 0x0000c000010e7983 */ /* 0x002ea80000300800 */
[----:B------:R-:W3:Y:S04]  /*de40*/  LDL.LU R13, [R1+0xc4] ;  /* 0x0000c400010d7983 */ /* 0x000ee80000300800 */
        /* <DEDUP_REMOVED lines=19> */
[C-C-:B----4-:R-:W-:Y:S01]  /*df80*/  FFMA R24, R17.reuse, R24, R4.reuse ;  /* 0x0000001811187223 */ /* 0x150fe20000000004 */
[----:B------:R-:W-:Y:S01]  /*df90*/  FADD R13, R154, R13 ;  /* 0x0000000d9a0d7221 */ /* 0x000fe20000000000 */
[----:B-----5:R-:W-:Y:S02]  /*dfa0*/  FFMA R15, R17, R15, R4 ;  /* 0x0000000f110f7223 */ /* 0x020fe40000000004 */
[----:B------:R-:W-:Y:S02]  /*dfb0*/  FADD R24, R153, R24 ;  /* 0x0000001899187221 */ /* 0x000fe40000000000 */
[----:B------:R-:W-:Y:S01]  /*dfc0*/  F2FP.RELU.BF16.F32.PACK_AB R28, R13, R14 ;  /* 0x0000000e0d1c723e */ /* 0x000fe200000018ff */
[C-C-:B------:R-:W-:Y:S01]  /*dfd0*/  FFMA R26, R17.reuse, R26, R2.reuse ;  /* 0x0000001a111a7223 */ /* 0x140fe20000000002 */
[----:B------:R-:W-:Y:S01]  /*dfe0*/  FADD R15, R152, R15 ;  /* 0x0000000f980f7221 */ /* 0x000fe20000000000 */
[----:B------:R-:W-:-:S02]  /*dff0*/  FFMA R25, R17, R25, R2 ;  /* 0x0000001911197223 */ /* 0x000fc40000000002 */
[----:B------:R-:W-:Y:S02]  /*e000*/  FADD R26, R23, R26 ;  /* 0x0000001a171a7221 */ /* 0x000fe40000000000 */
[----:B------:R-:W-:Y:S01]  /*e010*/  F2FP.RELU.BF16.F32.PACK_AB R29, R15, R24 ;  /* 0x000000180f1d723e */ /* 0x000fe200000018ff */
[----:B------:R-:W-:Y:S01]  /*e020*/  FADD R25, R22, R25 ;  /* 0x0000001916197221 */ /* 0x000fe20000000000 */
[C-C-:B------:R-:W-:Y:S01]  /*e030*/  FFMA R14, R17.reuse, R42, R4.reuse ;  /* 0x0000002a110e7223 */ /* 0x140fe20000000004 */
[----:B------:R-:W-:-:S03]  /*e040*/  FFMA R13, R17, R41, R4 ;  /* 0x00000029110d7223 */ /* 0x000fc60000000004 */
[----:B------:R-:W-:Y:S01]  /*e050*/  F2FP.RELU.BF16.F32.PACK_AB R30, R25, R26 ;  /* 0x0000001a191e723e */ /* 0x000fe200000018ff */
[----:B------:R-:W-:Y:S01]  /*e060*/  FADD R14, R21, R14 ;  /* 0x0000000e150e7221 */ /* 0x000fe20000000000 */
[C-C-:B------:R-:W-:Y:S01]  /*e070*/  FFMA R24, R17.reuse, R40, R2.reuse ;  /* 0x0000002811187223 */ /* 0x140fe20000000002 */
[----:B------:R-:W-:Y:S01]  /*e080*/  FADD R13, R20, R13 ;  /* 0x0000000d140d7221 */ /* 0x000fe20000000000 */
[----:B------:R-:W-:Y:S02]  /*e090*/  FFMA R15, R17, R39, R2 ;  /* 0x00000027110f7223 */ /* 0x000fe40000000002 */
[----:B------:R-:W-:Y:S01]  /*e0a0*/  FADD R24, R19, R24 ;  /* 0x0000001813187221 */ /* 0x000fe20000000000 */
[C-C-:B------:R-:W-:Y:S01]  /*e0b0*/  FFMA R25, R17.reuse, R38, R4.reuse ;  /* 0x0000002611197223 */ /* 0x140fe20000000004 */
[----:B------:R-:W-:Y:S01]  /*e0c0*/  FADD R15, R18, R15 ;  /* 0x0000000f120f7221 */ /* 0x000fe20000000000 */
[----:B------:R-:W-:Y:S02]  /*e0d0*/  FFMA R27, R17, R27, R4 ;  /* 0x0000001b111b7223 */ /* 0x000fe40000000004 */
[----:B------:R-:W-:-:S02]  /*e0e0*/  FADD R25, R12, R25 ;  /* 0x000000190c197221 */ /* 0x000fc40000000000 */
[----:B------:R-:W-:Y:S01]  /*e0f0*/  F2FP.RELU.BF16.F32.PACK_AB R24, R15, R24 ;  /* 0x000000180f18723e */ /* 0x000fe200000018ff */
[C-C-:B------:R-:W-:Y:S01]  /*e100*/  FFMA R26, R17.reuse, R37, R2.reuse ;  /* 0x00000025111a7223 */ /* 0x140fe20000000002 */
[----:B------:R-:W-:Y:S01]  /*e110*/  FADD R40, R10, R27 ;  /* 0x0000001b0a287221 */ /* 0x000fe20000000000 */
[----:B------:R-:W-:Y:S02]  /*e120*/  FFMA R31, R17, R31, R2 ;  /* 0x0000001f111f7223 */ /* 0x000fe40000000002 */
[----:B------:R-:W-:Y:S02]  /*e130*/  FADD R26, R9, R26 ;  /* 0x0000001a091a7221 */ /* 0x000fe40000000000 */
[----:B------:R-:W-:Y:S01]  /*e140*/  F2FP.RELU.BF16.F32.PACK_AB R25, R40, R25 ;  /* 0x000000192819723e */ /* 0x000fe200000018ff */
[--C-:B------:R-:W-:Y:S01]  /*e150*/  FFMA R36, R17, R36, R4.reuse ;  /* 0x0000002411247223 */ /* 0x100fe20000000004 */
[----:B------:R-:W-:Y:S01]  /*e160*/  FADD R27, R8, R31 ;  /* 0x0000001f081b7221 */ /* 0x000fe20000000000 */
[----:B------:R-:W-:Y:S01]  /*e170*/  F2FP.RELU.BF16.F32.PACK_AB R31, R13, R14 ;  /* 0x0000000e0d1f723e */ /* 0x000fe200000018ff */
[----:B------:R-:W-:Y:S01]  /*e180*/  FFMA R38, R17, R35, R4 ;  /* 0x0000002311267223 */ /* 0x000fe20000000004 */
[----:B------:R-:W-:-:S02]  /*e190*/  FADD R36, R7, R36 ;  /* 0x0000002407247221 */ /* 0x000fc40000000000 */
[----:B------:R-:W-:Y:S01]  /*e1a0*/  F2FP.RELU.BF16.F32.PACK_AB R26, R27, R26 ;  /* 0x0000001a1b1a723e */ /* 0x000fe200000018ff */
[----:B------:R1:W-:Y:S01]  /*e1b0*/  STSM.16.M88.4 [R157+0x4200], R28 ;  /* 0x0042001c9d007844 */ /* 0x0003e20000000200 */
[----:B------:R-:W-:-:S05]  /*e1c0*/  FADD R35, R5, R38 ;  /* 0x0000002605237221 */ /* 0x000fca0000000000 */
        /* <DEDUP_REMOVED lines=19> */
.L_x_125:
[----:B------:R-:W-:Y:S05]  /*e300*/  BSYNC B0 ;  /* 0x0000000000007941 */ /* 0x000fea0003800000 */
.L_x_124:
[----:B------:R-:W-:Y:S06]  /*e310*/  BAR.SYNC.DEFER_BLOCKING 0x1, 0x100 ;  /* 0x0044000000007b1d */ /* 0x000fec0000010000 */
[----:B------:R-:W-:Y:S04]  /*e320*/  BSSY B0, `(.L_x_126) ;  /* 0x0000009000007945 */ /* 0x000fe80003800000 */
[----:B------:R-:W-:Y:S05]  /*e330*/  @P1 BRA `(.L_x_127) ;  /* 0x00000000001c1947 */ /* 0x000fea0003800000 */
[----:B------:R-:W-:-:S13]  /*e340*/  ISETP.NE.AND P2, PT, R156, 0x3, PT ;  /* 0x000000039c00780c */ /* 0x000fda0003f45270 */
[----:B------:R-:W-:Y:S05]  /*e350*/  @!P2 BRA `(.L_x_128) ;  /* 0x000000000004a947 */ /* 0x000fea0003800000 */
[----:B------:R-:W-:Y:S01]  /*e360*/  BPT.TRAP 0x1 ;  /* 0x000000040000795c */ /* 0x000fe20000300000 */
.L_x_128:
[----:B------:R-:W-:-:S04]  /*e370*/  ULEA UR4, UR5, UR49, 0x3 ;  /* 0x0000003105047291 */ /* 0x000fc8000f8e183f */
[----:B------:R-:W-:-:S04]  /*e380*/  UIADD3 UR4, UR4, 0x50, URZ ;  /* 0x0000005004047890 */ /* 0x000fc8000fffe03f */
[----:B------:R-:W-:-:S09]  /*e390*/  UPRMT UR4, UR48, 0x654, UR4 ;  /* 0x0000065430047896 */ /* 0x000fd20008000004 */
[----:B------:R-:W-:Y:S03]  /*e3a0*/  SYNCS.ARRIVE.TRANS64.RED.A1T0 RZ, [UR4], RZ ;  /* 0x000000ffffff79a7 */ /* 0x000fe60008100404 */
.L_x_127:
[----:B------:R-:W-:Y:S05]  /*e3b0*/  BSYNC B0 ;  /* 0x0000000000007941 */ /* 0x000fea0003800000 */
.L_x_126:
        /* <DEDUP_REMOVED lines=8> */
.L_x_131:
[----:B------:R-:W-:Y:S01]  /*e440*/  LEA R13, R3, UR49, 0x3 ;  /* 0x00000031030d7c11 */ /* 0x000fe2000f8e18ff */
[----:B------:R-:W-:Y:S01]  /*e450*/  BSSY B1, `(.L_x_132) ;  /* 0x0000007000017945 */ /* 0x000fe20003800000 */
[----:B------:R-:W-:Y:S02]  /*e460*/  SHF.L.U32 R14, R11, 0x1f, RZ ;  /* 0x0000001f0b0e7819 */ /* 0x000fe400000006ff */
[----:B-1----:R-:W-:Y:S02]  /*e470*/  IADD3 R24, R3, 0x1, RZ ;  /* 0x0000000103187810 */ /* 0x002fe40007ffe0ff */
[----:B------:R-:W1:Y:S02]  /*e480*/  SYNCS.PHASECHK.TRANS64.TRYWAIT P2, [R13+URZ+0x30], R14 ;  /* 0x0000300e0d0075a7 */ /* 0x000e64000804017f */
[----:B------:R-:W-:-:S04]  /*e490*/  ISETP.NE.AND P4, PT, R24, 0x4, PT ;  /* 0x000000041800780c */ /* 0x000fc80003f85270 */
[----:B------:R-:W-:Y:S01]  /*e4a0*/  SEL R26, RZ, 0x1, P4 ;  /* 0x00000001ff1a7807 */ /* 0x000fe20002000000 */
[----:B-1----:R-:W-:Y:S08]  /*e4b0*/  @!P2 BRA `(.L_x_133) ;  /* 0x0000009000c8a947 */ /* 0x002ff00003800000 */
.L_x_381:
[----:B------:R-:W-:Y:S05]  /*e4c0*/  BSYNC B1 ;  /* 0x0000000000017941 */ /* 0x000fea0003800000 */
.L_x_132:
[----:B------:R-:W-:Y:S05]  /*e4d0*/  @P3 BRA `(.L_x_134) ;  /* 0x0000000000943947 */ /* 0x000fea0003800000 */
[----:B------:R-:W-:Y:S01]  /*e4e0*/  IMAD R19, R3, 0x2000, R159 ;  /* 0x0000200003137824 */ /* 0x000fe200078e029f */
[----:B------:R-:W-:Y:S05]  /*e4f0*/  WARPSYNC.ALL ;  /* 0x0000000000007948 */ /* 0x000fea0003800000 */
[----:B------:R-:W-:Y:S01]  /*e500*/  LEA R20, R158, R19, 0x1 ;  /* 0x000000139e147211 */ /* 0x000fe200078e08ff */
[----:B-1----:R-:W1:Y:S05]  /*e510*/  LDSM.16.M88.4 R12, [R19] ;  /* 0x00000000130c783b */ /* 0x002e6a0000000200 */
[----:B------:R-:W2:Y:S01]  /*e520*/  LDSM.16.M88.4 R20, [R20] ;  /* 0x000000001414783b */ /* 0x000ea20000000200 */
[----:B-1----:R-:W-:Y:S01]  /*e530*/  SHF.L.U32 R153, R13, 0x10, RZ ;  /* 0x000000100d997819 */ /* 0x002fe200000006ff */
[C---:B------:R-:W-:Y:S01]  /*e540*/  IMAD.U32 R5, R14.reuse, 0x10000, RZ ;  /* 0x000100000e057824 */ /* 0x040fe200078e00ff */
[----:B------:R-:W-:Y:S01]  /*e550*/  LOP3.LUT R7, R14, 0xffff0000, RZ, 0xc0, !PT ;  /* 0xffff00000e077812 */ /* 0x000fe200078ec0ff */
[----:B------:R-:W-:Y:S01]  /*e560*/  IMAD.U32 R155, R12, 0x10000, RZ ;  /* 0x000100000c9b7824 */ /* 0x000fe200078e00ff */
[----:B------:R-:W-:Y:S01]  /*e570*/  SHF.L.U32 R9, R15, 0x10, RZ ;  /* 0x000000100f097819 */ /* 0x000fe200000006ff */
[----:B--2---:R-:W-:Y:S01]  /*e580*/  IMAD.U32 R19, R20, 0x10000, RZ ;  /* 0x0001000014137824 */ /* 0x004fe200078e00ff */
[----:B------:R-:W-:Y:S01]  /*e590*/  LOP3.LUT R3, R12, 0xffff0000, RZ, 0xc0, !PT ;  /* 0xffff00000c037812 */ /* 0x000fe200078ec0ff */
        /* <DEDUP_REMOVED lines=25> */
.L_x_134:
[----:B------:R-:W-:Y:S02]  /*e730*/  LOP3.LUT R11, R11, R26, RZ, 0x3c, !PT ;  /* 0x0000001a0b0b7212 */ /* 0x000fe400078e3cff */
[----:B------:R-:W-:-:S07]  /*e740*/  SEL R3, R24, RZ, P4 ;  /* 0x000000ff18037207 */ /* 0x000fce0002000000 */
.L_x_130:
[----:B------:R-:W-:Y:S05]  /*e750*/  BSYNC B0 ;  /* 0x0000000000007941 */ /* 0x000fea0003800000 */
.L_x_129:
[C-C-:B------:R-:W-:Y:S01]  /*e760*/  FFMA R74, R17.reuse, R74, R0.reuse ;  /* 0x0000004a114a7223 */ /* 0x140fe20000000000 */
[C---:B------:R-:W-:Y:S01]  /*e770*/  FFMA R75, R17.reuse, R75, R0 ;  /* 0x0000004b114b7223 */ /* 0x040fe20000000000 */
[C-C-:B------:R-:W-:Y:S01]  /*e780*/  FFMA R72, R17.reuse, R72, R6.reuse ;  /* 0x0000004811487223 */ /* 0x140fe20000000006 */
[----:B------:R-:W-:Y:S01]  /*e790*/  FFMA R73, R17, R73, R6 ;  /* 0x0000004911497223 */ /* 0x000fe20000000006 */
[----:B-1----:R-:W-:Y:S01]  /*e7a0*/  FADD R25, R153, R74 ;  /* 0x0000004a99197221 */ /* 0x002fe20000000000 */
[----:B------:R-:W-:Y:S01]  /*e7b0*/  FADD R14, R152, R75 ;  /* 0x0000004b980e7221 */ /* 0x000fe20000000000 */
[C-C-:B------:R-:W-:Y:S01]  /*e7c0*/  FFMA R76, R17.reuse, R76, R6.reuse ;  /* 0x0000004c114c7223 */ /* 0x140fe20000000006 */
[C---:B------:R-:W-:Y:S01]  /*e7d0*/  FFMA R77, R17.reuse, R77, R6 ;  /* 0x0000004d114d7223 */ /* 0x040fe20000000006 */
[C-C-:B------:R-:W-:Y:S01]  /*e7e0*/  FFMA R78, R17.reuse, R78, R0.reuse ;  /* 0x0000004e114e7223 */ /* 0x140fe20000000000 */
[C-C-:B------:R-:W-:Y:S01]  /*e7f0*/  FFMA R79, R17.reuse, R79, R0.reuse ;  /* 0x0000004f114f7223 */ /* 0x140fe20000000000 */
        /* <DEDUP_REMOVED lines=28> */
[----:B------:R-:W-:Y:S02]  /*e9c0*/  F2FP.RELU.BF16.F32.PACK_AB R29, R30, R13 ;  /* 0x0000000d1e1d723e */ /* 0x000fe400000018ff */
        /* <DEDUP_REMOVED lines=22> */
.L_x_136:
[----:B------:R-:W-:Y:S05]  /*eb30*/  BSYNC B0 ;  /* 0x0000000000007941 */ /* 0x000fea0003800000 */
.L_x_135:
[----:B------:R-:W-:Y:S06]  /*eb40*/  BAR.SYNC.DEFER_BLOCKING 0x1, 0x100 ;  /* 0x0044000000007b1d */ /* 0x000fec0000010000 */
[----:B------:R-:W-:Y:S04]  /*eb50*/  BSSY B0, `(.L_x_137) ;  /* 0x0000009000007945 */ /* 0x000fe80003800000 */
[----:B------:R-:W-:Y:S05]  /*eb60*/  @P1 BRA `(.L_x_138) ;  /* 0x00000000001c1947 */ /* 0x000fea0003800000 */
[----:B------:R-:W-:-:S13]  /*eb70*/  ISETP.NE.AND P2, PT, R156, 0x3, PT ;  /* 0x000000039c00780c */ /* 0x000fda0003f45270 */
[----:B------:R-:W-:Y:S05]  /*eb80*/  @!P2 BRA `(.L_x_139) ;  /* 0x000000000004a947 */ /* 0x000fea0003800000 */
[----:B------:R-:W-:Y:S01]  /*eb90*/  BPT.TRAP 0x1 ;  /* 0x000000040000795c */ /* 0x000fe20000300000 */
.L_x_139:
[----:B------:R-:W-:-:S04]  /*eba0*/  ULEA UR4, UR5, UR49, 0x3 ;  /* 0x0000003105047291 */ /* 0x000fc8000f8e183f */
[----:B------:R-:W-:-:S04]  /*ebb0*/  UIADD3 UR4, UR4, 0x50, URZ ;  /* 0x0000005004047890 */ /* 0x000fc8000fffe03f */
[----:B------:R-:W-:-:S09]  /*ebc0*/  UPRMT UR4, UR48, 0x654, UR4 ;  /* 0x0000065430047896 */ /* 0x000fd20008000004 */
[----:B------:R-:W-:Y:S03]  /*ebd0*/  SYNCS.ARRIVE.TRANS64.RED.A1T0 RZ, [UR4], RZ ;  /* 0x000000ffffff79a7 */ /* 0x000fe60008100404 */
.L_x_138:
[----:B------:R-:W-:Y:S05]  /*ebe0*/  BSYNC B0 ;  /* 0x0000000000007941 */ /* 0x000fea0003800000 */
.L_x_137:
        /* <DEDUP_REMOVED lines=8> */
.L_x_142:
        /* <DEDUP_REMOVED lines=8> */
.L_x_382:
[----:B------:R-:W-:Y:S05]  /*ecf0*/  BSYNC B1 ;  /* 0x0000000000017941 */ /* 0x000fea0003800000 */
.L_x_143:
        /* <DEDUP_REMOVED lines=38> */
.L_x_145:
[----:B------:R-:W-:Y:S02]  /*ef60*/  LOP3.LUT R11, R11, R26, RZ, 0x3c, !PT ;  /* 0x0000001a0b0b7212 */ /* 0x000fe400078e3cff */
[----:B------:R-:W-:-:S07]  /*ef70*/  SEL R3, R24, RZ, P4 ;  /* 0x000000ff18037207 */ /* 0x000fce0002000000 */
.L_x_141:
[----:B------:R-:W-:Y:S05]  /*ef80*/  BSYNC B0 ;  /* 0x0000000000007941 */ /* 0x000fea0003800000 */
.L_x_140:
        /* <DEDUP_REMOVED lines=30> */
[----:B------:R-:W-:Y:S01]  /*f170*/  FADD R15, R22, R25 ;  /* 0x00000019160f7221 */ /* 0x000fe20000000000 */
[----:B------:R-:W-:Y:S01]  /*f180*/  F2FP.RELU.BF16.F32.PACK_AB R25, R28, R27 ;  /* 0x0000001b1c19723e */ /* 0x000fe200000018ff */
[C-C-:B------:R-:W-:Y:S01]  /*f190*/  FFMA R14, R17.reuse, R41, R4.reuse ;  /* 0x00000029110e7223 */ /* 0x140fe20000000004 */
[----:B------:R-:W-:Y:S02]  /*f1a0*/  FFMA R13, R17, R40, R4 ;  /* 0x00000028110d7223 */ /* 0x000fe40000000004 */
[----:B------:R-:W-:Y:S01]  /*f1b0*/  F2FP.RELU.BF16.F32.PACK_AB R26, R15, R26 ;  /* 0x0000001a0f1a723e */ /* 0x000fe200000018ff */
[----:B------:R-:W-:Y:S01]  /*f1c0*/  FADD R14, R21, R14 ;  /* 0x0000000e150e7221 */ /* 0x000fe20000000000 */
[C-C-:B------:R-:W-:Y:S01]  /*f1d0*/  FFMA R28, R17.reuse, R39, R2.reuse ;  /* 0x00000027111c7223 */ /* 0x140fe20000000002 */
[----:B------:R-:W-:Y:S01]  /*f1e0*/  FADD R13, R20, R13 ;  /* 0x0000000d140d7221 */ /* 0x000fe20000000000 */
[----:B------:R-:W-:-:S02]  /*f1f0*/  FFMA R15, R17, R38, R2 ;  /* 0x00000026110f7223 */ /* 0x000fc40000000002 */
[----:B------:R-:W-:Y:S01]  /*f200*/  FADD R28, R19, R28 ;  /* 0x0000001c131c7221 */ /* 0x000fe20000000000 */
[C-C-:B------:R-:W-:Y:S01]  /*f210*/  FFMA R27, R17.reuse, R37, R4.reuse ;  /* 0x00000025111b7223 */ /* 0x140fe20000000004 */
[----:B------:R-:W-:Y:S01]  /*f220*/  FADD R15, R18, R15 ;  /* 0x0000000f120f7221 */ /* 0x000fe20000000000 */
[----:B------:R-:W-:-:S04]  /*f230*/  FFMA R29, R17, R29, R4 ;  /* 0x0000001d111d7223 */ /* 0x000fc80000000004 */
[----:B------:R-:W-:Y:S01]  /*f240*/  F2FP.RELU.BF16.F32.PACK_AB R28, R15, R28 ;  /* 0x0000001c0f1c723e */ /* 0x000fe200000018ff */
[C-C-:B------:R-:W-:Y:S01]  /*f250*/  FFMA R30, R17.reuse, R30, R2.reuse ;  /* 0x0000001e111e7223 */ /* 0x140fe20000000002 */
[----:B------:R-:W-:Y:S01]  /*f260*/  FADD R40, R10, R29 ;  /* 0x0000001d0a287221 */ /* 0x000fe20000000000 */
[----:B------:R-:W-:Y:S02]  /*f270*/  FFMA R31, R17, R31, R2 ;  /* 0x0000001f111f7223 */ /* 0x000fe40000000002 */
[----:B------:R-:W-:Y:S01]  /*f280*/  FADD R30, R9, R30 ;  /* 0x0000001e091e7221 */ /* 0x000fe20000000000 */
[C-C-:B------:R-:W-:Y:S01]  /*f290*/  FFMA R36, R17.reuse, R36, R4.reuse ;  /* 0x0000002411247223 */ /* 0x140fe20000000004 */
[----:B------:R-:W-:Y:S01]  /*f2a0*/  FADD R31, R8, R31 ;  /* 0x0000001f081f7221 */ /* 0x000fe20000000000 */
[----:B------:R-:W-:Y:S01]  /*f2b0*/  FFMA R38, R17, R35, R4 ;  /* 0x0000002311267223 */ /* 0x000fe20000000004 */
[----:B------:R-:W-:Y:S01]  /*f2c0*/  FADD R35, R12, R27 ;  /* 0x0000001b0c237221 */ /* 0x000fe20000000000 */
[----:B------:R-:W-:Y:S01]  /*f2d0*/  FADD R36, R7, R36 ;  /* 0x0000002407247221 */ /* 0x000fe20000000000 */
[----:B------:R-:W-:Y:S01]  /*f2e0*/  F2FP.RELU.BF16.F32.PACK_AB R27, R13, R14 ;  /* 0x0000000e0d1b723e */ /* 0x000fe200000018ff */
[----:B------:R-:W-:Y:S01]  /*f2f0*/  FADD R37, R5, R38 ;  /* 0x0000002605257221 */ /* 0x000fe20000000000 */
[----:B------:R-:W-:-:S02]  /*f300*/  F2FP.RELU.BF16.F32.PACK_AB R30, R31, R30 ;  /* 0x0000001e1f1e723e */ /* 0x000fc400000018ff */
[----:B------:R-:W-:Y:S01]  /*f310*/  F2FP.RELU.BF16.F32.PACK_AB R29, R40, R35 ;  /* 0x00000023281d723e */ /* 0x000fe200000018ff */
[----:B------:R1:W-:Y:S01]  /*f320*/  STSM.16.M88.4 [R157+0x200], R24 ;  /* 0x000200189d007844 */ /* 0x0003e20000000200 */
        /* <DEDUP_REMOVED lines=19> */
.L_x_147:
[----:B------:R-:W-:Y:S05]  /*f460*/  BSYNC B0 ;  /* 0x0000000000007941 */ /* 0x000fea0003800000 */
.L_x_146:
[----:B------:R-:W-:Y:S06]  /*f470*/  BAR.SYNC.DEFER_BLOCKING 0x1, 0x100 ;  /* 0x0044000000007b1d */ /* 0x000fec0000010000 */
[----:B------:R-:W-:Y:S04]  /*f480*/  BSSY B0, `(.L_x_148) ;  /* 0x0000009000007945 */ /* 0x000fe80003800000 */
[----:B------:R-:W-:Y:S05]  /*f490*/  @P1 BRA `(.L_x_149) ;  /* 0x00000000001c1947 */ /* 0x000fea0003800000 */
[----:B------:R-:W-:-:S13]  /*f4a0*/  ISETP.NE.AND P2, PT, R156, 0x3, PT ;  /* 0x000000039c00780c */ /* 0x000fda0003f45270 */
[----:B------:R-:W-:Y:S05]  /*f4b0*/  @!P2 BRA `(.L_x_150) ;  /* 0x000000000004a947 */ /* 0x000fea0003800000 */
[----:B------:R-:W-:Y:S01]  /*f4c0*/  BPT.TRAP 0x1 ;  /* 0x000000040000795c */ /* 0x000fe20000300000 */
.L_x_150:
[----:B------:R-:W-:-:S04]  /*f4d0*/  ULEA UR4, UR5, UR49, 0x3 ;  /* 0x0000003105047291 */ /* 0x000fc8000f8e183f */
[----:B------:R-:W-:-:S04]  /*f4e0*/  UIADD3 UR4, UR4, 0x50, URZ ;  /* 0x0000005004047890 */ /* 0x000fc8000fffe03f */
[----:B------:R-:W-:-:S09]  /*f4f0*/  UPRMT UR4, UR48, 0x654, UR4 ;  /* 0x0000065430047896 */ /* 0x000fd20008000004 */
[----:B------:R-:W-:Y:S03]  /*f500*/  SYNCS.ARRIVE.TRANS64.RED.A1T0 RZ, [UR4], RZ ;  /* 0x000000ffffff79a7 */ /* 0x000fe60008100404 */
.L_x_149:
[----:B------:R-:W-:Y:S05]  /*f510*/  BSYNC B0 ;  /* 0x0000000000007941 */ /* 0x000fea0003800000 */
.L_x_148:
        /* <DEDUP_REMOVED lines=8> */
.L_x_153:
        /* <DEDUP_REMOVED lines=8> */
.L_x_383:
[----:B------:R-:W-:Y:S05]  /*f620*/  BSYNC B1 ;  /* 0x0000000000017941 */ /* 0x000fea0003800000 */
.L_x_154:
        /* <DEDUP_REMOVED lines=38> */
.L_x_156:
[----:B------:R-:W-:Y:S02]  /*f890*/  LOP3.LUT R11, R11, R26, RZ, 0x3c, !PT ;  /* 0x0000001a0b0b7212 */ /* 0x000fe400078e3cff */
[----:B------:R-:W-:-:S07]  /*f8a0*/  SEL R3, R24, RZ, P4 ;  /* 0x000000ff18037207 */ /* 0x000fce0002000000 */
.L_x_152:
[----:B------:R-:W-:Y:S05]  /*f8b0*/  BSYNC B0 ;  /* 0x0000000000007941 */ /* 0x000fea0003800000 */
.L_x_151:
        /* <DEDUP_REMOVED lines=61> */
.L_x_158:
[----:B------:R-:W-:Y:S05]  /*fc90*/  BSYNC B0 ;  /* 0x0000000000007941 */ /* 0x000fea0003800000 */
.L_x_157:
[----:B------:R-:W-:Y:S06]  /*fca0*/  BAR.SYNC.DEFER_BLOCKING 0x1, 0x100 ;  /* 0x0044000000007b1d */ /* 0x000fec0000010000 */
[----:B------:R-:W-:Y:S04]  /*fcb0*/  BSSY B0, `(.L_x_159) ;  /* 0x0000009000007945 */ /* 0x000fe80003800000 */
[----:B------:R-:W-:Y:S05]  /*fcc0*/  @P1 BRA `(.L_x_160) ;  /* 0x00000000001c1947 */ /* 0x000fea0003800000 */
[----:B------:R-:W-:-:S13]  /*fcd0*/  ISETP.NE.AND P2, PT, R156, 0x3, PT ;  /* 0x000000039c00780c */ /* 0x000fda0003f45270 */
[----:B------:R-:W-:Y:S05]  /*fce0*/  @!P2 BRA `(.L_x_161) ;  /* 0x000000000004a947 */ /* 0x000fea0003800000 */
[----:B------:R-:W-:Y:S01]  /*fcf0*/  BPT.TRAP 0x1 ;  /* 0x000000040000795c */ /* 0x000fe20000300000 */
.L_x_161:
[----:B------:R-:W-:-:S04]  /*fd00*/  ULEA UR4, UR5, UR49, 0x3 ;  /* 0x0000003105047291 */ /* 0x000fc8000f8e183f */
[----:B------:R-:W-:-:S04]  /*fd10*/  UIADD3 UR4, UR4, 0x50, URZ ;  /* 0x0000005004047890 */ /* 0x000fc8000fffe03f */
[----:B------:R-:W-:-:S09]  /*fd20*/  UPRMT UR4, UR48, 0x654, UR4 ;  /* 0x0000065430047896 */ /* 0x000fd20008000004 */
[----:B------:R-:W-:Y:S03]  /*fd30*/  SYNCS.ARRIVE.TRANS64.RED.A1T0 RZ, [UR4], RZ ;  /* 0x000000ffffff79a7 */ /* 0x000fe60008100404 */
.L_x_160:
[----:B------:R-:W-:Y:S05]  /*fd40*/  BSYNC B0 ;  /* 0x0000000000007941 */ /* 0x000fea0003800000 */
.L_x_159:
        /* <DEDUP_REMOVED lines=8> */
.L_x_164:
        /* <DEDUP_REMOVED lines=8> */
.L_x_384:
[----:B------:R-:W-:Y:S05]  /*fe50*/  BSYNC B1 ;  /* 0x0000000000017941 */ /* 0x000fea0003800000 */
.L_x_165:
[----:B------:R-:W-:Y:S05]  /*fe60*/  @P3 BRA `(.L_x_167) ;  /* 0x0000000000943947 */ /* 0x000fea0003800000 */
[----:B------:R-:W-:Y:S01]  /*fe70*/  LEA R25, R3, R159, 0xd ;  /* 0x0000009f03197211 */ /* 0x000fe200078e68ff */
[----:B------:R-:W-:Y:S05]  /*fe80*/  WARPSYNC.ALL ;  /* 0x0000000000007948 */ /* 0x000fea0003800000 */
[----:B------:R-:W-:Y:S01]  /*fe90*/  IMAD R12, R158, 0x2, R25 ;  /* 0x000000029e0c7824 */ /* 0x000fe200078e0219 */
[----:B------:R-:W2:Y:S05]  /*fea0*/  LDSM.16.M88.4 R20, [R25] ;  /* 0x000000001914783b */ /* 0x000eaa0000000200 */
[----:B-1----:R-:W1:Y:S01]  /*feb0*/  LDSM.16.M88.4 R12, [R12] ;  /* 0x000000000c0c783b */ /* 0x002e620000000200 */
[C---:B--2---:R-:W-:Y:S01]  /*fec0*/  IMAD.U32 R153, R21.reuse, 0x10000, RZ ;  /* 0x0001000015997824 */ /* 0x044fe200078e00ff */
[----:B------:R-:W-:Y:S01]  /*fed0*/  LOP3.LUT R21, R21, 0xffff0000, RZ, 0xc0, !PT ;  /* 0xffff000015157812 */ /* 0x000fe200078ec0ff */
[----:B------:R-:W-:Y:S01]  /*fee0*/  IMAD.U32 R9, R23, 0x10000, RZ ;  /* 0x0001000017097824 */ /* 0x000fe200078e00ff */
[C---:B------:R-:W-:Y:S01]  /*fef0*/  SHF.L.U32 R5, R22.reuse, 0x10, RZ ;  /* 0x0000001016057819 */ /* 0x040fe200000006ff */
[-C--:B------:R-:W-:Y:S01]  /*ff00*/  FMUL R153, R153, R16.reuse ;  /* 0x0000001099997220 */ /* 0x080fe20000400000 */
[----:B------:R-:W-:Y:S01]  /*ff10*/  LOP3.LUT R7, R22, 0xffff0000, RZ, 0xc0, !PT ;  /* 0xffff000016077812 */ /* 0x000fe200078ec0ff */
[----:B-1----:R-:W-:Y:S01]  /*ff20*/  IMAD.U32 R29, R13, 0x10000, RZ ;  /* 0x000100000d1d7824 */ /* 0x002fe200078e00ff */
[----:B------:R-:W-:Y:S01]  /*ff30*/  LOP3.LUT R19, R23, 0xffff0000, RZ, 0xc0, !PT ;  /* 0xffff000017137812 */ /* 0x000fe200078ec0ff */
[----:B------:R-:W-:Y:S01]  /*ff40*/  IMAD.U32 R37, R15, 0x10000, RZ ;  /* 0x000100000f257824 */ /* 0x000fe200078e00ff */
[C---:B------:R-:W-:Y:S01]  /*ff50*/  SHF.L.U32 R155, R20.reuse, 0x10, RZ ;  /* 0x00000010149b7819 */ /* 0x040fe200000006ff */
        /* <DEDUP_REMOVED lines=22> */
.L_x_167:
[----:B------:R-:W-:Y:S02]  /*100c0*/  LOP3.LUT R11, R11, R26, RZ, 0x3c, !PT ;  /* 0x0000001a0b0b7212 */ /* 0x000fe400078e3cff */
[----:B------:R-:W-:-:S07]  /*100d0*/  SEL R3, R24, RZ, P4 ;  /* 0x000000ff18037207 */ /* 0x000fce0002000000 */
.L_x_163:
[----:B------:R-:W-:Y:S05]  /*100e0*/  BSYNC B0 ;  /* 0x0000000000007941 */ /* 0x000fea0003800000 */
.L_x_162:
        /* <DEDUP_REMOVED lines=77> */
.L_x_169:
[----:B------:R-:W-:Y:S05]  /*105c0*/  BSYNC B0 ;  /* 0x0000000000007941 */ /* 0x000fea0003800000 */
.L_x_168:
[----:B------:R-:W-:Y:S06]  /*105d0*/  BAR.SYNC.DEFER_BLOCKING 0x1, 0x100 ;  /* 0x0044000000007b1d */ /* 0x000fec0000010000 */
[----:B------:R-:W-:Y:S04]  /*105e0*/  BSSY B0, `(.L_x_170) ;  /* 0x0000009000007945 */ /* 0x000fe80003800000 */
[----:B------:R-:W-:Y:S05]  /*105f0*/  @P1 BRA `(.L_x_171) ;  /* 0x00000000001c1947 */ /* 0x000fea0003800000 */
[----:B------:R-:W-:-:S13]  /*10600*/  ISETP.NE.AND P2, PT, R156, 0x3, PT ;  /* 0x000000039c00780c */ /* 0x000fda0003f45270 */
[----:B------:R-:W-:Y:S05]  /*10610*/  @!P2 BRA `(.L_x_172) ;  /* 0x000000000004a947 */ /* 0x000fea0003800000 */
[----:B------:R-:W-:Y:S01]  /*10620*/  BPT.TRAP 0x1 ;  /* 0x000000040000795c */ /* 0x000fe20000300000 */
.L_x_172:
[----:B------:R-:W-:-:S04]  /*10630*/  ULEA UR4, UR5, UR49, 0x3 ;  /* 0x0000003105047291 */ /* 0x000fc8000f8e183f */
[----:B------:R-:W-:-:S04]  /*10640*/  UIADD3 UR4, UR4, 0x50, URZ ;  /* 0x0000005004047890 */ /* 0x000fc8000fffe03f */
[----:B------:R-:W-:-:S09]  /*10650*/  UPRMT UR4, UR48, 0x654, UR4 ;  /* 0x0000065430047896 */ /* 0x000fd20008000004 */
[----:B------:R-:W-:Y:S03]  /*10660*/  SYNCS.ARRIVE.TRANS64.RED.A1T0 RZ, [UR4], RZ ;  /* 0x000000ffffff79a7 */ /* 0x000fe60008100404 */
.L_x_171:
[----:B------:R-:W-:Y:S05]  /*10670*/  BSYNC B0 ;  /* 0x0000000000007941 */ /* 0x000fea0003800000 */
.L_x_170:
        /* <DEDUP_REMOVED lines=8> */
.L_x_175:
        /* <DEDUP_REMOVED lines=8> */
.L_x_385:
[----:B------:R-:W-:Y:S05]  /*10780*/  BSYNC B1 ;  /* 0x0000000000017941 */ /* 0x000fea0003800000 */
.L_x_176:
[----:B------:R-:W-:Y:S05]  /*10790*/  @P3 BRA `(.L_x_178) ;  /* 0x0000000000943947 */ /* 0x000fea0003800000 */
[----:B------:R-:W-:Y:S01]  /*107a0*/  IMAD R25, R3, 0x2000, R159 ;  /* 0x0000200003197824 */ /* 0x000fe200078e029f */
[----:B------:R-:W-:Y:S05]  /*107b0*/  WARPSYNC.ALL ;  /* 0x0000000000007948 */ /* 0x000fea0003800000 */
[----:B------:R-:W-:Y:S01]  /*107c0*/  LEA R12, R158, R25, 0x1 ;  /* 0x000000199e0c7211 */ /* 0x000fe200078e08ff */
[----:B------:R-:W2:Y:S05]  /*107d0*/  LDSM.16.M88.4 R20, [R25] ;  /* 0x000000001914783b */ /* 0x000eaa0000000200 */
[----:B-1----:R-:W1:Y:S01]  /*107e0*/  LDSM.16.M88.4 R12, [R12] ;  /* 0x000000000c0c783b */ /* 0x002e620000000200 */
[C---:B--2---:R-:W-:Y:S01]  /*107f0*/  SHF.L.U32 R153, R21.reuse, 0x10, RZ ;  /* 0x0000001015997819 */ /* 0x044fe200000006ff */
[----:B------:R-:W-:Y:S01]  /*10800*/  IMAD.U32 R5, R22, 0x10000, RZ ;  /* 0x0001000016057824 */ /* 0x000fe200078e00ff */
[----:B------:R-:W-:Y:S01]  /*10810*/  LOP3.LUT R21, R21, 0xffff0000, RZ, 0xc0, !PT ;  /* 0xffff000015157812 */ /* 0x000fe200078ec0ff */
[----:B------:R-:W-:Y:S01]  /*10820*/  IMAD.U32 R155, R20, 0x10000, RZ ;  /* 0x00010000149b7824 */ /* 0x000fe200078e00ff */
[----:B------:R-:W-:Y:S01]  /*10830*/  LOP3.LUT R7, R22, 0xffff0000, RZ, 0xc0, !PT ;  /* 0xffff000016077812 */ /* 0x000fe200078ec0ff */
[----:B-1----:R-:W-:Y:S01]  /*10840*/  IMAD.U32 R25, R12, 0x10000, RZ ;  /* 0x000100000c197824 */ /* 0x002fe200078e00ff */
[C---:B------:R-:W-:Y:S01]  /*10850*/  SHF.L.U32 R9, R23.reuse, 0x10, RZ ;  /* 0x0000001017097819 */ /* 0x040fe200000006ff */
[----:B------:R-:W-:Y:S01]  /*10860*/  IMAD.U32 R31, R14, 0x10000, RZ ;  /* 0x000100000e1f7824 */ /* 0x000fe200078e00ff */
[----:B------:R-:W-:Y:S01]  /*10870*/  LOP3.LUT R19, R23, 0xffff0000, RZ, 0xc0, !PT ;  /* 0xffff000017137812 */ /* 0x000fe200078ec0ff */
[-C--:B------:R-:W-:Y:S01]  /*10880*/  FMUL R152, R21, R16.reuse ;  /* 0x0000001015987220 */ /* 0x080fe20000400000 */
        /* <DEDUP_REMOVED lines=22> */
.L_x_178:
[----:B------:R-:W-:Y:S02]  /*109f0*/  LOP3.LUT R11, R11, R26, RZ, 0x3c, !PT ;  /* 0x0000001a0b0b7212 */ /* 0x000fe400078e3cff */
[----:B------:R-:W-:-:S07]  /*10a00*/  SEL R3, R24, RZ, P4 ;  /* 0x000000ff18037207 */ /* 0x000fce0002000000 */
.L_x_174:
[----:B------:R-:W-:Y:S05]  /*10a10*/  BSYNC B0 ;  /* 0x0000000000007941 */ /* 0x000fea0003800000 */
.L_x_173:
        /* <DEDUP_REMOVED lines=61> */
.L_x_180:
[----:B------:R-:W-:Y:S05]  /*10df0*/  BSYNC B0 ;  /* 0x0000000000007941 */ /* 0x000fea0003800000 */
.L_x_179:
[----:B------:R-:W-:Y:S06]  /*10e00*/  BAR.SYNC.DEFER_BLOCKING 0x1, 0x100 ;  /* 0x0044000000007b1d */ /* 0x000fec0000010000 */
[----:B------:R-:W-:Y:S04]  /*10e10*/  BSSY B0, `(.L_x_181) ;  /* 0x0000009000007945 */ /* 0x000fe80003800000 */
[----:B------:R-:W-:Y:S05]  /*10e20*/  @P1 BRA `(.L_x_182) ;  /* 0x00000000001c1947 */ /* 0x000fea0003800000 */
[----:B------:R-:W-:-:S13]  /*10e30*/  ISETP.NE.AND P2, PT, R156, 0x3, PT ;  /* 0x000000039c00780c */ /* 0x000fda0003f45270 */
[----:B------:R-:W-:Y:S05]  /*10e40*/  @!P2 BRA `(.L_x_183) ;  /* 0x000000000004a947 */ /* 0x000fea0003800000 */
[----:B------:R-:W-:Y:S01]  /*10e50*/  BPT.TRAP 0x1 ;  /* 0x000000040000795c */ /* 0x000fe20000300000 */
.L_x_183:
[----:B------:R-:W-:-:S04]  /*10e60*/  ULEA UR4, UR5, UR49, 0x3 ;  /* 0x0000003105047291 */ /* 0x000fc8000f8e183f */
[----:B------:R-:W-:-:S04]  /*10e70*/  UIADD3 UR4, UR4, 0x50, URZ ;  /* 0x0000005004047890 */ /* 0x000fc8000fffe03f */
[----:B------:R-:W-:-:S09]  /*10e80*/  UPRMT UR4, UR48, 0x654, UR4 ;  /* 0x0000065430047896 */ /* 0x000fd20008000004 */
[----:B------:R-:W-:Y:S03]  /*10e90*/  SYNCS.ARRIVE.TRANS64.RED.A1T0 RZ, [UR4], RZ ;  /* 0x000000ffffff79a7 */ /* 0x000fe60008100404 */
.L_x_182:
[----:B------:R-:W-:Y:S05]  /*10ea0*/  BSYNC B0 ;  /* 0x0000000000007941 */ /* 0x000fea0003800000 */
.L_x_181:
        /* <DEDUP_REMOVED lines=8> */
.L_x_186:
        /* <DEDUP_REMOVED lines=8> */
.L_x_386:
[----:B------:R-:W-:Y:S05]  /*10fb0*/  BSYNC B1 ;  /* 0x0000000000017941 */ /* 0x000fea0003800000 */
.L_x_187:
        /* <DEDUP_REMOVED lines=38> */
.L_x_189:
[----:B------:R-:W-:Y:S02]  /*11220*/  LOP3.LUT R11, R11, R26, RZ, 0x3c, !PT ;  /* 0x0000001a0b0b7212 */ /* 0x000fe400078e3cff */
[----:B------:R-:W-:-:S07]  /*11230*/  SEL R3, R24, RZ, P4 ;  /* 0x000000ff18037207 */ /* 0x000fce0002000000 */
.L_x_185:
[----:B------:R-:W-:Y:S05]  /*11240*/  BSYNC B0 ;  /* 0x0000000000007941 */ /* 0x000fea0003800000 */
.L_x_184:
        /* <DEDUP_REMOVED lines=77> */
.L_x_191:
[----:B------:R-:W-:Y:S05]  /*11720*/  BSYNC B0 ;  /* 0x0000000000007941 */ /* 0x000fea0003800000 */
.L_x_190:
[----:B------:R-:W-:Y:S06]  /*11730*/  BAR.SYNC.DEFER_BLOCKING 0x1, 0x100 ;  /* 0x0044000000007b1d */ /* 0x000fec0000010000 */
[----:B------:R-:W-:Y:S04]  /*11740*/  BSSY B0, `(.L_x_192) ;  /* 0x0000009000007945 */ /* 0x000fe80003800000 */
[----:B------:R-:W-:Y:S05]  /*11750*/  @P1 BRA `(.L_x_193) ;  /* 0x00000000001c1947 */ /* 0x000fea0003800000 */
[----:B------:R-:W-:-:S13]  /*11760*/  ISETP.NE.AND P2, PT, R156, 0x3, PT ;  /* 0x000000039c00780c */ /* 0x000fda0003f45270 */
[----:B------:R-:W-:Y:S05]  /*11770*/  @!P2 BRA `(.L_x_194) ;  /* 0x000000000004a947 */ /* 0x000fea0003800000 */
[----:B------:R-:W-:Y:S01]  /*11780*/  BPT.TRAP 0x1 ;  /* 0x000000040000795c */ /* 0x000fe20000300000 */
.L_x_194:
[----:B------:R-:W-:-:S04]  /*11790*/  ULEA UR4, UR5, UR49, 0x3 ;  /* 0x0000003105047291 */ /* 0x000fc8000f8e183f */
[----:B------:R-:W-:-:S04]  /*117a0*/  UIADD3 UR4, UR4, 0x50, URZ ;  /* 0x0000005004047890 */ /* 0x000fc8000fffe03f */
[----:B------:R-:W-:-:S09]  /*117b0*/  UPRMT UR4, UR48, 0x654, UR4 ;  /* 0x0000065430047896 */ /* 0x000fd20008000004 */
[----:B------:R-:W-:Y:S03]  /*117c0*/  SYNCS.ARRIVE.TRANS64.RED.A1T0 RZ, [UR4], RZ ;  /* 0x000000ffffff79a7 */ /* 0x000fe60008100404 */
.L_x_193:
[----:B------:R-:W-:Y:S05]  /*117d0*/  BSYNC B0 ;  /* 0x0000000000007941 */ /* 0x000fea0003800000 */
.L_x_192:
        /* <DEDUP_REMOVED lines=8> */
.L_x_197:
        /* <DEDUP_REMOVED lines=8> */
.L_x_387:
[----:B------:R-:W-:Y:S05]  /*118e0*/  BSYNC B1 ;  /* 0x0000000000017941 */ /* 0x000fea0003800000 */
.L_x_198:
        /* <DEDUP_REMOVED lines=38> */
.L_x_200:
[----:B------:R-:W-:Y:S02]  /*11b50*/  LOP3.LUT R11, R11, R26, RZ, 0x3c, !PT ;  /* 0x0000001a0b0b7212 */ /* 0x000fe400078e3cff */
[----:B------:R-:W-:-:S07]  /*11b60*/  SEL R3, R24, RZ, P4 ;  /* 0x000000ff18037207 */ /* 0x000fce0002000000 */
.L_x_196:
[----:B------:R-:W-:Y:S05]  /*11b70*/  BSYNC B0 ;  /* 0x0000000000007941 */ /* 0x000fea0003800000 */
.L_x_195:
        /* <DEDUP_REMOVED lines=61> */
.L_x_202:
[----:B------:R-:W-:Y:S05]  /*11f50*/  BSYNC B0 ;  /* 0x0000000000007941 */ /* 0x000fea0003800000 */
.L_x_201:
[----:B------:R-:W-:Y:S06]  /*11f60*/  BAR.SYNC.DEFER_BLOCKING 0x1, 0x100 ;  /* 0x0044000000007b1d */ /* 0x000fec0000010000 */
[----:B------:R-:W-:Y:S04]  /*11f70*/  BSSY B0, `(.L_x_203) ;  /* 0x0000009000007945 */ /* 0x000fe80003800000 */
[----:B------:R-:W-:Y:S05]  /*11f80*/  @P1 BRA `(.L_x_204) ;  /* 0x00000000001c1947 */ /* 0x000fea0003800000 */
[----:B------:R-:W-:-:S13]  /*11f90*/  ISETP.NE.AND P2, PT, R156, 0x3, PT ;  /* 0x000000039c00780c */ /* 0x000fda0003f45270 */
[----:B------:R-:W-:Y:S05]  /*11fa0*/  @!P2 BRA `(.L_x_205) ;  /* 0x000000000004a947 */ /* 0x000fea0003800000 */
[----:B------:R-:W-:Y:S01]  /*11fb0*/  BPT.TRAP 0x1 ;  /* 0x000000040000795c */ /* 0x000fe20000300000 */
.L_x_205:
[----:B------:R-:W-:-:S04]  /*11fc0*/  ULEA UR4, UR5, UR49, 0x3 ;  /* 0x0000003105047291 */ /* 0x000fc8000f8e183f */
[----:B------:R-:W-:-:S04]  /*11fd0*/  UIADD3 UR4, UR4, 0x50, URZ ;  /* 0x0000005004047890 */ /* 0x000fc8000fffe03f */
[----:B------:R-:W-:-:S09]  /*11fe0*/  UPRMT UR4, UR48, 0x654, UR4 ;  /* 0x0000065430047896 */ /* 0x000fd20008000004 */
[----:B------:R-:W-:Y:S03]  /*11ff0*/  SYNCS.ARRIVE.TRANS64.RED.A1T0 RZ, [UR4], RZ ;  /* 0x000000ffffff79a7 */ /* 0x000fe60008100404 */
.L_x_204:
[----:B------:R-:W-:Y:S05]  /*12000*/  BSYNC B0 ;  /* 0x0000000000007941 */ /* 0x000fea0003800000 */
.L_x_203:
        /* <DEDUP_REMOVED lines=8> */
.L_x_208:
        /* <DEDUP_REMOVED lines=8> */
.L_x_388:
[----:B------:R-:W-:Y:S05]  /*12110*/  BSYNC B1 ;  /* 0x0000000000017941 */ /* 0x000fea0003800000 */
.L_x_209:
[----:B------:R-:W-:Y:S05]  /*12120*/  @P3 BRA `(.L_x_211) ;  /* 0x0000000000943947 */ /* 0x000fea0003800000 */
[----:B------:R-:W-:Y:S01]  /*12130*/  LEA R7, R3, R159, 0xd ;  /* 0x0000009f03077211 */ /* 0x000fe200078e68ff */
[----:B------:R-:W-:Y:S05]  /*12140*/  WARPSYNC.ALL ;  /* 0x0000000000007948 */ /* 0x000fea0003800000 */
[----:B------:R-:W-:Y:S01]  /*12150*/  IMAD R24, R158, 0x2, R7 ;  /* 0x000000029e187824 */ /* 0x000fe200078e0207 */
[----:B-1----:R-:W1:Y:S05]  /*12160*/  LDSM.16.M88.4 R12, [R7] ;  /* 0x00000000070c783b */ /* 0x002e6a0000000200 */
[----:B------:R-:W2:Y:S01]  /*12170*/  LDSM.16.M88.4 R24, [R24] ;  /* 0x000000001818783b */ /* 0x000ea20000000200 */
[----:B-1----:R-:W-:Y:S01]  /*12180*/  IMAD.U32 R153, R13, 0x10000, RZ ;  /* 0x000100000d997824 */ /* 0x002fe200078e00ff */
[----:B------:R-:W-:Y:S01]  /*12190*/  LOP3.LUT R5, R14, 0xffff0000, RZ, 0xc0, !PT ;  /* 0xffff00000e057812 */ /* 0x000fe200078ec0ff */
[----:B------:R-:W-:Y:S01]  /*121a0*/  IMAD.U32 R21, R15, 0x10000, RZ ;  /* 0x000100000f157824 */ /* 0x000fe200078e00ff */
[----:B------:R-:W-:Y:S01]  /*121b0*/  SHF.L.U32 R155, R12, 0x10, RZ ;  /* 0x000000100c9b7819 */ /* 0x000fe200000006ff */
[-C--:B------:R-:W-:Y:S01]  /*121c0*/  FMUL R153, R153, R16.reuse ;  /* 0x0000001099997220 */ /* 0x080fe20000400000 */
[----:B--2---:R-:W-:Y:S01]  /*121d0*/  LOP3.LUT R7, R24, 0xffff0000, RZ, 0xc0, !PT ;  /* 0xffff000018077812 */ /* 0x004fe200078ec0ff */
[----:B------:R-:W-:Y:S01]  /*121e0*/  IMAD.U32 R9, R25, 0x10000, RZ ;  /* 0x0001000019097824 */ /* 0x000fe200078e00ff */
[----:B------:R-:W-:Y:S01]  /*121f0*/  LOP3.LUT R3, R12, 0xffff0000, RZ, 0xc0, !PT ;  /* 0xffff00000c037812 */ /* 0x000fe200078ec0ff */
[----:B------:R-:W-:Y:S01]  /*12200*/  IMAD.U32 R35, R27, 0x10000, RZ ;  /* 0x000100001b237824 */ /* 0x000fe200078e00ff */
        /* <DEDUP_REMOVED lines=23> */
.L_x_211:
[----:B------:R-:W-:Y:S02]  /*12380*/  LOP3.LUT R11, R11, R30, RZ, 0x3c, !PT ;  /* 0x0000001e0b0b7212 */ /* 0x000fe400078e3cff */
[----:B------:R-:W-:-:S07]  /*12390*/  SEL R3, R28, RZ, P4 ;  /* 0x000000ff1c037207 */ /* 0x000fce0002000000 */
.L_x_207:
[----:B------:R-:W-:Y:S05]  /*123a0*/  BSYNC B0 ;  /* 0x0000000000007941 */ /* 0x000fea0003800000 */
.L_x_206:
        /* <DEDUP_REMOVED lines=23> */
[C-C-:B-----5:R-:W-:Y:S01]  /*12520*/  FFMA R25, R17.reuse, R25, R2.reuse ;  /* 0x0000001911197223 */ /* 0x160fe20000000002 */
[----:B------:R-:W-:-:S03]  /*12530*/  FFMA R30, R17, R30, R2 ;  /* 0x0000001e111e7223 */ /* 0x000fc60000000002 */
[----:B------:R-:W-:Y:S01]  /*12540*/  FADD R39, R22, R25 ;  /* 0x0000001916277221 */ /* 0x000fe20000000000 */
[----:B------:R-:W-:Y:S01]  /*12550*/  FFMA R29, R17, R29, R2 ;  /* 0x0000001d111d7223 */ /* 0x000fe20000000002 */
[----:B------:R-:W-:Y:S01]  /*12560*/  FADD R30, R19, R30 ;  /* 0x0000001e131e7221 */ /* 0x000fe20000000000 */
[C-C-:B------:R-:W-:Y:S02]  /*12570*/  FFMA R34, R17.reuse, R34, R2.reuse ;  /* 0x0000002211227223 */ /* 0x140fe40000000002 */
[----:B------:R-:W-:Y:S01]  /*12580*/  FADD R29, R18, R29 ;  /* 0x0000001d121d7221 */ /* 0x000fe20000000000 */
[----:B------:R-:W-:Y:S01]  /*12590*/  FFMA R37, R17, R36, R2 ;  /* 0x0000002411257223 */ /* 0x000fe20000000002 */
[----:B------:R-:W-:Y:S01]  /*125a0*/  FADD R36, R23, R24 ;  /* 0x0000001817247221 */ /* 0x000fe20000000000 */
[----:B------:R-:W-:Y:S01]  /*125b0*/  F2FP.RELU.BF16.F32.PACK_AB R24, R13, R14 ;  /* 0x0000000e0d18723e */ /* 0x000fe200000018ff */
[----:B------:R-:W-:Y:S01]  /*125c0*/  FADD R34, R9, R34 ;  /* 0x0000002209227221 */ /* 0x000fe20000000000 */
[C-C-:B------:R-:W-:Y:S01]  /*125d0*/  FFMA R2, R17.reuse, R35, R4.reuse ;  /* 0x0000002311027223 */ /* 0x140fe20000000004 */
[----:B------:R-:W-:Y:S01]  /*125e0*/  FADD R37, R8, R37 ;  /* 0x0000002508257221 */ /* 0x000fe20000000000 */
[C-C-:B------:R-:W-:Y:S01]  /*125f0*/  FFMA R15, R17.reuse, R15, R4.reuse ;  /* 0x0000000f110f7223 */ /* 0x140fe20000000004 */
        /* <DEDUP_REMOVED lines=8> */
[----:B------:R-:W-:Y:S02]  /*12680*/  FADD R31, R12, R31 ;  /* 0x0000001f0c1f7221 */ /* 0x000fe40000000000 */
[----:B------:R-:W-:Y:S01]  /*12690*/  F2FP.RELU.BF16.F32.PACK_AB R27, R27, R28 ;  /* 0x0000001c1b1b723e */ /* 0x000fe200000018ff */
[--C-:B------:R-:W-:Y:S01]  /*126a0*/  FFMA R2, R17, R40, R4.reuse ;  /* 0x0000002811027223 */ /* 0x100fe20000000004 */
[----:B------:R-:W-:Y:S01]  /*126b0*/  FADD R14, R10, R35 ;  /* 0x000000230a0e7221 */ /* 0x000fe20000000000 */
[----:B------:R-:W-:Y:S01]  /*126c0*/  F2FP.RELU.BF16.F32.PACK_AB R25, R15, R26 ;  /* 0x0000001a0f19723e */ /* 0x000fe200000018ff */
[----:B------:R-:W-:Y:S01]  /*126d0*/  FFMA R4, R17, R38, R4 ;  /* 0x0000002611047223 */ /* 0x000fe20000000004 */
[----:B------:R-:W-:Y:S01]  /*126e0*/  FADD R2, R7, R2 ;  /* 0x0000000207027221 */ /* 0x000fe20000000000 */
[----:B------:R-:W-:-:S02]  /*126f0*/  F2FP.RELU.BF16.F32.PACK_AB R28, R29, R30 ;  /* 0x0000001e1d1c723e */ /* 0x000fc400000018ff */
[----:B------:R-:W-:Y:S01]  /*12700*/  FADD R13, R5, R4 ;  /* 0x00000004050d7221 */ /* 0x000fe20000000000 */
[----:B------:R-:W-:Y:S02]  /*12710*/  F2FP.RELU.BF16.F32.PACK_AB R26, R39, R36 ;  /* 0x00000024271a723e */ /* 0x000fe400000018ff */
[----:B------:R-:W-:Y:S02]  /*12720*/  F2FP.RELU.BF16.F32.PACK_AB R29, R14, R31 ;  /* 0x0000001f0e1d723e */ /* 0x000fe400000018ff */
        /* <DEDUP_REMOVED lines=21> */
.L_x_213:
[----:B------:R-:W-:Y:S05]  /*12880*/  BSYNC B0 ;  /* 0x0000000000007941 */ /* 0x000fea0003800000 */
.L_x_212:
[----:B------:R-:W-:Y:S06]  /*12890*/  BAR.SYNC.DEFER_BLOCKING 0x1, 0x100 ;  /* 0x0044000000007b1d */ /* 0x000fec0000010000 */
[----:B------:R-:W-:Y:S04]  /*128a0*/  BSSY B0, `(.L_x_214) ;  /* 0x0000009000007945 */ /* 0x000fe80003800000 */
[----:B------:R-:W-:Y:S05]  /*128b0*/  @P1 BRA `(.L_x_215) ;  /* 0x00000000001c1947 */ /* 0x000fea0003800000 */
[----:B------:R-:W-:-:S13]  /*128c0*/  ISETP.NE.AND P2, PT, R156, 0x3, PT ;  /* 0x000000039c00780c */ /* 0x000fda0003f45270 */
[----:B------:R-:W-:Y:S05]  /*128d0*/  @!P2 BRA `(.L_x_216) ;  /* 0x000000000004a947 */ /* 0x000fea0003800000 */
[----:B------:R-:W-:Y:S01]  /*128e0*/  BPT.TRAP 0x1 ;  /* 0x000000040000795c */ /* 0x000fe20000300000 */
.L_x_216:
[----:B------:R-:W-:-:S04]  /*128f0*/  ULEA UR4, UR5, UR49, 0x3 ;  /* 0x0000003105047291 */ /* 0x000fc8000f8e183f */
[----:B------:R-:W-:-:S04]  /*12900*/  UIADD3 UR4, UR4, 0x50, URZ ;  /* 0x0000005004047890 */ /* 0x000fc8000fffe03f */
[----:B------:R-:W-:-:S09]  /*12910*/  UPRMT UR4, UR48, 0x654, UR4 ;  /* 0x0000065430047896 */ /* 0x000fd20008000004 */
[----:B------:R-:W-:Y:S03]  /*12920*/  SYNCS.ARRIVE.TRANS64.RED.A1T0 RZ, [UR4], RZ ;  /* 0x000000ffffff79a7 */ /* 0x000fe60008100404 */
.L_x_215:
[----:B------:R-:W-:Y:S05]  /*12930*/  BSYNC B0 ;  /* 0x0000000000007941 */ /* 0x000fea0003800000 */
.L_x_214:
        /* <DEDUP_REMOVED lines=8> */
.L_x_219:
[----:B------:R-:W-:Y:S01]  /*129c0*/  SHF.L.U32 R11, R11, 0x1f, RZ ;  /* 0x0000001f0b0b7819 */ /* 0x000fe200000006ff */
[----:B------:R-:W-:Y:S01]  /*129d0*/  BSSY B1, `(.L_x_220) ;  /* 0x0000004000017945 */ /* 0x000fe20003800000 */
[----:B------:R-:W-:-:S04]  /*129e0*/  LEA R2, R3, UR49, 0x3 ;  /* 0x0000003103027c11 */ /* 0x000fc8000f8e18ff */
[----:B------:R-:W2:Y:S02]  /*129f0*/  SYNCS.PHASECHK.TRANS64.TRYWAIT P2, [R2+URZ+0x30], R11 ;  /* 0x0000300b020075a7 */ /* 0x000ea4000804017f */
[----:B--2---:R-:W-:Y:S05]  /*12a00*/  @!P2 BRA `(.L_x_221) ;  /* 0x000000500014a947 */ /* 0x004fea0003800000 */
.L_x_389:
[----:B------:R-:W-:Y:S05]  /*12a10*/  BSYNC B1 ;  /* 0x0000000000017941 */ /* 0x000fea0003800000 */
.L_x_220:
[----:B------:R-:W-:Y:S05]  /*12a20*/  @P3 BRA `(.L_x_218) ;  /* 0x0000000000943947 */ /* 0x000fea0003800000 */
[----:B------:R-:W-:Y:S01]  /*12a30*/  LEA R3, R3, R159, 0xd ;  /* 0x0000009f03037211 */ /* 0x000fe200078e68ff */
[----:B------:R-:W-:Y:S05]  /*12a40*/  WARPSYNC.ALL ;  /* 0x0000000000007948 */ /* 0x000fea0003800000 */
[----:B--2---:R-:W-:Y:S01]  /*12a50*/  IMAD R2, R158, 0x2, R3 ;  /* 0x000000029e027824 */ /* 0x004fe200078e0203 */
[----:B------:R-:W2:Y:S04]  /*12a60*/  LDSM.16.M88.4 R8, [R3] ;  /* 0x000000000308783b */ /* 0x000ea80000000200 */
[----:B------:R-:W3:Y:S01]  /*12a70*/  LDSM.16.M88.4 R12, [R2] ;  /* 0x00000000020c783b */ /* 0x000ee20000000200 */
[----:B--2---:R-:W-:Y:S01]  /*12a80*/  IMAD.U32 R153, R9, 0x10000, RZ ;  /* 0x0001000009997824 */ /* 0x004fe200078e00ff */
[----:B------:R-:W-:Y:S01]  /*12a90*/  LOP3.LUT R5, R8, 0xffff0000, RZ, 0xc0, !PT ;  /* 0xffff000008057812 */ /* 0x000fe200078ec0ff */
[----:B------:R-:W-:Y:S01]  /*12aa0*/  IMAD.U32 R21, R11, 0x10000, RZ ;  /* 0x000100000b157824 */ /* 0x000fe200078e00ff */
[----:B------:R-:W-:Y:S01]  /*12ab0*/  LOP3.LUT R9, R9, 0xffff0000, RZ, 0xc0, !PT ;  /* 0xffff000009097812 */ /* 0x000fe200078ec0ff */
[----:B---3--:R-:W-:Y:S01]  /*12ac0*/  IMAD.U32 R19, R12, 0x10000, RZ ;  /* 0x000100000c137824 */ /* 0x008fe200078e00ff */
[C---:B------:R-:W-:Y:S01]  /*12ad0*/  SHF.L.U32 R7, R15.reuse, 0x10, RZ ;  /* 0x000000100f077819 */ /* 0x040fe200000006ff */
[----:B-1----:R-:W-:Y:S01]  /*12ae0*/  IMAD.U32 R27, R14, 0x10000, RZ ;  /* 0x000100000e1b7824 */ /* 0x002fe200078e00ff */
        /* <DEDUP_REMOVED lines=25> */
.L_x_218:
[----:B------:R-:W-:Y:S05]  /*12c80*/  BSYNC B0 ;  /* 0x0000000000007941 */ /* 0x000fea0003800000 */
.L_x_217:
[C-C-:B------:R-:W-:Y:S01]  /*12c90*/  FFMA R136, R17.reuse, R136, R6.reuse ;  /* 0x0000008811887223 */ /* 0x140fe20000000006 */
[C---:B------:R-:W-:Y:S01]  /*12ca0*/  FFMA R137, R17.reuse, R137, R6 ;  /* 0x0000008911897223 */ /* 0x040fe20000000006 */
[C-C-:B------:R-:W-:Y:S01]  /*12cb0*/  FFMA R138, R17.reuse, R138, R0.reuse ;  /* 0x0000008a118a7223 */ /* 0x140fe20000000000 */
[C---:B------:R-:W-:Y:S01]  /*12cc0*/  FFMA R139, R17.reuse, R139, R0 ;  /* 0x0000008b118b7223 */ /* 0x040fe20000000000 */
[C-C-:B------:R-:W-:Y:S01]  /*12cd0*/  FFMA R140, R17.reuse, R140, R6.reuse ;  /* 0x0000008c118c7223 */ /* 0x140fe20000000006 */
[C-C-:B------:R-:W-:Y:S01]  /*12ce0*/  FFMA R141, R17.reuse, R141, R6.reuse ;  /* 0x0000008d118d7223 */ /* 0x140fe20000000006 */
[C-C-:B------:R-:W-:Y:S01]  /*12cf0*/  FFMA R144, R17.reuse, R144, R6.reuse ;  /* 0x0000009011907223 */ /* 0x140fe20000000006 */
[C---:B------:R-:W-:Y:S01]  /*12d00*/  FFMA R145, R17.reuse, R145, R6 ;  /* 0x0000009111917223 */ /* 0x040fe20000000006 */
[C-C-:B------:R-:W-:Y:S01]  /*12d10*/  FFMA R142, R17.reuse, R142, R0.reuse ;  /* 0x0000008e118e7223 */ /* 0x140fe20000000000 */
[C-C-:B------:R-:W-:Y:S01]  /*12d20*/  FFMA R143, R17.reuse, R143, R0.reuse ;  /* 0x0000008f118f7223 */ /* 0x140fe20000000000 */
[C-C-:B------:R-:W-:Y:S01]  /*12d30*/  FFMA R3, R17.reuse, R146, R0.reuse ;  /* 0x0000009211037223 */ /* 0x140fe20000000000 */
[C-C-:B------:R-:W-:Y:S01]  /*12d40*/  FFMA R147, R17.reuse, R147, R0.reuse ;  /* 0x0000009311937223 */ /* 0x140fe20000000000 */
[C---:B------:R-:W-:Y:S01]  /*12d50*/  FFMA R150, R17.reuse, R150, R0 ;  /* 0x0000009611967223 */ /* 0x040fe20000000000 */
[C-C-:B------:R-:W-:Y:S01]  /*12d60*/  FFMA R148, R17.reuse, R148, R6.reuse ;  /* 0x0000009411947223 */ /* 0x140fe20000000006 */
[C---:B------:R-:W-:Y:S01]  /*12d70*/  FFMA R149, R17.reuse, R149, R6 ;  /* 0x0000009511957223 */ /* 0x040fe20000000006 */
        /* <DEDUP_REMOVED lines=34> */
[----:B----4-:R-:W4:Y:S02]  /*12fa0*/  FENCE.VIEW.ASYNC.S ;  /* 0x00000000000073c6 */ /* 0x010f240000000000 */
[----:B----4-:R-:W-:Y:S06]  /*12fb0*/  BAR.SYNC.DEFER_BLOCKING 0x1, 0x100 ;  /* 0x0044000000007b1d */ /* 0x010fec0000010000 */
        /* <DEDUP_REMOVED lines=9> */
[----:B----4-:R-:W-:-:S04]  /*13050*/  DEPBAR.LE SB0, 0x1 ;  /* 0x000080400000791a */ /* 0x010fc80000000000 */
.L_x_223:
[----:B------:R-:W-:Y:S05]  /*13060*/  BSYNC B0 ;  /* 0x0000000000007941 */ /* 0x000fea0003800000 */
.L_x_222:
[----:B------:R-:W-:Y:S06]  /*13070*/  BAR.SYNC.DEFER_BLOCKING 0x1, 0x100 ;  /* 0x0044000000007b1d */ /* 0x000fec0000010000 */
[----:B------:R-:W-:Y:S04]  /*13080*/  BSSY B0, `(.L_x_224) ;  /* 0x0000009000007945 */ /* 0x000fe80003800000 */
[----:B------:R-:W-:Y:S05]  /*13090*/  @P1 BRA `(.L_x_225) ;  /* 0x00000000001c1947 */ /* 0x000fea0003800000 */
[----:B------:R-:W-:-:S13]  /*130a0*/  ISETP.NE.AND P0, PT, R156, 0x3, PT ;  /* 0x000000039c00780c */ /* 0x000fda0003f05270 */
[----:B------:R-:W-:Y:S05]  /*130b0*/  @!P0 BRA `(.L_x_226) ;  /* 0x0000000000048947 */ /* 0x000fea0003800000 */
[----:B------:R-:W-:Y:S01]  /*130c0*/  BPT.TRAP 0x1 ;  /* 0x000000040000795c */ /* 0x000fe20000300000 */
.L_x_226:
[----:B------:R-:W-:-:S04]  /*130d0*/  ULEA UR4, UR36, UR49, 0x3 ;  /* 0x0000003124047291 */ /* 0x000fc8000f8e183f */
[----:B------:R-:W-:-:S04]  /*130e0*/  UIADD3 UR4, UR4, 0x50, URZ ;  /* 0x0000005004047890 */ /* 0x000fc8000fffe03f */
[----:B------:R-:W-:-:S09]  /*130f0*/  UPRMT UR4, UR48, 0x654, UR4 ;  /* 0x0000065430047896 */ /* 0x000fd20008000004 */
[----:B------:R-:W-:Y:S03]  /*13100*/  SYNCS.ARRIVE.TRANS64.RED.A1T0 RZ, [UR4], RZ ;  /* 0x000000ffffff79a7 */ /* 0x000fe60008100404 */
.L_x_225:
[----:B------:R-:W-:Y:S05]  /*13110*/  BSYNC B0 ;  /* 0x0000000000007941 */ /* 0x000fea0003800000 */
.L_x_224:
[----:B------:R-:W4:Y:S01]  /*13120*/  LDL.LU R23, [R1+0x208] ;  /* 0x0002080001177983 */ /* 0x000f220000300800 */
[----:B------:R-:W-:-:S03]  /*13130*/  ULDC.64 UR4, c[0x0][0x8f8] ;  /* 0x00023e0000047ab9 */ /* 0x000fc60000000a00 */
[----:B------:R-:W5:Y:S01]  /*13140*/  LDL.LU R21, [R1+0x204] ;  /* 0x0002040001157983 */ /* 0x000f620000300800 */
[----:B------:R-:W-:Y:S01]  /*13150*/  UIADD3 UR36, UR36, 0x1, URZ ;  /* 0x0000000124247890 */ /* 0x000fe2000fffe03f */
[----:B------:R-:W-:Y:S01]  /*13160*/  PRMT R0, RZ, 0x7610, R0 ;  /* 0x00007610ff007816 */ /* 0x000fe20000000000 */
[----:B------:R-:W-:Y:S01]  /*13170*/  UMOV UR43, 0xffffffff ;  /* 0xffffffff002b7882 */ /* 0x000fe20000000000 */
[----:B------:R-:W-:Y:S01]  /*13180*/  MOV R19, 0xffffffff ;  /* 0xffffffff00137802 */ /* 0x000fe20000000f00 */
[----:B------:R-:W-:Y:S01]  /*13190*/  UISETP.NE.AND UP0, UPT, UR36, 0x4, UPT ;  /* 0x000000042400788c */ /* 0x000fe2000bf05270 */
[----:B------:R-:W-:-:S03]  /*131a0*/  IMAD.MOV.U32 R18, RZ, RZ, -0x1 ;  /* 0xffffffffff127424 */ /* 0x000fc600078e00ff */
[----:B------:R-:W-:Y:S01]  /*131b0*/  USEL UR36, UR36, URZ, UP0 ;  /* 0x0000003f24247287 */ /* 0x000fe20008000000 */
[----:B-----5:R-:W-:-:S04]  /*131c0*/  IADD3 R21, P0, R21, UR46, RZ ;  /* 0x0000002e15157c10 */ /* 0x020fc8000ff1e0ff */
[----:B----4-:R-:W-:Y:S01]  /*131d0*/  IADD3.X R23, R23, UR38, RZ, P0, !PT ;  /* 0x0000002617177c10 */ /* 0x010fe200087fe4ff */
[----:B------:R4:W-:Y:S01]  /*131e0*/  STL [R1+0x204], R21 ;  /* 0x0002041501007387 */ /* 0x0009e20000100800 */
[----:B------:R-:W-:-:S03]  /*131f0*/  ISETP.GE.U32.AND P0, PT, R21, UR4, PT ;  /* 0x0000000415007c0c */ /* 0x000fc6000bf06070 */
[----:B------:R4:W-:Y:S01]  /*13200*/  STL [R1+0x208], R23 ;  /* 0x0002081701007387 */ /* 0x0009e20000100800 */
[----:B------:R-:W-:-:S13]  /*13210*/  ISETP.GE.U32.AND.EX P0, PT, R23, UR5, PT, P0 ;  /* 0x0000000517007c0c */ /* 0x000fda000bf06100 */
[----:B----4-:R-:W-:Y:S05]  /*13220*/  @P0 BRA `(.L_x_227) ;  /* 0x0000000400740947 */ /* 0x010fea0003800000 */
[----:B------:R-:W4:Y:S01]  /*13230*/  S2R R16, SR_CTAID.X ;  /* 0x0000000000107919 */ /* 0x000f220000002500 */
[----:B------:R-:W5:Y:S01]  /*13240*/  LDC.64 R8, c[0x0][0x8d0] ;  /* 0x00023400ff087b82 */ /* 0x000f620000000a00 */
[----:B------:R-:W-:Y:S01]  /*13250*/  ULDC UR4, c[0x0][0x150] ;  /* 0x0000540000047ab9 */ /* 0x000fe20000000800 */
[----:B------:R-:W-:Y:S01]  /*13260*/  MOV R6, R21 ;  /* 0x0000001500067202 */ /* 0x000fe20000000f00 */
[----:B------:R-:W1:Y:S01]  /*13270*/  S2R R20, SR_CTAID.Y ;  /* 0x0000000000147919 */ /* 0x000e620000002600 */
[----:B------:R-:W-:-:S04]  /*13280*/  IMAD.MOV.U32 R7, RZ, RZ, R23 ;  /* 0x000000ffff077224 */ /* 0x000fc800078e0017 */
[----:B------:R-:W1:Y:S08]  /*13290*/  LDC R19, c[0x0][0x144] ;  /* 0x00005100ff137b82 */ /* 0x000e700000000800 */
[----:B------:R-:W1:Y:S08]  /*132a0*/  LDC R10, c[0x0][0x8d8] ;  /* 0x00023600ff0a7b82 */ /* 0x000e700000000800 */
[----:B------:R-:W1:Y:S01]  /*132b0*/  LDC.64 R14, c[0x0][0x8c8] ;  /* 0x00023200ff0e7b82 */ /* 0x000e620000000a00 */
[----:B-----5:R-:W-:-:S04]  /*132c0*/  ISETP.NE.U32.AND P0, PT, R8, RZ, PT ;  /* 0x000000ff0800720c */ /* 0x020fc80003f05070 */
[----:B------:R-:W-:Y:S02]  /*132d0*/  ISETP.NE.AND.EX P0, PT, R9, RZ, PT, P0 ;  /* 0x000000ff0900720c */ /* 0x000fe40003f05300 */
[----:B----4-:R-:W-:-:S05]  /*132e0*/  I2FP.F32.U32 R0, R16 ;  /* 0x0000001000007245 */ /* 0x010fca0000201000 */
[----:B------:R-:W-:-:S04]  /*132f0*/  FMUL R0, R0, UR4 ;  /* 0x0000000400007c20 */ /* 0x000fc80008400000 */
[----:B------:R4:W1:Y:S02]  /*13300*/  F2I.U32.TRUNC.NTZ R18, R0 ;  /* 0x0000000000127305 */ /* 0x000864000020f000 */
[----:B------:R-:W-:Y:S05]  /*13310*/  @!P0 BRA `(.L_x_228) ;  /* 0x0000000000288947 */ /* 0x000fea0003800000 */
[----:B----4-:R-:W4:Y:S02]  /*13320*/  LDC R0, c[0x0][0x8dc] ;  /* 0x00023700ff007b82 */ /* 0x010f240000000800 */
[----:B----4-:R-:W-:-:S04]  /*13330*/  IADD3 R7, P0, R21, R0, RZ ;  /* 0x0000000015077210 */ /* 0x010fc80007f1e0ff */
[----:B--2---:R-:W-:-:S05]  /*13340*/  IADD3.X R11, RZ, R23, RZ, P0, !PT ;  /* 0x00000017ff0b7210 */ /* 0x004fca00007fe4ff */
[----:B------:R-:W-:-:S04]  /*13350*/  IMAD.WIDE.U32 R2, R11, R8, RZ ;  /* 0x000000080b027225 */ /* 0x000fc800078e00ff */
[----:B------:R-:W-:-:S04]  /*13360*/  IMAD.WIDE.U32 R4, P0, R7, R9, R2 ;  /* 0x0000000907047225 */ /* 0x000fc80007800002 */
[----:B------:R-:W-:Y:S01]  /*13370*/  IMAD.WIDE.U32 R2, R7, R8, RZ ;  /* 0x0000000807027225 */ /* 0x000fe200078e00ff */
[----:B------:R-:W-:-:S03]  /*13380*/  MOV R6, R5 ;  /* 0x0000000500067202 */ /* 0x000fc60000000f00 */
[----:B------:R-:W-:Y:S01]  /*13390*/  IMAD.X R7, RZ, RZ, RZ, P0 ;  /* 0x000000ffff077224 */ /* 0x000fe200000e06ff */
[----:B------:R-:W-:-:S05]  /*133a0*/  IADD3 RZ, P0, R3, R4, RZ ;  /* 0x0000000403ff7210 */ /* 0x000fca0007f1e0ff */
[----:B------:R-:W-:-:S08]  /*133b0*/  IMAD.WIDE.U32.X R6, R11, R9, R6, P0 ;  /* 0x000000090b067225 */ /* 0x000fd000000e0406 */
.L_x_228:
[-CC-:B-1----:R-:W-:Y:S01]  /*133c0*/  SHF.R.U64 R25, R6, R10.reuse, R7.reuse ;  /* 0x0000000a06197219 */ /* 0x182fe20000001207 */
[----:B------:R-:W1:Y:S01]  /*133d0*/  LDC.64 R12, c[0x0][0x8e8] ;  /* 0x00023a00ff0c7b82 */ /* 0x000e620000000a00 */
[----:B----4-:R-:W-:Y:S01]  /*133e0*/  SHF.R.U32.HI R0, RZ, R10, R7 ;  /* 0x0000000aff007219 */ /* 0x010fe20000011607 */
[----:B--2---:R-:W-:Y:S01]  /*133f0*/  IMAD.MOV.U32 R2, RZ, RZ, R21 ;  /* 0x000000ffff027224 */ /* 0x004fe200078e0015 */
[----:B------:R-:W-:Y:S01]  /*13400*/  IADD3 R5, P0, RZ, -R25, RZ ;  /* 0x80000019ff057210 */ /* 0x000fe20007f1e0ff */
[----:B------:R-:W-:Y:S01]  /*13410*/  ULDC UR4, c[0x0][0x154] ;  /* 0x0000550000047ab9 */ /* 0x000fe20000000800 */
[----:B------:R-:W-:Y:S01]  /*13420*/  IADD3 R18, -R18, RZ, RZ ;  /* 0x000000ff12127210 */ /* 0x000fe20007ffe1ff */
[----:B------:R-:W-:Y:S02]  /*13430*/  IMAD.MOV.U32 R7, RZ, RZ, 0x1 ;  /* 0x00000001ff077424 */ /* 0x000fe400078e00ff */
[----:B------:R-:W2:Y:S01]  /*13440*/  LDC R4, c[0x0][0x8c0] ;  /* 0x00023000ff047b82 */ /* 0x000ea20000000800 */
[----:B------:R-:W-:-:S02]  /*13450*/  IMAD.X R3, RZ, RZ, ~R0, P0 ;  /* 0x000000ffff037224 */ /* 0x000fc400000e0e00 */
[----:B------:R-:W-:Y:S02]  /*13460*/  IMAD R18, R19, R18, R16 ;  /* 0x0000001213127224 */ /* 0x000fe400078e0210 */
[-C--:B------:R-:W-:Y:S01]  /*13470*/  IMAD R0, R3, R14.reuse, RZ ;  /* 0x0000000e03007224 */ /* 0x080fe200078e02ff */
[----:B------:R-:W-:Y:S02]  /*13480*/  MOV R3, R23 ;  /* 0x0000001700037202 */ /* 0x000fe40000000f00 */
[----:B------:R-:W4:Y:S01]  /*13490*/  LDC R6, c[0x0][0x8b0] ;  /* 0x00022c00ff067b82 */ /* 0x000f220000000800 */
[----:B------:R-:W-:-:S04]  /*134a0*/  IMAD.WIDE.U32 R2, R5, R14, R2 ;  /* 0x0000000e05027225 */ /* 0x000fc800078e0002 */
[----:B------:R-:W-:-:S03]  /*134b0*/  IMAD R5, R5, R15, R0 ;  /* 0x0000000f05057224 */ /* 0x000fc600078e0200 */
[----:B------:R-:W5:Y:S01]  /*134c0*/  LDC R22, c[0x0][0x900] ;  /* 0x00024000ff167b82 */ /* 0x000f620000000800 */
[----:B------:R-:W-:Y:S01]  /*134d0*/  I2FP.F32.U32 R0, R20 ;  /* 0x0000001400007245 */ /* 0x000fe20000201000 */
[----:B------:R-:W-:Y:S01]  /*134e0*/  IMAD.IADD R3, R3, 0x1, R5 ;  /* 0x0000000103037824 */ /* 0x000fe200078e0205 */
[----:B-1----:R-:W-:-:S03]  /*134f0*/  ISETP.NE.U32.AND P0, PT, R12, RZ, PT ;  /* 0x000000ff0c00720c */ /* 0x002fc60003f05070 */
[----:B------:R-:W-:Y:S01]  /*13500*/  FMUL R0, R0, UR4 ;  /* 0x0000000400007c20 */ /* 0x000fe20008400000 */
[----:B------:R-:W-:Y:S01]  /*13510*/  MOV R5, 0xffffffff ;  /* 0xffffffff00057802 */ /* 0x000fe20000000f00 */
[----:B------:R-:W1:Y:S01]  /*13520*/  LDC R15, c[0x0][0x148] ;  /* 0x00005200ff0f7b82 */ /* 0x000e620000000800 */
[----:B------:R-:W-:Y:S01]  /*13530*/  ISETP.NE.AND.EX P0, PT, R13, RZ, PT, P0 ;  /* 0x000000ff0d00720c */ /* 0x000fe20003f05300 */
[----:B------:R1:W1:Y:S01]  /*13540*/  F2I.U32.TRUNC.NTZ R14, R0 ;  /* 0x00000000000e7305 */ /* 0x000262000020f000 */
[-CC-:B--2---:R-:W-:Y:S02]  /*13550*/  SHF.R.U64 R10, R2, R4.reuse, R3.reuse ;  /* 0x00000004020a7219 */ /* 0x184fe40000001203 */
[----:B------:R-:W-:-:S03]  /*13560*/  SHF.R.U32.HI R3, RZ, R4, R3 ;  /* 0x00000004ff037219 */ /* 0x000fc60000011603 */
[----:B------:R-:W2:Y:S01]  /*13570*/  LDC R16, c[0x0][0x8a8] ;  /* 0x00022a00ff107b82 */ /* 0x000ea20000000800 */
[-CC-:B----4-:R-:W-:Y:S02]  /*13580*/  SHF.R.U64 R8, R10, R6.reuse, R3.reuse ;  /* 0x000000060a087219 */ /* 0x190fe40000001203 */
[----:B------:R-:W-:-:S05]  /*13590*/  SHF.R.U32.HI R3, RZ, R6, R3 ;  /* 0x00000006ff037219 */ /* 0x000fca0000011603 */
[----:B------:R-:W4:Y:S01]  /*135a0*/  LDC R21, c[0x0][0x8f0] ;  /* 0x00023c00ff157b82 */ /* 0x000f220000000800 */
[-C--:B-----5:R-:W-:Y:S02]  /*135b0*/  SHF.L.U32 R5, R5, R22.reuse, RZ ;  /* 0x0000001605057219 */ /* 0x0a0fe400000006ff */
[-CC-:B------:R-:W-:Y:S02]  /*135c0*/  SHF.R.U64 R11, R8, R22.reuse, R3.reuse ;  /* 0x00000016080b7219 */ /* 0x180fe40000001203 */
[-C--:B------:R-:W-:Y:S02]  /*135d0*/  SHF.R.U32.HI R3, RZ, R22.reuse, R3 ;  /* 0x00000016ff037219 */ /* 0x080fe40000011603 */
[----:B------:R-:W-:Y:S01]  /*135e0*/  SHF.L.U32 R22, R7, R22, RZ ;  /* 0x0000001607167219 */ /* 0x000fe200000006ff */
[----:B------:R-:W1:Y:S01]  /*135f0*/  LDC R23, c[0x0][0x8e0] ;  /* 0x00023800ff177b82 */ /* 0x000e620000000800 */
[----:B------:R-:W-:Y:S02]  /*13600*/  LOP3.LUT R19, RZ, R5, RZ, 0x33, !PT ;  /* 0x00000005ff137212 */ /* 0x000fe400078e33ff */
[----:B------:R-:W-:-:S05]  /*13610*/  MOV R2, R11 ;  /* 0x0000000b00027202 */ /* 0x000fca0000000f00 */
[----:B------:R-:W1:Y:S01]  /*13620*/  LDC R24, c[0x0][0x8b8] ;  /* 0x00022e00ff187b82 */ /* 0x000e620000000800 */
[----:B------:R-:W-:Y:S05]  /*13630*/  @!P0 BRA `(.L_x_229) ;  /* 0x0000000000288947 */ /* 0x000fea0003800000 */
[----:B-1----:R-:W1:Y:S02]  /*13640*/  LDC R0, c[0x0][0x8f4] ;  /* 0x00023d00ff007b82 */ /* 0x002e640000000800 */
[----:B-1----:R-:W-:-:S05]  /*13650*/  IADD3 R7, P0, R11, R0, RZ ;  /* 0x000000000b077210 */ /* 0x002fca0007f1e0ff */
[----:B------:R-:W-:-:S04]  /*13660*/  IMAD.X R9, RZ, RZ, R3, P0 ;  /* 0x000000ffff097224 */ /* 0x000fc800000e0603 */
[----:B------:R-:W-:-:S04]  /*13670*/  IMAD.WIDE.U32 R2, R9, R12, RZ ;  /* 0x0000000c09027225 */ /* 0x000fc800078e00ff */
[----:B------:R-:W-:-:S04]  /*13680*/  IMAD.WIDE.U32 R4, P0, R7, R13, R2 ;  /* 0x0000000d07047225 */ /* 0x000fc80007800002 */
[----:B------:R-:W-:Y:S01]  /*13690*/  IMAD.WIDE.U32 R2, R7, R12, RZ ;  /* 0x0000000c07027225 */ /* 0x000fe200078e00ff */
[----:B------:R-:W-:-:S03]  /*136a0*/  IADD3.X R7, RZ, RZ, RZ, P0, !PT ;  /* 0x000000ffff077210 */ /* 0x000fc600007fe4ff */
[----:B------:R-:W-:Y:S01]  /*136b0*/  IMAD.MOV.U32 R6, RZ, RZ, R5 ;  /* 0x000000ffff067224 */ /* 0x000fe200078e0005 */
[----:B------:R-:W-:-:S05]  /*136c0*/  IADD3 RZ, P0, R3, R4, RZ ;  /* 0x0000000403ff7210 */ /* 0x000fca0007f1e0ff */
[----:B------:R-:W-:-:S08]  /*136d0*/  IMAD.WIDE.U32.X R2, R9, R13, R6, P0 ;  /* 0x0000000d09027225 */ /* 0x000fd000000e0406 */
.L_x_229:
[----:B------:R-:W5:Y:S01]  /*136e0*/  LDC R4, c[0x0][0x904] ;  /* 0x00024100ff047b82 */ /* 0x000f620000000800 */
[----:B-1--4-:R-:W-:Y:S01]  /*136f0*/  SHF.R.U64 R0, R2, R21, R3 ;  /* 0x0000001502007219 */ /* 0x012fe20000001203 */
[----:B--2---:R-:W-:Y:S01]  /*13700*/  VIADD R3, R16, 0xffffffff ;  /* 0xffffffff10037836 */ /* 0x004fe20000000000 */
[----:B------:R-:W-:Y:S02]  /*13710*/  LOP3.LUT R19, R8, R19, RZ, 0xc0, !PT ;  /* 0x0000001308137212 */ /* 0x000fe400078ec0ff */
[----:B------:R-:W-:Y:S02]  /*13720*/  IADD3 R14, -R14, RZ, RZ ;  /* 0x000000ff0e0e7210 */ /* 0x000fe40007ffe1ff */
[----:B------:R-:W-:Y:S01]  /*13730*/  IADD3 R2, -R0, RZ, RZ ;  /* 0x000000ff00027210 */ /* 0x000fe20007ffe1ff */
[----:B------:R-:W-:Y:S01]  /*13740*/  IMAD R19, R22, R0, R19 ;  /* 0x0000000016137224 */ /* 0x000fe200078e0213 */
[----:B------:R-:W-:Y:S02]  /*13750*/  LOP3.LUT R3, R10, R3, RZ, 0xc0, !PT ;  /* 0x000000030a037212 */ /* 0x000fe400078ec0ff */
[----:B------:R-:W-:Y:S01]  /*13760*/  R2UR UR43, R25 ;  /* 0x00000000192b72ca */ /* 0x000fe200000e0000 */
[----:B------:R-:W-:-:S02]  /*13770*/  IMAD R0, R2, R23, R11 ;  /* 0x0000001702007224 */ /* 0x000fc400078e020b */
[----:B------:R-:W-:Y:S02]  /*13780*/  IMAD.MOV.U32 R2, RZ, RZ, 0x1 ;  /* 0x00000001ff027424 */ /* 0x000fe400078e00ff */
[----:B------:R-:W-:Y:S01]  /*13790*/  IMAD R0, R0, R16, R3 ;  /* 0x0000001000007224 */ /* 0x000fe200078e0203 */
[----:B-----5:R-:W-:-:S13]  /*137a0*/  ISETP.NE.AND P0, PT, R4, 0x1, PT ;  /* 0x000000010400780c */ /* 0x020fda0003f05270 */
[----:B------:R-:W-:-:S04]  /*137b0*/  @P0 IMAD R18, R15, R14, R20 ;  /* 0x0000000e0f120224 */ /* 0x000fc800078e0214 */
[----:B------:R-:W-:-:S05]  /*137c0*/  IMAD R19, R19, R24, R18 ;  /* 0x0000001813137224 */ /* 0x000fca00078e0212 */
[----:B------:R-:W-:Y:S02]  /*137d0*/  SEL R18, R0, R19, !P0 ;  /* 0x0000001300127207 */ /* 0x000fe40004000000 */
[----:B------:R-:W-:Y:S02]  /*137e0*/  SEL R19, R19, R0, !P0 ;  /* 0x0000000013137207 */ /* 0x000fe40004000000 */
[----:B------:R-:W-:-:S07]  /*137f0*/  PRMT R0, R2, 0x7610, R0 ;  /* 0x0000761002007816 */ /* 0x000fce0000000000 */
.L_x_227:
[----:B------:R-:W-:Y:S01]  /*13800*/  LOP3.LUT P0, RZ, R0, 0xff, RZ, 0xc0, !PT ;  /* 0x000000ff00ff7812 */ /* 0x000fe2000780c0ff */
[----:B------:R-:W-:Y:S01]  /*13810*/  UIMAD.WIDE.U32 UR4, UR52, -0x55555555, URZ ;  /* 0xaaaaaaab340478a5 */ /* 0x000fe2000f8e003f */
[----:B------:R-:W-:Y:S01]  /*13820*/  MOV R16, R169 ;  /* 0x000000a900107202 */ /* 0x000fe20000000f00 */
[----:B------:R-:W-:Y:S02]  /*13830*/  UIADD3 UR39, UR39, 0x10, URZ ;  /* 0x0000001027277890 */ /* 0x000fe4000fffe03f */
[----:B------:R-:W-:-:S04]  /*13840*/  USHF.R.U32.HI UR4, URZ, 0x1, UR5 ;  /* 0x000000013f047899 */ /* 0x000fc80008011605 */
[----:B------:R-:W-:-:S04]  /*13850*/  UIMAD UR40, UR4, -0x3, UR52 ;  /* 0xfffffffd042878a4 */ /* 0x000fc8000f8e0234 */
[----:B------:R-:W-:Y:S08]  /*13860*/  @P0 BRA `(.L_x_230) ;  /* 0xfffffedc00ec0947 */ /* 0x000ff0000383ffff */
[----:B------:R-:W-:-:S13]  /*13870*/  PLOP3.LUT P0, PT, PT, PT, PT, 0x8, 0x0 ;  /* 0x000000000000781c */ /* 0x000fda0003f0e170 */
.L_x_22:
[----:B------:R-:W-:Y:S05]  /*13880*/  @P0 BRA `(.L_x_14) ;  /* 0x0000003c00100947 */ /* 0x000fea0003800000 */
[----:B------:R-:W-:Y:S01]  /*13890*/  ULDC.64 UR6, c[0x0][0x588] ;  /* 0x0001620000067ab9 */ /* 0x000fe20000000a00 */
[----:B------:R-:W-:Y:S01]  /*138a0*/  ISETP.NE.U32.AND P1, PT, R171, RZ, PT ;  /* 0x000000ffab00720c */ /* 0x000fe20003f25070 */
[----:B------:R-:W-:-:S04]  /*138b0*/  DEPBAR.LE SB0, 0x0 ;  /* 0x000080000000791a */ /* 0x000fc80000000000 */
[----:B------:R-:W-:Y:S01]  /*138c0*/  ISETP.NE.U32.AND P0, PT, RZ, UR6, PT ;  /* 0x00000006ff007c0c */ /* 0x000fe2000bf05070 */
[----:B------:R-:W-:Y:S01]  /*138d0*/  BSSY B0, `(.L_x_231) ;  /* 0x0000016000007945 */ /* 0x000fe20003800000 */
[----:B------:R-:W-:Y:S02]  /*138e0*/  ISETP.NE.AND.EX P1, PT, R172, RZ, PT, P1 ;  /* 0x000000ffac00720c */ /* 0x000fe40003f25310 */
[----:B------:R-:W-:-:S13]  /*138f0*/  ISETP.NE.AND.EX P0, PT, RZ, UR7, PT, P0 ;  /* 0x00000007ff007c0c */ /* 0x000fda000bf05300 */
[----:B------:R-:W-:Y:S05]  /*13900*/  @P0 BRA P1, `(.L_x_232) ;  /* 0x0000000000480947 */ /* 0x000fea0000800000 */
[----:B------:R-:W-:-:S04]  /*13910*/  ISETP.NE.U32.AND P0, PT, R171, RZ, PT ;  /* 0x000000ffab00720c */ /* 0x000fc80003f05070 */
[----:B------:R-:W-:-:S13]  /*13920*/  ISETP.NE.AND.EX P0, PT, R172, RZ, PT, P0 ;  /* 0x000000ffac00720c */ /* 0x000fda0003f05300 */
[----:B------:R-:W-:Y:S05]  /*13930*/  @!P0 BRA `(.L_x_233) ;  /* 0x0000000000308947 */ /* 0x000fea0003800000 */
[----:B------:R-:W2:Y:S02]  /*13940*/  LDL.LU R0, [R1+0x210] ;  /* 0x0002100001007983 */ /* 0x000ea40000300800 */
[----:B--2---:R-:W-:-:S13]  /*13950*/  LOP3.LUT P0, RZ, R0, 0xff, RZ, 0xc0, !PT ;  /* 0x000000ff00ff7812 */ /* 0x004fda000780c0ff */
[----:B------:R-:W-:Y:S05]  /*13960*/  @!P0 BRA `(.L_x_234) ;  /* 0x0000000000108947 */ /* 0x000fea0003800000 */
[----:B-----5:R-:W-:-:S13]  /*13970*/  FSETP.NEU.AND P0, PT, R164, RZ, PT ;  /* 0x000000ffa400720b */ /* 0x020fda0003f0d000 */
[----:B------:R-:W-:Y:S05]  /*13980*/  @!P0 BREAK B0 ;  /* 0x0000000000008942 */ /* 0x000fea0003800000 */
[----:B------:R-:W-:Y:S05]  /*13990*/  @P0 BRA `(.L_x_232) ;  /* 0x0000000000240947 */ /* 0x000fea0003800000 */
[----:B------:R-:W-:Y:S05]  /*139a0*/  BRA `(.L_x_14) ;  /* 0x0000003800c87947 */ /* 0x000fea0003800000 */
.L_x_234:
[----:B------:R-:W-:-:S04]  /*139b0*/  ISETP.NE.U32.AND P0, PT, RZ, UR6, PT ;  /* 0x00000006ff007c0c */ /* 0x000fc8000bf05070 */
[----:B------:R-:W-:-:S13]  /*139c0*/  ISETP.NE.AND.EX P0, PT, RZ, UR7, PT, P0 ;  /* 0x00000007ff007c0c */ /* 0x000fda000bf05300 */
[----:B------:R-:W-:Y:S05]  /*139d0*/  @!P0 BREAK B0 ;  /* 0x0000000000008942 */ /* 0x000fea0003800000 */
[----:B------:R-:W-:Y:S05]  /*139e0*/  @P0 BRA `(.L_x_232) ;  /* 0x0000000000100947 */ /* 0x000fea0003800000 */
[----:B------:R-:W-:Y:S05]  /*139f0*/  BRA `(.L_x_14) ;  /* 0x0000003800b47947 */ /* 0x000fea0003800000 */
.L_x_233:
[----:B-----5:R-:W-:-:S13]  /*13a00*/  FSETP.NEU.AND P0, PT, R164, RZ, PT ;  /* 0x000000ffa400720b */ /* 0x020fda0003f0d000 */
[----:B------:R-:W-:Y:S05]  /*13a10*/  @!P0 BREAK B0 ;  /* 0x0000000000008942 */ /* 0x000fea0003800000 */
[----:B------:R-:W-:Y:S05]  /*13a20*/  @!P0 BRA `(.L_x_14) ;  /* 0x0000003800a88947 */ /* 0x000fea0003800000 */
.L_x_232:
[----:B--2---:R-:W-:Y:S05]  /*13a30*/  BSYNC B0 ;  /* 0x0000000000007941 */ /* 0x004fea0003800000 */
.L_x_231:
[----:B------:R-:W2:Y:S02]  /*13a40*/  LDL.LU R0, [R1+0x218] ;  /* 0x0002180001007983 */ /* 0x000ea40000300800 */
[----:B--2---:R-:W-:-:S04]  /*13a50*/  LOP3.LUT R0, R0, 0x1, RZ, 0xfc, !PT ;  /* 0x0000000100007812 */ /* 0x004fc800078efcff */
[----:B------:R-:W-:-:S13]  /*13a60*/  ISETP.NE.AND P0, PT, R0, 0x3, PT ;  /* 0x000000030000780c */ /* 0x000fda0003f05270 */
[----:B------:R-:W-:Y:S05]  /*13a70*/  @!P0 BRA `(.L_x_235) ;  /* 0x0000000000048947 */ /* 0x000fea0003800000 */
[----:B------:R-:W-:Y:S01]  /*13a80*/  BPT.TRAP 0x1 ;  /* 0x000000040000795c */ /* 0x000fe20000300000 */
.L_x_235:
[----:B------:R-:W2:Y:S01]  /*13a90*/  S2UR UR5, SR_CgaCtaId ;  /* 0x00000000000579c3 */ /* 0x000ea20000008800 */
[----:B------:R-:W-:Y:S02]  /*13aa0*/  UMOV UR4, 0x400 ;  /* 0x0000040000047882 */ /* 0x000fe40000000000 */
[----:B--2---:R-:W-:-:S04]  /*13ab0*/  ULEA UR4, UR5, UR4, 0x18 ;  /* 0x0000000405047291 */ /* 0x004fc8000f8ec03f */
[----:B------:R-:W-:-:S04]  /*13ac0*/  ULEA UR4, UR36, UR4, 0x3 ;  /* 0x0000000424047291 */ /* 0x000fc8000f8e183f */
[----:B------:R-:W-:-:S04]  /*13ad0*/  UIADD3 UR4, UR4, 0x50, URZ ;  /* 0x0000005004047890 */ /* 0x000fc8000fffe03f */
[----:B------:R-:W-:-:S09]  /*13ae0*/  UPRMT UR4, UR5, 0x654, UR4 ;  /* 0x0000065405047896 */ /* 0x000fd20008000004 */
[----:B------:R-:W-:Y:S01]  /*13af0*/  SYNCS.ARRIVE.TRANS64.RED.A1T0 RZ, [UR4], RZ ;  /* 0x000000ffffff79a7 */ /* 0x000fe20008100404 */
[----:B------:R-:W-:Y:S05]  /*13b00*/  BRA `(.L_x_14) ;  /* 0x0000003800707947 */ /* 0x000fea0003800000 */
.L_x_13:
[----:B------:R-:W3:Y:S01]  /*13b10*/  LDL R19, [R1+0x204] ;  /* 0x0002040001137983 */ /* 0x000ee20000100800 */
[----:B------:R-:W-:-:S03]  /*13b20*/  ULDC.64 UR4, c[0x0][0x8f8] ;  /* 0x00023e0000047ab9 */ /* 0x000fc60000000a00 */
[----:B------:R-:W4:Y:S01]  /*13b30*/  LDL R163, [R1+0x208] ;  /* 0x0002080001a37983 */ /* 0x000f220000100800 */
[----:B------:R-:W-:Y:S01]  /*13b40*/  PRMT R11, RZ, 0x7610, R11 ;  /* 0x00007610ff0b7816 */ /* 0x000fe2000000000b */
[----:B------:R-:W-:Y:S01]  /*13b50*/  IMAD.MOV.U32 R3, RZ, RZ, -0x1 ;  /* 0xffffffffff037424 */ /* 0x000fe200078e00ff */
[----:B------:R-:W-:Y:S01]  /*13b60*/  MOV R2, 0xffffffff ;  /* 0xffffffff00027802 */ /* 0x000fe20000000f00 */
[----:B------:R-:W-:Y:S01]  /*13b70*/  IMAD.MOV.U32 R10, RZ, RZ, -0x1 ;  /* 0xffffffffff0a7424 */ /* 0x000fe200078e00ff */
[----:B---3--:R-:W-:-:S04]  /*13b80*/  ISETP.GE.U32.AND P1, PT, R19, UR4, PT ;  /* 0x0000000413007c0c */ /* 0x008fc8000bf26070 */
[----:B----4-:R-:W-:-:S13]  /*13b90*/  ISETP.GE.U32.AND.EX P1, PT, R163, UR5, PT, P1 ;  /* 0x00000005a3007c0c */ /* 0x010fda000bf26110 */
[----:B------:R-:W-:Y:S05]  /*13ba0*/  @P1 BRA `(.L_x_236) ;  /* 0x0000000400341947 */ /* 0x000fea0003800000 */
[----:B------:R-:W3:Y:S01]  /*13bb0*/  LDC.64 R14, c[0x0][0x8d0] ;  /* 0x00023400ff0e7b82 */ /* 0x000ee20000000a00 */
[----:B------:R-:W-:Y:S01]  /*13bc0*/  MOV R12, R19 ;  /* 0x00000013000c7202 */ /* 0x000fe20000000f00 */
[----:B------:R-:W-:-:S06]  /*13bd0*/  IMAD.MOV.U32 R13, RZ, RZ, R163 ;  /* 0x000000ffff0d7224 */ /* 0x000fcc00078e00a3 */
[----:B------:R-:W4:Y:S08]  /*13be0*/  LDC R18, c[0x0][0x8d8] ;  /* 0x00023600ff127b82 */ /* 0x000f300000000800 */
[----:B-1----:R-:W1:Y:S01]  /*13bf0*/  LDC.64 R20, c[0x0][0x8c8] ;  /* 0x00023200ff147b82 */ /* 0x002e620000000a00 */
        /* <DEDUP_REMOVED lines=13> */
.L_x_237:
[----:B------:R-:W1:Y:S01]  /*13cd0*/  LDC.64 R24, c[0x0][0x8e8] ;  /* 0x00023a00ff187b82 */ /* 0x000e620000000a00 */
[-CC-:B------:R-:W-:Y:S02]  /*13ce0*/  SHF.R.U64 R17, R12, R18.reuse, R13.reuse ;  /* 0x000000120c117219 */ /* 0x180fe4000000120d */
[----:B------:R-:W-:Y:S02]  /*13cf0*/  SHF.R.U32.HI R2, RZ, R18, R13 ;  /* 0x00000012ff027219 */ /* 0x000fe4000001160d */
[----:B------:R-:W-:Y:S02]  /*13d00*/  IADD3 R11, P1, RZ, -R17, RZ ;  /* 0x80000011ff0b7210 */ /* 0x000fe40007f3e0ff */
[----:B------:R-:W-:Y:S01]  /*13d10*/  MOV R26, 0x1 ;  /* 0x00000001001a7802 */ /* 0x000fe20000000f00 */
[----:B------:R-:W3:Y:S02]  /*13d20*/  LDC R12, c[0x0][0x8c0] ;  /* 0x00023000ff0c7b82 */ /* 0x000ee40000000800 */
[----:B------:R-:W-:Y:S01]  /*13d30*/  IMAD.X R3, RZ, RZ, ~R2, P1 ;  /* 0x000000ffff037224 */ /* 0x000fe200008e0e02 */
[----:B------:R-:W-:-:S03]  /*13d40*/  MOV R2, R19 ;  /* 0x0000001300027202 */ /* 0x000fc60000000f00 */
        /* <DEDUP_REMOVED lines=34> */
.L_x_238:
[----:B------:R-:W5:Y:S01]  /*13f70*/  LDC R10, c[0x0][0x904] ;  /* 0x00024100ff0a7b82 */ /* 0x000f620000000800 */
[----:B---3--:R-:W-:Y:S01]  /*13f80*/  SHF.R.U64 R3, R2, R21, R3 ;  /* 0x0000001502037219 */ /* 0x008fe20000001203 */
[----:B-1----:R-:W-:Y:S01]  /*13f90*/  VIADD R11, R20, 0xffffffff ;  /* 0xffffffff140b7836 */ /* 0x002fe20000000000 */
[----:B------:R-:W-:Y:S02]  /*13fa0*/  SHF.L.U32 R26, R26, R23, RZ ;  /* 0x000000171a1a7219 */ /* 0x000fe400000006ff */
[----:B------:R-:W-:Y:S02]  /*13fb0*/  LOP3.LUT R2, R19, R28, RZ, 0xc0, !PT ;  /* 0x0000001c13027212 */ /* 0x000fe400078ec0ff */
[----:B------:R-:W-:-:S03]  /*13fc0*/  IADD3 R5, -R3, RZ, RZ ;  /* 0x000000ff03057210 */ /* 0x000fc60007ffe1ff */
[----:B------:R-:W-:Y:S02]  /*13fd0*/  IMAD R3, R26, R3, R2 ;  /* 0x000000031a037224 */ /* 0x000fe400078e0202 */
[----:B----4-:R-:W-:Y:S01]  /*13fe0*/  IMAD R2, R5, R22, R18 ;  /* 0x0000001605027224 */ /* 0x010fe200078e0212 */
[----:B-----5:R-:W-:Y:S02]  /*13ff0*/  ISETP.NE.AND P1, PT, R10, 0x1, PT ;  /* 0x000000010a00780c */ /* 0x020fe40003f25270 */
[----:B------:R-:W-:-:S11]  /*14000*/  MOV R10, R17 ;  /* 0x00000011000a7202 */ /* 0x000fd60000000f00 */
[----:B------:R-:W-:Y:S01]  /*14010*/  @P1 IMAD R8, R9, R16, R4 ;  /* 0x0000001009081224 */ /* 0x000fe200078e0204 */
[----:B------:R-:W-:Y:S01]  /*14020*/  LOP3.LUT R9, R14, R11, RZ, 0xc0, !PT ;  /* 0x0000000b0e097212 */ /* 0x000fe200078ec0ff */
[----:B------:R-:W-:Y:S02]  /*14030*/  IMAD.MOV.U32 R11, RZ, RZ, 0x1 ;  /* 0x00000001ff0b7424 */ /* 0x000fe400078e00ff */
[----:B------:R-:W-:Y:S02]  /*14040*/  IMAD R3, R3, R27, R8 ;  /* 0x0000001b03037224 */ /* 0x000fe400078e0208 */
[----:B------:R-:W-:-:S05]  /*14050*/  IMAD R4, R2, R20, R9 ;  /* 0x0000001402047224 */ /* 0x000fca00078e0209 */
[----:B------:R-:W-:Y:S02]  /*14060*/  SEL R2, R4, R3, !P1 ;  /* 0x0000000304027207 */ /* 0x000fe40004800000 */
[----:B------:R-:W-:-:S07]  /*14070*/  SEL R3, R3, R4, !P1 ;  /* 0x0000000403037207 */ /* 0x000fce0004800000 */
.L_x_236:
[----:B------:R-:W-:-:S08]  /*14080*/  NOP ;  /* 0x0000000000007918 */ /* 0x000fd00000000000 */
[----:B-1----:R-:W1:-:S00]  /*14090*/  USETMAXREG.DEALLOC.CTAPOOL 0x18 ;  /* 0x00000018000079c8 */ /* 0x002e4000080e0500 */
[----:B-1----:R-:W-:-:S13]  /*140a0*/  ISETP.NE.AND P1, PT, R0, 0x1, PT ;  /* 0x000000010000780c */ /* 0x002fda0003f25270 */
[----:B------:R-:W-:Y:S05]  /*140b0*/  @!P1 BRA `(.L_x_14) ;  /* 0x0000003400049947 */ /* 0x000fea0003800000 */
[----:B------:R-:W-:Y:S05]  /*140c0*/  @!P4 BRA `(.L_x_239) ;  /* 0x000000240020c947 */ /* 0x000fea0003800000 */
[----:B------:R-:W-:-:S13]  /*140d0*/  ISETP.NE.OR P0, PT, R0, 0x2, P0 ;  /* 0x000000020000780c */ /* 0x000fda0000705670 */
[----:B------:R-:W-:Y:S05]  /*140e0*/  @P0 BRA `(.L_x_14) ;  /* 0x0000003000f80947 */ /* 0x000fea0003800000 */
[----:B------:R-:W-:-:S13]  /*140f0*/  LOP3.LUT P1, RZ, R11, 0xff, RZ, 0xc0, !PT ;  /* 0x000000ff0bff7812 */ /* 0x000fda000782c0ff */
[----:B------:R-:W-:Y:S05]  /*14100*/  @!P1 BRA `(.L_x_240) ;  /* 0x0000000000189947 */ /* 0x000fea0003800000 */
[----:B------:R-:W-:Y:S01]  /*14110*/  UMOV UR4, 0x400 ;  /* 0x0000040000047882 */ /* 0x000fe20000000000 */
[----:B------:R-:W-:Y:S01]  /*14120*/  IMAD.MOV.U32 R0, RZ, RZ, RZ ;  /* 0x000000ffff007224 */ /* 0x000fe200078e00ff */
[----:B--2---:R-:W-:-:S04]  /*14130*/  ULEA UR4, UR37, UR4, 0x18 ;  /* 0x0000000425047291 */ /* 0x004fc8000f8ec03f */
[----:B------:R-:W-:-:S05]  /*14140*/  SHF.L.U32 R0, R0, 0x1f, RZ ;  /* 0x0000001f00007819 */ /* 0x000fca00000006ff */
[----:B------:R-:W1:Y:S02]  /*14150*/  SYNCS.PHASECHK.TRANS64.TRYWAIT P0, [UR4+0x78], R0 ;  /* 0x00007800ff0075a7 */ /* 0x000e640008000144 */
[----:B-1----:R-:W-:Y:S05]  /*14160*/  @!P0 BRA `(.L_x_241) ;  /* 0x0000003800508947 */ /* 0x002fea0003800000 */
.L_x_240:
[----:B-1----:R-:W-:Y:S01]  /*14170*/  PRMT R0, RZ, 0x7610, R0 ;  /* 0x00007610ff007816 */ /* 0x002fe20000000000 */
[----:B------:R-:W-:Y:S06]  /*14180*/  @P3 BRA `(.L_x_242) ;  /* 0x0000000000243947 */ /* 0x000fec0003800000 */
[----:B------:R-:W-:Y:S02]  /*14190*/  ULDC.64 UR4, c[0x0][0x588] ;  /* 0x0001620000047ab9 */ /* 0x000fe40000000a00 */
[----:B------:R-:W-:-:S04]  /*141a0*/  ISETP.NE.U32.AND P0, PT, RZ, UR4, PT ;  /* 0x00000004ff007c0c */ /* 0x000fc8000bf05070 */
[----:B------:R-:W-:-:S13]  /*141b0*/  ISETP.NE.AND.EX P0, PT, RZ, UR5, PT, P0 ;  /* 0x00000005ff007c0c */ /* 0x000fda000bf05300 */
[----:B------:R-:W-:Y:S05]  /*141c0*/  @!P0 BRA `(.L_x_243) ;  /* 0x00000000000c8947 */ /* 0x000fea0003800000 */
[----:B------:R1:W5:Y:S01]  /*141d0*/  LDG.E R6, desc[UR54][R6.64] ;  /* 0x0000003606067981 */ /* 0x000362000c1e1900 */
[----:B------:R-:W-:Y:S01]  /*141e0*/  MOV R0, 0x1 ;  /* 0x0000000100007802 */ /* 0x000fe20000000f00 */
[----:B------:R-:W-:Y:S06]  /*141f0*/  BRA `(.L_x_242) ;  /* 0x0000000000087947 */ /* 0x000fec0003800000 */
.L_x_243:
[----:B------:R-:W3:Y:S01]  /*14200*/  LDC R6, c[0x0][0x580] ;  /* 0x00016000ff067b82 */ /* 0x000ee20000000800 */
[----:B------:R-:W-:-:S07]  /*14210*/  IMAD.MOV.U32 R0, RZ, RZ, 0x1 ;  /* 0x00000001ff007424 */ /* 0x000fce00078e00ff */
.L_x_242:
[----:B------:R-:W-:Y:S05]  /*14220*/  @!P1 BRA `(.L_x_244) ;  /* 0x00000020004c9947 */ /* 0x000fea0003800000 */
[----:B------:R-:W4:Y:S01]  /*14230*/  LDL R5, [R1+0x218] ;  /* 0x0002180001057983 */ /* 0x000f220000100800 */
[----:B------:R-:W1:Y:S01]  /*14240*/  LDC R17, c[0x0][0x900] ;  /* 0x00024000ff117b82 */ /* 0x000e620000000800 */
[----:B------:R-:W-:Y:S01]  /*14250*/  MOV R4, 0xffffffff ;  /* 0xffffffff00047802 */ /* 0x000fe20000000f00 */
[----:B------:R-:W-:Y:S01]  /*14260*/  IMAD.MOV.U32 R8, RZ, RZ, 0x1 ;  /* 0x00000001ff087424 */ /* 0x000fe200078e00ff */
[----:B------:R-:W-:Y:S01]  /*14270*/  ULDC.64 UR30, c[0x0][0x198] ;  /* 0x00006600001e7ab9 */ /* 0x000fe20000000a00 */
[----:B------:R-:W-:Y:S01]  /*14280*/  ULDC.64 UR6, c[0x0][0x588] ;  /* 0x0001620000067ab9 */ /* 0x000fe20000000a00 */
[----:B------:R-:W-:Y:S01]  /*14290*/  ULDC.64 UR4, c[0x0][0x8f8] ;  /* 0x00023e0000047ab9 */ /* 0x000fe20000000a00 */
[----:B------:R-:W-:Y:S02]  /*142a0*/  ULDC.64 UR14, c[0x0][0x590] ;  /* 0x00016400000e7ab9 */ /* 0x000fe40000000a00 */
[----:B------:R-:W2:Y:S01]  /*142b0*/  LDC R18, c[0x0][0x8a8] ;  /* 0x00022a00ff127b82 */ /* 0x000ea20000000800 */
[----:B-1----:R-:W-:-:S02]  /*142c0*/  SHF.L.U32 R4, R4, R17, RZ ;  /* 0x0000001104047219 */ /* 0x002fc400000006ff */
[----:B------:R-:W-:Y:S02]  /*142d0*/  SHF.L.U32 R17, R8, R17, RZ ;  /* 0x0000001108117219 */ /* 0x000fe400000006ff */
[----:B------:R-:W-:Y:S02]  /*142e0*/  LOP3.LUT R14, RZ, R4, RZ, 0x33, !PT ;  /* 0x00000004ff0e7212 */ /* 0x000fe400078e33ff */
[----:B--2---:R-:W-:Y:S02]  /*142f0*/  IADD3 R18, R18, -0x1, RZ ;  /* 0xffffffff12127810 */ /* 0x004fe40007ffe0ff */
[----:B----4-:R-:W-:-:S07]  /*14300*/  LOP3.LUT R16, R5, 0x2, RZ, 0xfc, !PT ;  /* 0x0000000205107812 */ /* 0x010fce00078efcff */
.L_x_348:
[----:B------:R-:W-:Y:S02]  /*14310*/  ISETP.NE.U32.AND P0, PT, RZ, UR14, PT ;  /* 0x0000000eff007c0c */ /* 0x000fe4000bf05070 */
[----:B------:R-:W-:Y:S02]  /*14320*/  R2UR UR51, R3 ;  /* 0x00000000033372ca */ /* 0x000fe400000e0000 */
[----:B------:R-:W-:Y:S02]  /*14330*/  R2UR UR50, R2 ;  /* 0x00000000023272ca */ /* 0x000fe400000e0000 */
[----:B------:R-:W-:-:S09]  /*14340*/  ISETP.NE.AND.EX P0, PT, RZ, UR15, PT, P0 ;  /* 0x0000000fff007c0c */ /* 0x000fd2000bf05300 */
[----:B------:R-:W-:Y:S02]  /*14350*/  USHF.L.U32 UR51, UR51, 0x8, URZ ;  /* 0x0000000833337899 */ /* 0x000fe4000800063f */
[----:B------:R-:W-:Y:S02]  /*14360*/  USHF.L.U32 UR50, UR50, 0x8, URZ ;  /* 0x0000000832327899 */ /* 0x000fe4000800063f */
[----:B------:R-:W-:Y:S10]  /*14370*/  @!P0 BRA `(.L_x_245) ;  /* 0x00000000002c8947 */ /* 0x000ff40003800000 */
[----:B------:R-:W-:-:S04]  /*14380*/  ISETP.NE.U32.AND P1, PT, RZ, UR6, PT ;  /* 0x00000006ff007c0c */ /* 0x000fc8000bf25070 */
[----:B------:R-:W-:-:S13]  /*14390*/  ISETP.NE.AND.EX P1, PT, RZ, UR7, PT, P1 ;  /* 0x00000007ff007c0c */ /* 0x000fda000bf25310 */
[----:B------:R-:W-:Y:S05]  /*143a0*/  @!P1 BRA `(.L_x_246) ;  /* 0x0000000000189947 */ /* 0x000fea0003800000 */
[----:B------:R-:W1:Y:S01]  /*143b0*/  LDC.64 R2, c[0x0][0x588] ;  /* 0x00016200ff027b82 */ /* 0x000e620000000a00 */
[----:B------:R-:W-:-:S04]  /*143c0*/  IMAD R5, R10, UR14, RZ ;  /* 0x0000000e0a057c24 */ /* 0x000fc8000f8e02ff */
[----:B-1----:R-:W-:-:S05]  /*143d0*/  IMAD.WIDE R2, R5, 0x4, R2 ;  /* 0x0000000405027825 */ /* 0x002fca00078e0202 */
[----:B---3-5:R1:W5:Y:S01]  /*143e0*/  LDG.E R6, desc[UR54][R2.64] ;  /* 0x0000003602067981 */ /* 0x028362000c1e1900 */
[----:B------:R-:W-:Y:S01]  /*143f0*/  IMAD.MOV.U32 R0, RZ, RZ, 0x1 ;  /* 0x00000001ff007424 */ /* 0x000fe200078e00ff */
[----:B------:R-:W-:Y:S06]  /*14400*/  BRA `(.L_x_245) ;  /* 0x0000000000087947 */ /* 0x000fec0003800000 */
.L_x_246:
[----:B---3-5:R-:W2:Y:S01]  /*14410*/  LDC R6, c[0x0][0x580] ;  /* 0x00016000ff067b82 */ /* 0x028ea20000000800 */
[----:B------:R-:W-:-:S07]  /*14420*/  MOV R0, 0x1 ;  /* 0x0000000100007802 */ /* 0x000fce0000000f00 */
.L_x_245:
[----:B------:R-:W-:Y:S05]  /*14430*/  @!P0 BRA `(.L_x_247) ;  /* 0x00000000001c8947 */ /* 0x000fea0003800000 */
[----:B------:R-:W-:-:S13]  /*14440*/  LOP3.LUT P2, RZ, R0, 0xff, RZ, 0xc0, !PT ;  /* 0x000000ff00ff7812 */ /* 0x000fda000784c0ff */
[----:B-1----:R-:W1:Y:S02]  /*14450*/  @!P2 LDC.64 R2, c[0x0][0x588] ;  /* 0x00016200ff02ab82 */ /* 0x002e640000000a00 */
[----:B-1----:R-:W-:-:S04]  /*14460*/  @!P2 ISETP.NE.U32.AND P0, PT, R2, RZ, PT ;  /* 0x000000ff0200a20c */ /* 0x002fc80003f05070 */
[----:B------:R-:W-:Y:S02]  /*14470*/  @!P2 ISETP.NE.AND.EX P1, PT, R3, RZ, PT, P0 ;  /* 0x000000ff0300a20c */ /* 0x000fe40003f25300 */
[----:B--23-5:R-:W-:Y:S02]  /*14480*/  @P2 FSETP.EQ.AND P0, PT, R6, RZ, PT ;  /* 0x000000ff0600220b */ /* 0x02cfe40003f02000 */
[----:B------:R-:W-:Y:S01]  /*14490*/  @!P2 PLOP3.LUT P0, PT, P1, PT, PT, 0x8, 0x0 ;  /* 0x000000000000a81c */ /* 0x000fe20000f0e170 */
[----:B------:R-:W-:-:S12]  /*144a0*/  BRA `(.L_x_248) ;  /* 0x0000000000047947 */ /* 0x000fd80003800000 */
.L_x_247:
[----:B--23-5:R-:W-:-:S13]  /*144b0*/  FSETP.EQ.AND P0, PT, R6, RZ, PT ;  /* 0x000000ff0600720b */ /* 0x02cfda0003f02000 */
.L_x_248:
[----:B------:R-:W-:Y:S02]  /*144c0*/  ISETP.NE.AND P2, PT, R16, 0x3, PT ;  /* 0x000000031000780c */ /* 0x000fe40003f45270 */
[----:B------:R-:W-:-:S04]  /*144d0*/  ELECT P1, URZ, PT ;  /* 0x00000000003f782f */ /* 0x000fc80003820000 */
[----:B------:R-:W-:-:S07]  /*144e0*/  PLOP3.LUT P0, PT, P1, P0, PT, 0x20, 0x0 ;  /* 0x000000000000781c */ /* 0x000fce0000f00470 */
[----:B------:R-:W-:Y:S06]  /*144f0*/  @!P2 BRA `(.L_x_249) ;  /* 0x000000000004a947 */ /* 0x000fec0003800000 */
[----:B------:R-:W-:Y:S01]  /*14500*/  BPT.TRAP 0x1 ;  /* 0x000000040000795c */ /* 0x000fe20000300000 */
.L_x_249:
[----:B------:R-:W2:Y:S01]  /*14510*/  S2UR UR37, SR_CgaCtaId ;  /* 0x00000000002579c3 */ /* 0x000ea20000008800 */
[----:B------:R-:W-:Y:S01]  /*14520*/  UMOV UR13, 0x400 ;  /* 0x00000400000d7882 */ /* 0x000fe20000000000 */
[----:B-1----:R-:W-:-:S05]  /*14530*/  IMAD.MOV.U32 R2, RZ, RZ, 0x1 ;  /* 0x00000001ff027424 */ /* 0x002fca00078e00ff */
[----:B------:R-:W-:Y:S01]  /*14540*/  SHF.L.U32 R2, R2, 0x1f, RZ ;  /* 0x0000001f02027819 */ /* 0x000fe200000006ff */
[----:B--2---:R-:W-:-:S09]  /*14550*/  ULEA UR13, UR37, UR13, 0x18 ;  /* 0x0000000d250d7291 */ /* 0x004fd2000f8ec03f */
[----:B------:R-:W1:Y:S02]  /*14560*/  SYNCS.PHASECHK.TRANS64.TRYWAIT P1, [UR13+0x50], R2 ;  /* 0x00005002ff0075a7 */ /* 0x000e64000802014d */
[----:B-1----:R-:W-:Y:S05]  /*14570*/  @!P1 BRA `(.L_x_250) ;  /* 0x0000003400649947 */ /* 0x002fea0003800000 */
.L_x_390:
[----:B------:R-:W-:Y:S04]  /*14580*/  BSSY B0, `(.L_x_251) ;  /* 0x000000e000007945 */ /* 0x000fe80003800000 */
[----:B------:R-:W-:Y:S05]  /*14590*/  @!P0 BRA `(.L_x_252) ;  /* 0x0000000000308947 */ /* 0x000fea0003800000 */
[----:B------:R-:W-:Y:S01]  /*145a0*/  R2UR UR52, R10 ;  /* 0x000000000a3472ca */ /* 0x000fe200000e0000 */
[----:B------:R-:W-:Y:S02]  /*145b0*/  UIADD3 UR8, UP0, UR30, 0x3f0, URZ ;  /* 0x000003f01e087890 */ /* 0x000fe4000ff1e03f */
[----:B------:R-:W-:Y:S02]  /*145c0*/  UIADD3 UR48, UR13, 0x200, URZ ;  /* 0x000002000d307890 */ /* 0x000fe4000fffe03f */
[----:B------:R-:W-:Y:S02]  /*145d0*/  UIADD3 UR49, UR13, 0x30, URZ ;  /* 0x000000300d317890 */ /* 0x000fe4000fffe03f */
[----:B------:R-:W-:Y:S01]  /*145e0*/  UIADD3.X UR9, URZ, UR31, URZ, UP0, !UPT ;  /* 0x0000001f3f097290 */ /* 0x000fe200087fe43f */
[----:B------:R-:W-:Y:S01]  /*145f0*/  UMOV UR10, 0x0 ;  /* 0x00000000000a7882 */ /* 0x000fe20000000000 */
[----:B------:R-:W-:-:S07]  /*14600*/  UMOV UR11, 0x10000000 ;  /* 0x10000000000b7882 */ /* 0x000fce0000000000 */
[----:B------:R2:W-:Y:S02]  /*14610*/  UTMALDG.3D [UR48], [UR8], desc[UR10] ;  /* 0x00000a30080075b4 */ /* 0x0005e40008011000 */
[----:B--2---:R-:W-:Y:S05]  /*14620*/  @!P2 BRA `(.L_x_253) ;  /* 0x000000000004a947 */ /* 0x004fea0003800000 */
[----:B------:R-:W-:Y:S01]  /*14630*/  BPT.TRAP 0x1 ;  /* 0x000000040000795c */ /* 0x000fe20000300000 */
.L_x_253:
[----:B-1----:R-:W1:Y:S02]  /*14640*/  LDC R3, c[0x0][0x800] ;  /* 0x00020000ff037b82 */ /* 0x002e640000000800 */
[----:B-1----:R2:W-:Y:S02]  /*14650*/  SYNCS.ARRIVE.TRANS64.RED.A0TR RZ, [UR13+0x30], R3 ;  /* 0x00003003ffff79a7 */ /* 0x0025e4000830040d */
.L_x_252:
[----:B------:R-:W-:Y:S05]  /*14660*/  BSYNC B0 ;  /* 0x0000000000007941 */ /* 0x000fea0003800000 */
.L_x_251:
[----:B------:R-:W-:Y:S05]  /*14670*/  @!P2 BRA `(.L_x_254) ;  /* 0x000000000004a947 */ /* 0x000fea0003800000 */
[----:B------:R-:W-:Y:S01]  /*14680*/  BPT.TRAP 0x1 ;  /* 0x000000040000795c */ /* 0x000fe20000300000 */
.L_x_254:
[----:B------:R-:W-:-:S04]  /*14690*/  UIADD3 UR41, UR13, 0x30, URZ ;  /* 0x000000300d297890 */ /* 0x000fc8000fffe03f */
[----:B------:R-:W-:-:S09]  /*146a0*/  UPRMT UR29, UR37, 0x654, UR41 ;  /* 0x00000654251d7896 */ /* 0x000fd20008000029 */
[----:B------:R-:W-:Y:S01]  /*146b0*/  SYNCS.ARRIVE.TRANS64.RED.A1T0 RZ, [UR29], RZ ;  /* 0x000000ffffff79a7 */ /* 0x000fe2000810041d */
[----:B------:R-:W-:Y:S05]  /*146c0*/  @!P2 BRA `(.L_x_255) ;  /* 0x000000000004a947 */ /* 0x000fea0003800000 */
[----:B------:R-:W-:Y:S01]  /*146d0*/  BPT.TRAP 0x1 ;  /* 0x000000040000795c */ /* 0x000fe20000300000 */
.L_x_255:
[----:B------:R-:W3:Y:S02]  /*146e0*/  SYNCS.PHASECHK.TRANS64.TRYWAIT P1, [UR13+0x58], R2 ;  /* 0x00005802ff0075a7 */ /* 0x000ee4000802014d */
[----:B---3--:R-:W-:Y:S05]  /*146f0*/  @!P1 BRA `(.L_x_256) ;  /* 0x00000034001c9947 */ /* 0x008fea0003800000 */
.L_x_391:
[----:B------:R-:W-:Y:S04]  /*14700*/  BSSY B0, `(.L_x_257) ;  /* 0x0000010000007945 */ /* 0x000fe80003800000 */
[----:B------:R-:W-:Y:S05]  /*14710*/  @!P0 BRA `(.L_x_258) ;  /* 0x0000000000388947 */ /* 0x000fea0003800000 */
[----:B------:R-:W-:Y:S01]  /*14720*/  UIADD3 UR16, UP0, UR30, 0x3f0, URZ ;  /* 0x000003f01e107890 */ /* 0x000fe2000ff1e03f */
[----:B------:R-:W-:Y:S01]  /*14730*/  R2UR UR12, R10 ;  /* 0x000000000a0c72ca */ /* 0x000fe200000e0000 */
[----:B------:R-:W-:Y:S02]  /*14740*/  UIADD3 UR11, UR51, 0x80, URZ ;  /* 0x00000080330b7890 */ /* 0x000fe4000fffe03f */
[----:B------:R-:W-:Y:S02]  /*14750*/  UIADD3 UR8, UR13, 0x2200, URZ ;  /* 0x000022000d087890 */ /* 0x000fe4000fffe03f */
[----:B------:R-:W-:Y:S02]  /*14760*/  UIADD3 UR9, UR13, 0x38, URZ ;  /* 0x000000380d097890 */ /* 0x000fe4000fffe03f */
[----:B------:R-:W-:Y:S01]  /*14770*/  UIADD3.X UR17, URZ, UR31, URZ, UP0, !UPT ;  /* 0x0000001f3f117290 */ /* 0x000fe200087fe43f */
[----:B------:R-:W-:Y:S01]  /*14780*/  UMOV UR18, 0x0 ;  /* 0x0000000000127882 */ /* 0x000fe20000000000 */
[----:B------:R-:W-:Y:S01]  /*14790*/  UMOV UR19, 0x10000000 ;  /* 0x1000000000137882 */ /* 0x000fe20000000000 */
[----:B------:R-:W-:-:S06]  /*147a0*/  UMOV UR10, UR50 ;  /* 0x00000032000a7c82 */ /* 0x000fcc0008000000 */
[----:B------:R3:W-:Y:S02]  /*147b0*/  UTMALDG.3D [UR8], [UR16], desc[UR18] ;  /* 0x00001208100075b4 */ /* 0x0007e40008011000 */
[----:B---3--:R-:W-:Y:S05]  /*147c0*/  @!P2 BRA `(.L_x_259) ;  /* 0x000000000004a947 */ /* 0x008fea0003800000 */
[----:B------:R-:W-:Y:S01]  /*147d0*/  BPT.TRAP 0x1 ;  /* 0x000000040000795c */ /* 0x000fe20000300000 */
.L_x_259:
[----:B-12---:R-:W1:Y:S02]  /*147e0*/  LDC R3, c[0x0][0x800] ;  /* 0x00020000ff037b82 */ /* 0x006e640000000800 */
[----:B-1----:R3:W-:Y:S02]  /*147f0*/  SYNCS.ARRIVE.TRANS64.RED.A0TR RZ, [UR13+0x38], R3 ;  /* 0x00003803ffff79a7 */ /* 0x0027e4000830040d */
.L_x_258:
[----:B------:R-:W-:Y:S05]  /*14800*/  BSYNC B0 ;  /* 0x0000000000007941 */ /* 0x000fea0003800000 */
.L_x_257:
[----:B------:R-:W-:Y:S05]  /*14810*/  @!P2 BRA `(.L_x_260) ;  /* 0x000000000004a947 */ /* 0x000fea0003800000 */
[----:B------:R-:W-:Y:S01]  /*14820*/  BPT.TRAP 0x1 ;  /* 0x000000040000795c */ /* 0x000fe20000300000 */
.L_x_260:
[----:B------:R-:W-:Y:S02]  /*14830*/  UIADD3 UR33, UR13, 0x38, URZ ;  /* 0x000000380d217890 */ /* 0x000fe4000fffe03f */
[----:B------:R-:W-:Y:S02]  /*14840*/  UIADD3 UR10, UR50, 0x20, URZ ;  /* 0x00000020320a7890 */ /* 0x000fe4000fffe03f */
[----:B------:R-:W-:-:S09]  /*14850*/  UPRMT UR23, UR37, 0x654, UR33 ;  /* 0x0000065425177896 */ /* 0x000fd20008000021 */
[----:B------:R-:W-:Y:S01]  /*14860*/  SYNCS.ARRIVE.TRANS64.RED.A1T0 RZ, [UR23], RZ ;  /* 0x000000ffffff79a7 */ /* 0x000fe20008100417 */
[----:B------:R-:W-:Y:S05]  /*14870*/  @!P2 BRA `(.L_x_261) ;  /* 0x000000000004a947 */ /* 0x000fea0003800000 */
[----:B------:R-:W-:Y:S01]  /*14880*/  BPT.TRAP 0x1 ;  /* 0x000000040000795c */ /* 0x000fe20000300000 */
.L_x_261:
[----:B------:R-:W4:Y:S02]  /*14890*/  SYNCS.PHASECHK.TRANS64.TRYWAIT P1, [UR13+0x60], R2 ;  /* 0x00006002ff0075a7 */ /* 0x000f24000802014d */
[----:B----4-:R-:W-:Y:S05]  /*148a0*/  @!P1 BRA `(.L_x_262) ;  /* 0x0000003000c89947 */ /* 0x010fea0003800000 */
.L_x_392:
        /* <DEDUP_REMOVED lines=8> */
[----:B------:R-:W-:Y:S01]  /*14930*/  UMOV UR19, 0x10000000 ;  /* 0x1000000000137882 */ /* 0x000fe20000000000 */
[----:B------:R-:W-:-:S06]  /*14940*/  UMOV UR11, UR51 ;  /* 0x00000033000b7c82 */ /* 0x000fcc0008000000 */
[----:B------:R4:W-:Y:S02]  /*14950*/  UTMALDG.3D [UR8], [UR16], desc[UR18] ;  /* 0x00001208100075b4 */ /* 0x0009e40008011000 */
[----:B----4-:R-:W-:Y:S05]  /*14960*/  @!P2 BRA `(.L_x_265) ;  /* 0x000000000004a947 */ /* 0x010fea0003800000 */
[----:B------:R-:W-:Y:S01]  /*14970*/  BPT.TRAP 0x1 ;  /* 0x000000040000795c */ /* 0x000fe20000300000 */
.L_x_265:
[----:B-123--:R-:W1:Y:S02]  /*14980*/  LDC R3, c[0x0][0x800] ;  /* 0x00020000ff037b82 */ /* 0x00ee640000000800 */
[----:B-1----:R4:W-:Y:S02]  /*14990*/  SYNCS.ARRIVE.TRANS64.RED.A0TR RZ, [UR13+0x40], R3 ;  /* 0x00004003ffff79a7 */ /* 0x0029e4000830040d */
.L_x_264:
[----:B------:R-:W-:Y:S05]  /*149a0*/  BSYNC B0 ;  /* 0x0000000000007941 */ /* 0x000fea0003800000 */
.L_x_263:
[----:B------:R-:W-:Y:S05]  /*149b0*/  @!P2 BRA `(.L_x_266) ;  /* 0x000000000004a947 */ /* 0x000fea0003800000 */
[----:B------:R-:W-:Y:S01]  /*149c0*/  BPT.TRAP 0x1 ;  /* 0x000000040000795c */ /* 0x000fe20000300000 */
.L_x_266:
[----:B------:R-:W-:-:S04]  /*149d0*/  UIADD3 UR25, UR13, 0x40, URZ ;  /* 0x000000400d197890 */ /* 0x000fc8000fffe03f */
[----:B------:R-:W-:-:S09]  /*149e0*/  UPRMT UR21, UR37, 0x654, UR25 ;  /* 0x0000065425157896 */ /* 0x000fd20008000019 */
[----:B------:R-:W-:Y:S01]  /*149f0*/  SYNCS.ARRIVE.TRANS64.RED.A1T0 RZ, [UR21], RZ ;  /* 0x000000ffffff79a7 */ /* 0x000fe20008100415 */
[----:B------:R-:W-:Y:S05]  /*14a00*/  @!P2 BRA `(.L_x_267) ;  /* 0x000000000004a947 */ /* 0x000fea0003800000 */
[----:B------:R-:W-:Y:S01]  /*14a10*/  BPT.TRAP 0x1 ;  /* 0x000000040000795c */ /* 0x000fe20000300000 */
.L_x_267:
[----:B------:R-:W5:Y:S02]  /*14a20*/  SYNCS.PHASECHK.TRANS64.TRYWAIT P1, [UR13+0x68], R2 ;  /* 0x00006802ff0075a7 */ /* 0x000f64000802014d */
[----:B-----5:R-:W-:Y:S05]  /*14a30*/  @!P1 BRA `(.L_x_268) ;  /* 0x00000030007c9947 */ /* 0x020fea0003800000 */
.L_x_393:
        /* <DEDUP_REMOVED lines=9> */
[----:B------:R-:W-:-:S07]  /*14ad0*/  UMOV UR19, 0x10000000 ;  /* 0x1000000000137882 */ /* 0x000fce0000000000 */
[----:B------:R1:W-:Y:S02]  /*14ae0*/  UTMALDG.3D [UR8], [UR16], desc[UR18] ;  /* 0x00001208100075b4 */ /* 0x0003e40008011000 */
[----:B-1----:R-:W-:Y:S05]  /*14af0*/  @!P2 BRA `(.L_x_271) ;  /* 0x000000000004a947 */ /* 0x002fea0003800000 */
[----:B------:R-:W-:Y:S01]  /*14b00*/  BPT.TRAP 0x1 ;  /* 0x000000040000795c */ /* 0x000fe20000300000 */
.L_x_271:
[----:B--234-:R-:W1:Y:S02]  /*14b10*/  LDC R3, c[0x0][0x800] ;  /* 0x00020000ff037b82 */ /* 0x01ce640000000800 */
[----:B-1----:R1:W-:Y:S02]  /*14b20*/  SYNCS.ARRIVE.TRANS64.RED.A0TR RZ, [UR13+0x48], R3 ;  /* 0x00004803ffff79a7 */ /* 0x0023e4000830040d */
.L_x_270:
[----:B------:R-:W-:Y:S05]  /*14b30*/  BSYNC B0 ;  /* 0x0000000000007941 */ /* 0x000fea0003800000 */
.L_x_269:
[----:B------:R-:W-:Y:S05]  /*14b40*/  @!P2 BRA `(.L_x_272) ;  /* 0x000000000004a947 */ /* 0x000fea0003800000 */
[----:B------:R-:W-:Y:S01]  /*14b50*/  BPT.TRAP 0x1 ;  /* 0x000000040000795c */ /* 0x000fe20000300000 */
.L_x_272:
[----:B------:R-:W-:Y:S02]  /*14b60*/  UIADD3 UR17, UR13, 0x48, URZ ;  /* 0x000000480d117890 */ /* 0x000fe4000fffe03f */
[----:B------:R-:W-:Y:S02]  /*14b70*/  UIADD3 UR42, UR50, 0x40, URZ ;  /* 0x00000040322a7890 */ /* 0x000fe4000fffe03f */
[----:B------:R-:W-:-:S09]  /*14b80*/  UPRMT UR22, UR37, 0x654, UR17 ;  /* 0x0000065425167896 */ /* 0x000fd20008000011 */
[----:B------:R-:W-:Y:S01]  /*14b90*/  SYNCS.ARRIVE.TRANS64.RED.A1T0 RZ, [UR22], RZ ;  /* 0x000000ffffff79a7 */ /* 0x000fe20008100416 */
[----:B------:R-:W-:Y:S05]  /*14ba0*/  @!P2 BRA `(.L_x_273) ;  /* 0x000000000004a947 */ /* 0x000fea0003800000 */
[----:B------:R-:W-:Y:S01]  /*14bb0*/  BPT.TRAP 0x1 ;  /* 0x000000040000795c */ /* 0x000fe20000300000 */
.L_x_273:
[----:B-1234-:R-:W-:-:S04]  /*14bc0*/  SHF.L.U32 R3, RZ, 0x1f, RZ ;  /* 0x0000001fff037819 */ /* 0x01efc800000006ff */
[----:B------:R-:W1:Y:S02]  /*14bd0*/  SYNCS.PHASECHK.TRANS64.TRYWAIT P1, [UR13+0x50], R3 ;  /* 0x00005003ff0075a7 */ /* 0x000e64000802014d */
[----:B-1----:R-:W-:Y:S05]  /*14be0*/  @!P1 BRA `(.L_x_274) ;  /* 0x0000003000289947 */ /* 0x002fea0003800000 */
.L_x_394:
[----:B------:R-:W-:Y:S04]  /*14bf0*/  BSSY B0, `(.L_x_275) ;  /* 0x000000e000007945 */ /* 0x000fe80003800000 */
[----:B------:R-:W-:Y:S05]  /*14c00*/  @!P0 BRA `(.L_x_276) ;  /* 0x0000000000308947 */ /* 0x000fea0003800000 */
[----:B------:R-:W-:Y:S01]  /*14c10*/  R2UR UR44, R10 ;  /* 0x000000000a2c72ca */ /* 0x000fe200000e0000 */
[----:B------:R-:W-:Y:S02]  /*14c20*/  UIADD3 UR8, UP0, UR30, 0x3f0, URZ ;  /* 0x000003f01e087890 */ /* 0x000fe4000ff1e03f */
[----:B------:R-:W-:Y:S02]  /*14c30*/  UIADD3 UR40, UR13, 0x200, URZ ;  /* 0x000002000d287890 */ /* 0x000fe4000fffe03f */
[----:B------:R-:W-:Y:S01]  /*14c40*/  UIADD3.X UR9, URZ, UR31, URZ, UP0, !UPT ;  /* 0x0000001f3f097290 */ /* 0x000fe200087fe43f */
[----:B------:R-:W-:Y:S01]  /*14c50*/  UMOV UR10, 0x0 ;  /* 0x00000000000a7882 */ /* 0x000fe20000000000 */
[----:B------:R-:W-:Y:S01]  /*14c60*/  UMOV UR11, 0x10000000 ;  /* 0x10000000000b7882 */ /* 0x000fe20000000000 */
[----:B------:R-:W-:-:S06]  /*14c70*/  UMOV UR43, UR51 ;  /* 0x00000033002b7c82 */ /* 0x000fcc0008000000 */
[----:B------:R2:W-:Y:S02]  /*14c80*/  UTMALDG.3D [UR40], [UR8], desc[UR10] ;  /* 0x00000a28080075b4 */ /* 0x0005e40008011000 */
[----:B--2---:R-:W-:Y:S05]  /*14c90*/  @!P2 BRA `(.L_x_277) ;  /* 0x000000000004a947 */ /* 0x004fea0003800000 */
[----:B------:R-:W-:Y:S01]  /*14ca0*/  BPT.TRAP 0x1 ;  /* 0x000000040000795c */ /* 0x000fe20000300000 */
.L_x_277:
[----:B-1----:R-:W1:Y:S02]  /*14cb0*/  LDC R4, c[0x0][0x800] ;  /* 0x00020000ff047b82 */ /* 0x002e640000000800 */
[----:B-1----:R2:W-:Y:S02]  /*14cc0*/  SYNCS.ARRIVE.TRANS64.RED.A0TR RZ, [UR13+0x30], R4 ;  /* 0x00003004ffff79a7 */ /* 0x0025e4000830040d */
.L_x_276:
[----:B------:R-:W-:Y:S05]  /*14cd0*/  BSYNC B0 ;  /* 0x0000000000007941 */ /* 0x000fea0003800000 */
.L_x_275:
[----:B------:R-:W-:Y:S05]  /*14ce0*/  @!P2 BRA `(.L_x_278) ;  /* 0x000000000004a947 */ /* 0x000fea0003800000 */
[----:B------:R-:W-:Y:S01]  /*14cf0*/  BPT.TRAP 0x1 ;  /* 0x000000040000795c */ /* 0x000fe20000300000 */
.L_x_278:
[----:B------:R-:W-:Y:S01]  /*14d00*/  SYNCS.ARRIVE.TRANS64.RED.A1T0 RZ, [UR29], RZ ;  /* 0x000000ffffff79a7 */ /* 0x000fe2000810041d */
[----:B------:R-:W-:Y:S05]  /*14d10*/  @!P2 BRA `(.L_x_279) ;  /* 0x000000000004a947 */ /* 0x000fea0003800000 */
[----:B------:R-:W-:Y:S01]  /*14d20*/  BPT.TRAP 0x1 ;  /* 0x000000040000795c */ /* 0x000fe20000300000 */
.L_x_279:
[----:B------:R-:W3:Y:S02]  /*14d30*/  SYNCS.PHASECHK.TRANS64.TRYWAIT P1, [UR13+0x58], R3 ;  /* 0x00005803ff0075a7 */ /* 0x000ee4000802014d */
[----:B---3--:R-:W-:Y:S05]  /*14d40*/  @!P1 BRA `(.L_x_280) ;  /* 0x0000002c00e89947 */ /* 0x008fea0003800000 */
.L_x_395:
        /* <DEDUP_REMOVED lines=13> */
.L_x_283:
[----:B-12---:R-:W1:Y:S02]  /*14e20*/  LDC R4, c[0x0][0x800] ;  /* 0x00020000ff047b82 */ /* 0x006e640000000800 */
[----:B-1----:R3:W-:Y:S02]  /*14e30*/  SYNCS.ARRIVE.TRANS64.RED.A0TR RZ, [UR13+0x38], R4 ;  /* 0x00003804ffff79a7 */ /* 0x0027e4000830040d */
.L_x_282:
[----:B------:R-:W-:Y:S05]  /*14e40*/  BSYNC B0 ;  /* 0x0000000000007941 */ /* 0x000fea0003800000 */
.L_x_281:
[----:B------:R-:W-:Y:S05]  /*14e50*/  @!P2 BRA `(.L_x_284) ;  /* 0x000000000004a947 */ /* 0x000fea0003800000 */
[----:B------:R-:W-:Y:S01]  /*14e60*/  BPT.TRAP 0x1 ;  /* 0x000000040000795c */ /* 0x000fe20000300000 */
.L_x_284:
[----:B------:R-:W-:Y:S01]  /*14e70*/  SYNCS.ARRIVE.TRANS64.RED.A1T0 RZ, [UR23], RZ ;  /* 0x000000ffffff79a7 */ /* 0x000fe20008100417 */
[----:B------:R-:W-:Y:S01]  /*14e80*/  UIADD3 UR26, UR50, 0x60, URZ ;  /* 0x00000060321a7890 */ /* 0x000fe2000fffe03f */
[----:B------:R-:W-:Y:S11]  /*14e90*/  @!P2 BRA `(.L_x_285) ;  /* 0x000000000004a947 */ /* 0x000ff60003800000 */
[----:B------:R-:W-:Y:S01]  /*14ea0*/  BPT.TRAP 0x1 ;  /* 0x000000040000795c */ /* 0x000fe20000300000 */
.L_x_285:
[----:B------:R-:W4:Y:S02]  /*14eb0*/  SYNCS.PHASECHK.TRANS64.TRYWAIT P1, [UR13+0x60], R3 ;  /* 0x00006003ff0075a7 */ /* 0x000f24000802014d */
[----:B----4-:R-:W-:Y:S05]  /*14ec0*/  @!P1 BRA `(.L_x_286) ;  /* 0x0000002c00a09947 */ /* 0x010fea0003800000 */
.L_x_396:
        /* <DEDUP_REMOVED lines=12> */
.L_x_289:
[----:B-123--:R-:W1:Y:S02]  /*14f90*/  LDC R4, c[0x0][0x800] ;  /* 0x00020000ff047b82 */ /* 0x00ee640000000800 */
[----:B-1----:R4:W-:Y:S02]  /*14fa0*/  SYNCS.ARRIVE.TRANS64.RED.A0TR RZ, [UR13+0x40], R4 ;  /* 0x00004004ffff79a7 */ /* 0x0029e4000830040d */
.L_x_288:
[----:B------:R-:W-:Y:S05]  /*14fb0*/  BSYNC B0 ;  /* 0x0000000000007941 */ /* 0x000fea0003800000 */
.L_x_287:
[----:B------:R-:W-:Y:S05]  /*14fc0*/  @!P2 BRA `(.L_x_290) ;  /* 0x000000000004a947 */ /* 0x000fea0003800000 */
[----:B------:R-:W-:Y:S01]  /*14fd0*/  BPT.TRAP 0x1 ;  /* 0x000000040000795c */ /* 0x000fe20000300000 */
.L_x_290:
[----:B------:R-:W-:Y:S01]  /*14fe0*/  SYNCS.ARRIVE.TRANS64.RED.A1T0 RZ, [UR21], RZ ;  /* 0x000000ffffff79a7 */ /* 0x000fe20008100415 */
[----:B------:R-:W-:Y:S05]  /*14ff0*/  @!P2 BRA `(.L_x_291) ;  /* 0x000000000004a947 */ /* 0x000fea0003800000 */
[----:B------:R-:W-:Y:S01]  /*15000*/  BPT.TRAP 0x1 ;  /* 0x000000040000795c */ /* 0x000fe20000300000 */
.L_x_291:
[----:B------:R-:W5:Y:S02]  /*15010*/  SYNCS.PHASECHK.TRANS64.TRYWAIT P1, [UR13+0x68], R3 ;  /* 0x00006803ff0075a7 */ /* 0x000f64000802014d */
[----:B-----5:R-:W-:Y:S05]  /*15020*/  @!P1 BRA `(.L_x_292) ;  /* 0x0000002c00609947 */ /* 0x020fea0003800000 */
.L_x_397:
        /* <DEDUP_REMOVED lines=11> */
[----:B-1----:R-:W-:Y:S05]  /*150e0*/  @!P2 BRA `(.L_x_295) ;  /* 0x000000000004a947 */ /* 0x002fea0003800000 */
[----:B------:R-:W-:Y:S01]  /*150f0*/  BPT.TRAP 0x1 ;  /* 0x000000040000795c */ /* 0x000fe20000300000 */
.L_x_295:
[----:B--234-:R-:W1:Y:S02]  /*15100*/  LDC R4, c[0x0][0x800] ;  /* 0x00020000ff047b82 */ /* 0x01ce640000000800 */
[----:B-1----:R1:W-:Y:S02]  /*15110*/  SYNCS.ARRIVE.TRANS64.RED.A0TR RZ, [UR13+0x48], R4 ;  /* 0x00004804ffff79a7 */ /* 0x0023e4000830040d */
.L_x_294:
[----:B------:R-:W-:Y:S05]  /*15120*/  BSYNC B0 ;  /* 0x0000000000007941 */ /* 0x000fea0003800000 */
.L_x_293:
[----:B------:R-:W-:Y:S05]  /*15130*/  @!P2 BRA `(.L_x_296) ;  /* 0x000000000004a947 */ /* 0x000fea0003800000 */
[----:B------:R-:W-:Y:S01]  /*15140*/  BPT.TRAP 0x1 ;  /* 0x000000040000795c */ /* 0x000fe20000300000 */
.L_x_296:
[----:B------:R-:W-:Y:S01]  /*15150*/  SYNCS.ARRIVE.TRANS64.RED.A1T0 RZ, [UR22], RZ ;  /* 0x000000ffffff79a7 */ /* 0x000fe20008100416 */
[----:B------:R-:W-:Y:S01]  /*15160*/  UIADD3 UR10, UR50, 0x80, URZ ;  /* 0x00000080320a7890 */ /* 0x000fe2000fffe03f */
[----:B------:R-:W-:Y:S11]  /*15170*/  @!P2 BRA `(.L_x_297) ;  /* 0x000000000004a947 */ /* 0x000ff60003800000 */
[----:B------:R-:W-:Y:S01]  /*15180*/  BPT.TRAP 0x1 ;  /* 0x000000040000795c */ /* 0x000fe20000300000 */
.L_x_297:
[----:B------:R-:W5:Y:S02]  /*15190*/  SYNCS.PHASECHK.TRANS64.TRYWAIT P1, [UR13+0x50], R2 ;  /* 0x00005002ff0075a7 */ /* 0x000f64000802014d */
[----:B-----5:R-:W-:Y:S05]  /*151a0*/  @!P1 BRA `(.L_x_298) ;  /* 0x0000002c00189947 */ /* 0x020fea0003800000 */
.L_x_398:
        /* <DEDUP_REMOVED lines=8> */
[----:B------:R-:W-:Y:S01]  /*15230*/  UMOV UR9, UR41 ;  /* 0x0000002900097c82 */ /* 0x000fe20008000000 */
[----:B------:R-:W-:-:S05]  /*15240*/  UMOV UR11, UR51 ;  /* 0x00000033000b7c82 */ /* 0x000fca0008000000 */
[----:B------:R1:W-:Y:S02]  /*15250*/  UTMALDG.3D [UR8], [UR18], desc[UR26] ;  /* 0x00001a08120075b4 */ /* 0x0003e40008011000 */
[----:B-1----:R-:W-:Y:S05]  /*15260*/  @!P2 BRA `(.L_x_301) ;  /* 0x000000000004a947 */ /* 0x002fea0003800000 */
[----:B------:R-:W-:Y:S01]  /*15270*/  BPT.TRAP 0x1 ;  /* 0x000000040000795c */ /* 0x000fe20000300000 */
.L_x_301:
[----:B--234-:R-:W1:Y:S02]  /*15280*/  LDC R4, c[0x0][0x800] ;  /* 0x00020000ff047b82 */ /* 0x01ce640000000800 */
[----:B-1----:R1:W-:Y:S02]  /*15290*/  SYNCS.ARRIVE.TRANS64.RED.A0TR RZ, [UR13+0x30], R4 ;  /* 0x00003004ffff79a7 */ /* 0x0023e4000830040d */
.L_x_300:
[----:B------:R-:W-:Y:S05]  /*152a0*/  BSYNC B0 ;  /* 0x0000000000007941 */ /* 0x000fea0003800000 */
.L_x_299:
[----:B------:R-:W-:Y:S05]  /*152b0*/  @!P2 BRA `(.L_x_302) ;  /* 0x000000000004a947 */ /* 0x000fea0003800000 */
[----:B------:R-:W-:Y:S01]  /*152c0*/  BPT.TRAP 0x1 ;  /* 0x000000040000795c */ /* 0x000fe20000300000 */
.L_x_302:
[----:B------:R-:W-:Y:S01]  /*152d0*/  SYNCS.ARRIVE.TRANS64.RED.A1T0 RZ, [UR29], RZ ;  /* 0x000000ffffff79a7 */ /* 0x000fe2000810041d */
[----:B------:R-:W-:Y:S05]  /*152e0*/  @!P2 BRA `(.L_x_303) ;  /* 0x000000000004a947 */ /* 0x000fea0003800000 */
[----:B------:R-:W-:Y:S01]  /*152f0*/  BPT.TRAP 0x1 ;  /* 0x000000040000795c */ /* 0x000fe20000300000 */
.L_x_303:
[----:B------:R-:W5:Y:S02]  /*15300*/  SYNCS.PHASECHK.TRANS64.TRYWAIT P1, [UR13+0x58], R2 ;  /* 0x00005802ff0075a7 */ /* 0x000f64000802014d */
[----:B-----5:R-:W-:Y:S05]  /*15310*/  @!P1 BRA `(.L_x_304) ;  /* 0x0000002800d49947 */ /* 0x020fea0003800000 */
.L_x_399:
        /* <DEDUP_REMOVED lines=13> */
.L_x_307:
[----:B--234-:R-:W1:Y:S02]  /*153f0*/  LDC R4, c[0x0][0x800] ;  /* 0x00020000ff047b82 */ /* 0x01ce640000000800 */
[----:B-1----:R1:W-:Y:S02]  /*15400*/  SYNCS.ARRIVE.TRANS64.RED.A0TR RZ, [UR13+0x38], R4 ;  /* 0x00003804ffff79a7 */ /* 0x0023e4000830040d */
.L_x_306:
[----:B------:R-:W-:Y:S05]  /*15410*/  BSYNC B0 ;  /* 0x0000000000007941 */ /* 0x000fea0003800000 */
.L_x_305:
[----:B------:R-:W-:Y:S05]  /*15420*/  @!P2 BRA `(.L_x_308) ;  /* 0x000000000004a947 */ /* 0x000fea0003800000 */
[----:B------:R-:W-:Y:S01]  /*15430*/  BPT.TRAP 0x1 ;  /* 0x000000040000795c */ /* 0x000fe20000300000 */
.L_x_308:
[----:B------:R-:W-:Y:S01]  /*15440*/  SYNCS.ARRIVE.TRANS64.RED.A1T0 RZ, [UR23], RZ ;  /* 0x000000ffffff79a7 */ /* 0x000fe20008100417 */
[----:B------:R-:W-:Y:S01]  /*15450*/  UIADD3 UR10, UR50, 0xa0, URZ ;  /* 0x000000a0320a7890 */ /* 0x000fe2000fffe03f */
[----:B------:R-:W-:Y:S11]  /*15460*/  @!P2 BRA `(.L_x_309) ;  /* 0x000000000004a947 */ /* 0x000ff60003800000 */
[----:B------:R-:W-:Y:S01]  /*15470*/  BPT.TRAP 0x1 ;  /* 0x000000040000795c */ /* 0x000fe20000300000 */
.L_x_309:
[----:B------:R-:W5:Y:S02]  /*15480*/  SYNCS.PHASECHK.TRANS64.TRYWAIT P1, [UR13+0x60], R2 ;  /* 0x00006002ff0075a7 */ /* 0x000f64000802014d */
[----:B-----5:R-:W-:Y:S05]  /*15490*/  @!P1 BRA `(.L_x_310) ;  /* 0x00000028008c9947 */ /* 0x020fea0003800000 */
.L_x_400:
        /* <DEDUP_REMOVED lines=13> */
.L_x_313:
[----:B--234-:R-:W1:Y:S02]  /*15570*/  LDC R4, c[0x0][0x800] ;  /* 0x00020000ff047b82 */ /* 0x01ce640000000800 */
[----:B-1----:R1:W-:Y:S02]  /*15580*/  SYNCS.ARRIVE.TRANS64.RED.A0TR RZ, [UR13+0x40], R4 ;  /* 0x00004004ffff79a7 */ /* 0x0023e4000830040d */
.L_x_312:
[----:B------:R-:W-:Y:S05]  /*15590*/  BSYNC B0 ;  /* 0x0000000000007941 */ /* 0x000fea0003800000 */
.L_x_311:
[----:B------:R-:W-:Y:S05]  /*155a0*/  @!P2 BRA `(.L_x_314) ;  /* 0x000000000004a947 */ /* 0x000fea0003800000 */
[----:B------:R-:W-:Y:S01]  /*155b0*/  BPT.TRAP 0x1 ;  /* 0x000000040000795c */ /* 0x000fe20000300000 */
.L_x_314:
[----:B------:R-:W-:Y:S01]  /*155c0*/  SYNCS.ARRIVE.TRANS64.RED.A1T0 RZ, [UR21], RZ ;  /* 0x000000ffffff79a7 */ /* 0x000fe20008100415 */
[----:B------:R-:W-:Y:S05]  /*155d0*/  @!P2 BRA `(.L_x_315) ;  /* 0x000000000004a947 */ /* 0x000fea0003800000 */
[----:B------:R-:W-:Y:S01]  /*155e0*/  BPT.TRAP 0x1 ;  /* 0x000000040000795c */ /* 0x000fe20000300000 */
.L_x_315:
[----:B------:R-:W5:Y:S02]  /*155f0*/  SYNCS.PHASECHK.TRANS64.TRYWAIT P1, [UR13+0x68], R2 ;  /* 0x00006802ff0075a7 */ /* 0x000f64000802014d */
[----:B-----5:R-:W-:Y:S05]  /*15600*/  @!P1 BRA `(.L_x_316) ;  /* 0x0000002800489947 */ /* 0x020fea0003800000 */
.L_x_401:
        /* <DEDUP_REMOVED lines=13> */
.L_x_319:
[----:B------:R-:W1:Y:S02]  /*156e0*/  LDC R2, c[0x0][0x800] ;  /* 0x00020000ff027b82 */ /* 0x000e640000000800 */
[----:B-1----:R1:W-:Y:S02]  /*156f0*/  SYNCS.ARRIVE.TRANS64.RED.A0TR RZ, [UR13+0x48], R2 ;  /* 0x00004802ffff79a7 */ /* 0x0023e4000830040d */
.L_x_318:
[----:B------:R-:W-:Y:S05]  /*15700*/  BSYNC B0 ;  /* 0x0000000000007941 */ /* 0x000fea0003800000 */
.L_x_317:
[----:B------:R-:W-:Y:S05]  /*15710*/  @!P2 BRA `(.L_x_320) ;  /* 0x000000000004a947 */ /* 0x000fea0003800000 */
[----:B------:R-:W-:Y:S01]  /*15720*/  BPT.TRAP 0x1 ;  /* 0x000000040000795c */ /* 0x000fe20000300000 */
.L_x_320:
[----:B------:R-:W-:Y:S01]  /*15730*/  SYNCS.ARRIVE.TRANS64.RED.A1T0 RZ, [UR22], RZ ;  /* 0x000000ffffff79a7 */ /* 0x000fe20008100416 */
[----:B------:R-:W-:Y:S01]  /*15740*/  UIADD3 UR10, UR50, 0xc0, URZ ;  /* 0x000000c0320a7890 */ /* 0x000fe2000fffe03f */
[----:B------:R-:W-:Y:S11]  /*15750*/  @!P2 BRA `(.L_x_321) ;  /* 0x000000000004a947 */ /* 0x000ff60003800000 */
[----:B------:R-:W-:Y:S01]  /*15760*/  BPT.TRAP 0x1 ;  /* 0x000000040000795c */ /* 0x000fe20000300000 */
.L_x_321:
[----:B------:R-:W5:Y:S02]  /*15770*/  SYNCS.PHASECHK.TRANS64.TRYWAIT P1, [UR13+0x50], R3 ;  /* 0x00005003ff0075a7 */ /* 0x000f64000802014d */
[----:B-----5:R-:W-:Y:S05]  /*15780*/  @!P1 BRA `(.L_x_322) ;  /* 0x0000002800009947 */ /* 0x020fea0003800000 */
.L_x_402:
        /* <DEDUP_REMOVED lines=13> */
.L_x_325:
[----:B------:R-:W1:Y:S02]  /*15860*/  LDC R2, c[0x0][0x800] ;  /* 0x00020000ff027b82 */ /* 0x000e640000000800 */
[----:B-1----:R1:W-:Y:S02]  /*15870*/  SYNCS.ARRIVE.TRANS64.RED.A0TR RZ, [UR13+0x30], R2 ;  /* 0x00003002ffff79a7 */ /* 0x0023e4000830040d */
.L_x_324:
[----:B------:R-:W-:Y:S05]  /*15880*/  BSYNC B0 ;  /* 0x0000000000007941 */ /* 0x000fea0003800000 */
.L_x_323:
[----:B------:R-:W-:Y:S05]  /*15890*/  @!P2 BRA `(.L_x_326) ;  /* 0x000000000004a947 */ /* 0x000fea0003800000 */
[----:B------:R-:W-:Y:S01]  /*158a0*/  BPT.TRAP 0x1 ;  /* 0x000000040000795c */ /* 0x000fe20000300000 */
.L_x_326:
[----:B------:R-:W-:Y:S01]  /*158b0*/  SYNCS.ARRIVE.TRANS64.RED.A1T0 RZ, [UR29], RZ ;  /* 0x000000ffffff79a7 */ /* 0x000fe2000810041d */
[----:B------:R-:W-:Y:S05]  /*158c0*/  @!P2 BRA `(.L_x_327) ;  /* 0x000000000004a947 */ /* 0x000fea0003800000 */
[----:B------:R-:W-:Y:S01]  /*158d0*/  BPT.TRAP 0x1 ;  /* 0x000000040000795c */ /* 0x000fe20000300000 */
.L_x_327:
[----:B------:R-:W5:Y:S02]  /*158e0*/  SYNCS.PHASECHK.TRANS64.TRYWAIT P1, [UR13+0x58], R3 ;  /* 0x00005803ff0075a7 */ /* 0x000f64000802014d */
[----:B-----5:R-:W-:Y:S05]  /*158f0*/  @!P1 BRA `(.L_x_328) ;  /* 0x0000002400bc9947 */ /* 0x020fea0003800000 */
.L_x_403:
        /* <DEDUP_REMOVED lines=13> */
.L_x_331:
[----:B------:R-:W1:Y:S02]  /*159d0*/  LDC R2, c[0x0][0x800] ;  /* 0x00020000ff027b82 */ /* 0x000e640000000800 */
[----:B-1----:R1:W-:Y:S02]  /*159e0*/  SYNCS.ARRIVE.TRANS64.RED.A0TR RZ, [UR13+0x38], R2 ;  /* 0x00003802ffff79a7 */ /* 0x0023e4000830040d */
.L_x_330:
[----:B------:R-:W-:Y:S05]  /*159f0*/  BSYNC B0 ;  /* 0x0000000000007941 */ /* 0x000fea0003800000 */
.L_x_329:
[----:B------:R-:W-:Y:S05]  /*15a00*/  @!P2 BRA `(.L_x_332) ;  /* 0x000000000004a947 */ /* 0x000fea0003800000 */
[----:B------:R-:W-:Y:S01]  /*15a10*/  BPT.TRAP 0x1 ;  /* 0x000000040000795c */ /* 0x000fe20000300000 */
.L_x_332:
[----:B------:R-:W-:Y:S01]  /*15a20*/  SYNCS.ARRIVE.TRANS64.RED.A1T0 RZ, [UR23], RZ ;  /* 0x000000ffffff79a7 */ /* 0x000fe20008100417 */
[----:B------:R-:W-:Y:S01]  /*15a30*/  UIADD3 UR10, UR50, 0xe0, URZ ;  /* 0x000000e0320a7890 */ /* 0x000fe2000fffe03f */
[----:B------:R-:W-:Y:S11]  /*15a40*/  @!P2 BRA `(.L_x_333) ;  /* 0x000000000004a947 */ /* 0x000ff60003800000 */
[----:B------:R-:W-:Y:S01]  /*15a50*/  BPT.TRAP 0x1 ;  /* 0x000000040000795c */ /* 0x000fe20000300000 */
.L_x_333:
[----:B------:R-:W5:Y:S02]  /*15a60*/  SYNCS.PHASECHK.TRANS64.TRYWAIT P1, [UR13+0x60], R3 ;  /* 0x00006003ff0075a7 */ /* 0x000f64000802014d */
[----:B-----5:R-:W-:Y:S05]  /*15a70*/  @!P1 BRA `(.L_x_334) ;  /* 0x0000002400749947 */ /* 0x020fea0003800000 */
.L_x_404:
        /* <DEDUP_REMOVED lines=13> */
.L_x_337:
[----:B------:R-:W1:Y:S02]  /*15b50*/  LDC R2, c[0x0][0x800] ;  /* 0x00020000ff027b82 */ /* 0x000e640000000800 */
[----:B-1----:R1:W-:Y:S02]  /*15b60*/  SYNCS.ARRIVE.TRANS64.RED.A0TR RZ, [UR13+0x40], R2 ;  /* 0x00004002ffff79a7 */ /* 0x0023e4000830040d */
.L_x_336:
[----:B------:R-:W-:Y:S05]  /*15b70*/  BSYNC B0 ;  /* 0x0000000000007941 */ /* 0x000fea0003800000 */
.L_x_335:
[----:B------:R-:W-:Y:S05]  /*15b80*/  @!P2 BRA `(.L_x_338) ;  /* 0x000000000004a947 */ /* 0x000fea0003800000 */
[----:B------:R-:W-:Y:S01]  /*15b90*/  BPT.TRAP 0x1 ;  /* 0x000000040000795c */ /* 0x000fe20000300000 */
.L_x_338:
[----:B------:R-:W-:Y:S01]  /*15ba0*/  SYNCS.ARRIVE.TRANS64.RED.A1T0 RZ, [UR21], RZ ;  /* 0x000000ffffff79a7 */ /* 0x000fe20008100415 */
[----:B------:R-:W-:Y:S05]  /*15bb0*/  @!P2 BRA `(.L_x_339) ;  /* 0x000000000004a947 */ /* 0x000fea0003800000 */
[----:B------:R-:W-:Y:S01]  /*15bc0*/  BPT.TRAP 0x1 ;  /* 0x000000040000795c */ /* 0x000fe20000300000 */
.L_x_339:
[----:B------:R-:W5:Y:S02]  /*15bd0*/  SYNCS.PHASECHK.TRANS64.TRYWAIT P1, [UR13+0x68], R3 ;  /* 0x00006803ff0075a7 */ /* 0x000f64000802014d */
[----:B-----5:R-:W-:Y:S05]  /*15be0*/  @!P1 BRA `(.L_x_340) ;  /* 0x0000002400309947 */ /* 0x020fea0003800000 */
.L_x_405:
        /* <DEDUP_REMOVED lines=13> */
.L_x_343:
[----:B------:R-:W1:Y:S02]  /*15cc0*/  LDC R2, c[0x0][0x800] ;  /* 0x00020000ff027b82 */ /* 0x000e640000000800 */
[----:B-1----:R1:W-:Y:S02]  /*15cd0*/  SYNCS.ARRIVE.TRANS64.RED.A0TR RZ, [UR13+0x48], R2 ;  /* 0x00004802ffff79a7 */ /* 0x0023e4000830040d */
.L_x_342:
[----:B------:R-:W-:Y:S05]  /*15ce0*/  BSYNC B0 ;  /* 0x0000000000007941 */ /* 0x000fea0003800000 */
.L_x_341:
[----:B------:R-:W-:Y:S05]  /*15cf0*/  @!P2 BRA `(.L_x_344) ;  /* 0x000000000004a947 */ /* 0x000fea0003800000 */
[----:B------:R-:W-:Y:S01]  /*15d00*/  BPT.TRAP 0x1 ;  /* 0x000000040000795c */ /* 0x000fe20000300000 */
.L_x_344:
[----:B------:R-:W5:Y:S01]  /*15d10*/  LDL.LU R15, [R1+0x208] ;  /* 0x00020800010f7983 */ /* 0x000f620000300800 */
[----:B------:R-:W-:Y:S03]  /*15d20*/  SYNCS.ARRIVE.TRANS64.RED.A1T0 RZ, [UR22], RZ ;  /* 0x000000ffffff79a7 */ /* 0x000fe60008100416 */
[----:B------:R-:W5:Y:S01]  /*15d30*/  LDL.LU R13, [R1+0x204] ;  /* 0x00020400010d7983 */ /* 0x000f620000300800 */
[----:B-1234-:R-:W-:Y:S01]  /*15d40*/  PRMT R4, RZ, 0x7610, R4 ;  /* 0x00007610ff047816 */ /* 0x01efe20000000004 */
[----:B------:R-:W-:Y:S01]  /*15d50*/  IMAD.MOV.U32 R2, RZ, RZ, -0x1 ;  /* 0xffffffffff027424 */ /* 0x000fe200078e00ff */
[----:B------:R-:W-:Y:S02]  /*15d60*/  MOV R3, 0xffffffff ;  /* 0xffffffff00037802 */ /* 0x000fe40000000f00 */
[----:B------:R-:W-:Y:S02]  /*15d70*/  MOV R10, 0xffffffff ;  /* 0xffffffff000a7802 */ /* 0x000fe40000000f00 */
[----:B-----5:R-:W-:-:S04]  /*15d80*/  IADD3 R13, P0, R13, UR46, RZ ;  /* 0x0000002e0d0d7c10 */ /* 0x020fc8000ff1e0ff */
[----:B------:R-:W-:Y:S01]  /*15d90*/  IADD3.X R15, R15, UR38, RZ, P0, !PT ;  /* 0x000000260f0f7c10 */ /* 0x000fe200087fe4ff */
[----:B------:R1:W-:Y:S01]  /*15da0*/  STL [R1+0x204], R13 ;  /* 0x0002040d01007387 */ /* 0x0003e20000100800 */
[----:B------:R-:W-:-:S03]  /*15db0*/  ISETP.GE.U32.AND P0, PT, R13, UR4, PT ;  /* 0x000000040d007c0c */ /* 0x000fc6000bf06070 */
[----:B------:R1:W-:Y:S01]  /*15dc0*/  STL [R1+0x208], R15 ;  /* 0x0002080f01007387 */ /* 0x0003e20000100800 */
[----:B------:R-:W-:-:S13]  /*15dd0*/  ISETP.GE.U32.AND.EX P0, PT, R15, UR5, PT, P0 ;  /* 0x000000050f007c0c */ /* 0x000fda000bf06100 */
[----:B-1----:R-:W-:Y:S05]  /*15de0*/  @P0 BRA `(.L_x_345) ;  /* 0x0000000400540947 */ /* 0x002fea0003800000 */
[----:B------:R-:W1:Y:S01]  /*15df0*/  LDC.64 R8, c[0x0][0x8d0] ;  /* 0x00023400ff087b82 */ /* 0x000e620000000a00 */
[----:B------:R-:W-:Y:S01]  /*15e00*/  IMAD.MOV.U32 R2, RZ, RZ, R13 ;  /* 0x000000ffff027224 */ /* 0x000fe200078e000d */
[----:B------:R-:W-:Y:S02]  /*15e10*/  MOV R3, R15 ;  /* 0x0000000f00037202 */ /* 0x000fe40000000f00 */
[----:B-1----:R-:W-:-:S04]  /*15e20*/  ISETP.NE.U32.AND P0, PT, R8, RZ, PT ;  /* 0x000000ff0800720c */ /* 0x002fc80003f05070 */
[----:B------:R-:W-:-:S13]  /*15e30*/  ISETP.NE.AND.EX P0, PT, R9, RZ, PT, P0 ;  /* 0x000000ff0900720c */ /* 0x000fda0003f05300 */
[----:B------:R-:W-:Y:S05]  /*15e40*/  @!P0 BRA `(.L_x_346) ;  /* 0x0000000000288947 */ /* 0x000fea0003800000 */
[----:B------:R-:W1:Y:S02]  /*15e50*/  LDC R2, c[0x0][0x8dc] ;  /* 0x00023700ff027b82 */ /* 0x000e640000000800 */
[----:B-1----:R-:W-:-:S05]  /*15e60*/  IADD3 R3, P0, R13, R2, RZ ;  /* 0x000000020d037210 */ /* 0x002fca0007f1e0ff */
[----:B------:R-:W-:-:S04]  /*15e70*/  IMAD.X R7, RZ, RZ, R15, P0 ;  /* 0x000000ffff077224 */ /* 0x000fc800000e060f */
[----:B------:R-:W-:-:S04]  /*15e80*/  IMAD.WIDE.U32 R4, R7, R8, RZ ;  /* 0x0000000807047225 */ /* 0x000fc800078e00ff */
[----:B------:R-:W-:-:S04]  /*15e90*/  IMAD.WIDE.U32 R4, P0, R3, R9, R4 ;  /* 0x0000000903047225 */ /* 0x000fc80007800004 */
[----:B------:R-:W-:-:S04]  /*15ea0*/  IMAD.WIDE.U32 R2, R3, R8, RZ ;  /* 0x0000000803027225 */ /* 0x000fc800078e00ff */
[----:B------:R-:W-:Y:S01]  /*15eb0*/  IMAD.MOV.U32 R2, RZ, RZ, R5 ;  /* 0x000000ffff027224 */ /* 0x000fe200078e0005 */
[----:B------:R-:W-:Y:S02]  /*15ec0*/  IADD3 RZ, P1, R3, R4, RZ ;  /* 0x0000000403ff7210 */ /* 0x000fe40007f3e0ff */
[----:B------:R-:W-:-:S03]  /*15ed0*/  IADD3.X R3, RZ, RZ, RZ, P0, !PT ;  /* 0x000000ffff037210 */ /* 0x000fc600007fe4ff */
[----:B------:R-:W-:-:S08]  /*15ee0*/  IMAD.WIDE.U32.X R2, R7, R9, R2, P1 ;  /* 0x0000000907027225 */ /* 0x000fd000008e0402 */
.L_x_346:
[----:B------:R-:W1:Y:S01]  /*15ef0*/  S2R R7, SR_CTAID.X ;  /* 0x0000000000077919 */ /* 0x000e620000002500 */
[----:B------:R-:W2:Y:S01]  /*15f00*/  LDC R11, c[0x0][0x904] ;  /* 0x00024100ff0b7b82 */ /* 0x000ea20000000800 */
[----:B------:R-:W-:Y:S01]  /*15f10*/  ULDC UR8, c[0x0][0x150] ;  /* 0x0000540000087ab9 */ /* 0x000fe20000000800 */
[----:B------:R-:W3:Y:S06]  /*15f20*/  S2R R4, SR_CTAID.Y ;  /* 0x0000000000047919 */ /* 0x000eec0000002600 */
[----:B------:R-:W4:Y:S08]  /*15f30*/  LDC R10, c[0x0][0x144] ;  /* 0x00005100ff0a7b82 */ /* 0x000f300000000800 */
[----:B------:R-:W5:Y:S01]  /*15f40*/  LDC R8, c[0x0][0x8d8] ;  /* 0x00023600ff087b82 */ /* 0x000f620000000800 */
[----:B--2---:R-:W-:-:S02]  /*15f50*/  ISETP.NE.AND P2, PT, R11, 0x1, PT ;  /* 0x000000010b00780c */ /* 0x004fc40003f45270 */
[----:B-1----:R-:W-:-:S05]  /*15f60*/  I2FP.F32.U32 R5, R7 ;  /* 0x0000000700057245 */ /* 0x002fca0000201000 */
[----:B------:R-:W-:Y:S01]  /*15f70*/  FMUL R9, R5, UR8 ;  /* 0x0000000805097c20 */ /* 0x000fe20008400000 */
[----:B---3--:R-:W-:Y:S01]  /*15f80*/  I2FP.F32.U32 R5, R4 ;  /* 0x0000000400057245 */ /* 0x008fe20000201000 */
[----:B------:R-:W-:-:S04]  /*15f90*/  ULDC UR8, c[0x0][0x154] ;  /* 0x0000550000087ab9 */ /* 0x000fc80000000800 */
[----:B------:R-:W1:Y:S01]  /*15fa0*/  F2I.U32.TRUNC.NTZ R9, R9 ;  /* 0x0000000900097305 */ /* 0x000e62000020f000 */
[----:B------:R-:W-:Y:S02]  /*15fb0*/  FMUL R12, R5, UR8 ;  /* 0x00000008050c7c20 */ /* 0x000fe40008400000 */
[----:B------:R-:W2:Y:S05]  /*15fc0*/  LDC R5, c[0x0][0x148] ;  /* 0x00005200ff057b82 */ /* 0x000eaa0000000800 */
[----:B------:R-:W3:Y:S01]  /*15fd0*/  F2I.U32.TRUNC.NTZ R12, R12 ;  /* 0x0000000c000c7305 */ /* 0x000ee2000020f000 */
[----:B-1----:R-:W-:-:S05]  /*15fe0*/  IADD3 R11, -R9, RZ, RZ ;  /* 0x000000ff090b7210 */ /* 0x002fca0007ffe1ff */
[----:B----4-:R-:W-:Y:S02]  /*15ff0*/  IMAD R7, R10, R11, R7 ;  /* 0x0000000b0a077224 */ /* 0x010fe400078e0207 */
[----:B---3--:R-:W-:Y:S02]  /*16000*/  IMAD.MOV R10, RZ, RZ, -R12 ;  /* 0x000000ffff0a7224 */ /* 0x008fe400078e0a0c */
[----:B------:R-:W1:Y:S02]  /*16010*/  LDC R12, c[0x0][0x8c0] ;  /* 0x00023000ff0c7b82 */ /* 0x000e640000000800 */
[----:B--2---:R-:W-:Y:S01]  /*16020*/  @P2 IMAD R7, R5, R10, R4 ;  /* 0x0000000a05072224 */ /* 0x004fe200078e0204 */
[-CC-:B-----5:R-:W-:Y:S02]  /*16030*/  SHF.R.U64 R10, R2, R8.reuse, R3.reuse ;  /* 0x00000008020a7219 */ /* 0x1a0fe40000001203 */
[----:B------:R-:W-:Y:S02]  /*16040*/  SHF.R.U32.HI R8, RZ, R8, R3 ;  /* 0x00000008ff087219 */ /* 0x000fe40000011603 */
[----:B------:R-:W-:Y:S01]  /*16050*/  IADD3 R9, P0, RZ, -R10, RZ ;  /* 0x8000000aff097210 */ /* 0x000fe20007f1e0ff */
[----:B------:R-:W2:Y:S03]  /*16060*/  LDC.64 R4, c[0x0][0x8c8] ;  /* 0x00023200ff047b82 */ /* 0x000ea60000000a00 */
[----:B------:R-:W-:-:S05]  /*16070*/  IADD3.X R3, RZ, ~R8, RZ, P0, !PT ;  /* 0x80000008ff037210 */ /* 0x000fca00007fe4ff */
[----:B--2---:R-:W-:Y:S01]  /*16080*/  IMAD R2, R3, R4, RZ ;  /* 0x0000000403027224 */ /* 0x004fe200078e02ff */
[----:B------:R-:W-:-:S03]  /*16090*/  MOV R3, R15 ;  /* 0x0000000f00037202 */ /* 0x000fc60000000f00 */
[----:B------:R-:W-:Y:S02]  /*160a0*/  IMAD R5, R9, R5, R2 ;  /* 0x0000000509057224 */ /* 0x000fe400078e0202 */
[----:B------:R-:W-:-:S04]  /*160b0*/  IMAD.MOV.U32 R2, RZ, RZ, R13 ;  /* 0x000000ffff027224 */ /* 0x000fc800078e000d */
[----:B------:R-:W-:Y:S02]  /*160c0*/  IMAD.WIDE.U32 R2, R9, R4, R2 ;  /* 0x0000000409027225 */ /* 0x000fe400078e0002 */
[----:B------:R-:W2:Y:S02]  /*160d0*/  LDC.64 R8, c[0x0][0x8e8] ;  /* 0x00023a00ff087b82 */ /* 0x000ea40000000a00 */
[----:B------:R-:W-:-:S05]  /*160e0*/  IMAD.IADD R5, R3, 0x1, R5 ;  /* 0x0000000103057824 */ /* 0x000fca00078e0205 */
[-CC-:B-1----:R-:W-:Y:S01]  /*160f0*/  SHF.R.U64 R11, R2, R12.reuse, R5.reuse ;  /* 0x0000000c020b7219 */ /* 0x182fe20000001205 */
[----:B------:R-:W1:Y:S01]  /*16100*/  LDC R4, c[0x0][0x8b0] ;  /* 0x00022c00ff047b82 */ /* 0x000e620000000800 */
[----:B------:R-:W-:-:S07]  /*16110*/  SHF.R.U32.HI R5, RZ, R12, R5 ;  /* 0x0000000cff057219 */ /* 0x000fce0000011605 */
[----:B------:R-:W3:Y:S01]  /*16120*/  LDC R3, c[0x0][0x900] ;  /* 0x00024000ff037b82 */ /* 0x000ee20000000800 */
[----:B--2---:R-:W-:-:S04]  /*16130*/  ISETP.NE.U32.AND P0, PT, R8, RZ, PT ;  /* 0x000000ff0800720c */ /* 0x004fc80003f05070 */
[----:B------:R-:W-:Y:S02]  /*16140*/  ISETP.NE.AND.EX P0, PT, R9, RZ, PT, P0 ;  /* 0x000000ff0900720c */ /* 0x000fe40003f05300 */
[-CC-:B-1----:R-:W-:Y:S02]  /*16150*/  SHF.R.U64 R12, R11, R4.reuse, R5.reuse ;  /* 0x000000040b0c7219 */ /* 0x182fe40000001205 */
[----:B------:R-:W-:-:S04]  /*16160*/  SHF.R.U32.HI R4, RZ, R4, R5 ;  /* 0x00000004ff047219 */ /* 0x000fc80000011605 */
[-CC-:B---3--:R-:W-:Y:S02]  /*16170*/  SHF.R.U64 R13, R12, R3.reuse, R4.reuse ;  /* 0x000000030c0d7219 */ /* 0x188fe40000001204 */
[----:B------:R-:W-:Y:S02]  /*16180*/  SHF.R.U32.HI R3, RZ, R3, R4 ;  /* 0x00000003ff037219 */ /* 0x000fe40000011604 */
[----:B------:R-:W-:Y:S01]  /*16190*/  MOV R2, R13 ;  /* 0x0000000d00027202 */ /* 0x000fe20000000f00 */
[----:B------:R-:W-:Y:S06]  /*161a0*/  @!P0 BRA `(.L_x_347) ;  /* 0x0000000000288947 */ /* 0x000fec0003800000 */
        /* <DEDUP_REMOVED lines=10> */
.L_x_347:
[----:B------:R-:W1:Y:S01]  /*16250*/  LDC R4, c[0x0][0x8f0] ;  /* 0x00023c00ff047b82 */ /* 0x000e620000000800 */
[----:B------:R-:W-:Y:S02]  /*16260*/  LOP3.LUT R12, R12, R14, RZ, 0xc0, !PT ;  /* 0x0000000e0c0c7212 */ /* 0x000fe400078ec0ff */
[----:B------:R-:W-:-:S05]  /*16270*/  LOP3.LUT R11, R11, R18, RZ, 0xc0, !PT ;  /* 0x000000120b0b7212 */ /* 0x000fca00078ec0ff */
[----:B------:R-:W2:Y:S01]  /*16280*/  LDC R8, c[0x0][0x8e0] ;  /* 0x00023800ff087b82 */ /* 0x000ea20000000800 */
[----:B-1----:R-:W-:-:S07]  /*16290*/  SHF.R.U64 R3, R2, R4, R3 ;  /* 0x0000000402037219 */ /* 0x002fce0000001203 */
[----:B------:R-:W1:Y:S01]  /*162a0*/  LDC R4, c[0x0][0x8b8] ;  /* 0x00022e00ff047b82 */ /* 0x000e620000000800 */
[----:B------:R-:W-:Y:S01]  /*162b0*/  IMAD R12, R17, R3, R12 ;  /* 0x00000003110c7224 */ /* 0x000fe200078e020c */
[----:B------:R-:W-:-:S06]  /*162c0*/  IADD3 R3, -R3, RZ, RZ ;  /* 0x000000ff03037210 */ /* 0x000fcc0007ffe1ff */
[----:B------:R-:W3:Y:S01]  /*162d0*/  LDC R2, c[0x0][0x8a8] ;  /* 0x00022a00ff027b82 */ /* 0x000ee20000000800 */
[----:B--2---:R-:W-:Y:S02]  /*162e0*/  IMAD R13, R3, R8, R13 ;  /* 0x00000008030d7224 */ /* 0x004fe400078e020d */
[----:B-1----:R-:W-:Y:S02]  /*162f0*/  IMAD R4, R12, R4, R7 ;  /* 0x000000040c047224 */ /* 0x002fe400078e0207 */
[----:B---3--:R-:W-:-:S05]  /*16300*/  IMAD R13, R13, R2, R11 ;  /* 0x000000020d0d7224 */ /* 0x008fca00078e020b */
[----:B------:R-:W-:Y:S02]  /*16310*/  SEL R2, R13, R4, !P2 ;  /* 0x000000040d027207 */ /* 0x000fe40005000000 */
[----:B------:R-:W-:Y:S01]  /*16320*/  SEL R3, R4, R13, !P2 ;  /* 0x0000000d04037207 */ /* 0x000fe20005000000 */
[----:B------:R-:W-:-:S07]  /*16330*/  IMAD.MOV.U32 R4, RZ, RZ, 0x1 ;  /* 0x00000001ff047424 */ /* 0x000fce00078e00ff */
.L_x_345:
[----:B------:R-:W-:-:S13]  /*16340*/  LOP3.LUT P0, RZ, R4, 0xff, RZ, 0xc0, !PT ;  /* 0x000000ff04ff7812 */ /* 0x000fda000780c0ff */
[----:B------:R-:W-:Y:S05]  /*16350*/  @P0 BRA `(.L_x_348) ;  /* 0xffffffdc00ec0947 */ /* 0x000fea000383ffff */
.L_x_244:
[----:B------:R-:W-:-:S13]  /*16360*/  ELECT P0, URZ, PT ;  /* 0x00000000003f782f */ /* 0x000fda0003800000 */
[----:B------:R-:W-:Y:S05]  /*16370*/  @!P0 BRA `(.L_x_14) ;  /* 0x0000001000548947 */ /* 0x000fea0003800000 */
[----:B------:R-:W4:Y:S02]  /*16380*/  LDL.LU R4, [R1+0x218] ;  /* 0x0002180001047983 */ /* 0x000f240000300800 */
[----:B----4-:R-:W-:-:S04]  /*16390*/  LOP3.LUT R0, R4, 0x2, RZ, 0xfc, !PT ;  /* 0x0000000204007812 */ /* 0x010fc800078efcff */
[----:B------:R-:W-:-:S13]  /*163a0*/  ISETP.NE.AND P1, PT, R0, 0x3, PT ;  /* 0x000000030000780c */ /* 0x000fda0003f25270 */
[----:B------:R-:W-:Y:S05]  /*163b0*/  @!P1 BRA `(.L_x_349) ;  /* 0x0000000000049947 */ /* 0x000fea0003800000 */
[----:B--2---:R-:W-:Y:S01]  /*163c0*/  BPT.TRAP 0x1 ;  /* 0x000000040000795c */ /* 0x004fe20000300000 */
.L_x_349:
[----:B------:R-:W-:Y:S01]  /*163d0*/  MOV R0, 0x400 ;  /* 0x0000040000007802 */ /* 0x000fe20000000f00 */
[----:B------:R-:W-:Y:S01]  /*163e0*/  IMAD.MOV.U32 R2, RZ, RZ, 0x1 ;  /* 0x00000001ff027424 */ /* 0x000fe200078e00ff */
[----:B--2---:R-:W-:-:S04]  /*163f0*/  MOV R3, UR37 ;  /* 0x0000002500037c02 */ /* 0x004fc80008000f00 */
[----:B------:R-:W-:Y:S02]  /*16400*/  LEA R0, R3, R0, 0x18 ;  /* 0x0000000003007211 */ /* 0x000fe400078ec0ff */
[----:B------:R-:W-:-:S04]  /*16410*/  SHF.L.U32 R3, R2, 0x1f, RZ ;  /* 0x0000001f02037819 */ /* 0x000fc800000006ff */
[----:B------:R-:W2:Y:S02]  /*16420*/  SYNCS.PHASECHK.TRANS64.TRYWAIT P0, [R0+URZ+0x50], R3 ;  /* 0x00005003000075a7 */ /* 0x000ea4000800017f */
[----:B--2---:R-:W-:Y:S05]  /*16430*/  @!P0 BRA `(.L_x_350) ;  /* 0x0000001c00348947 */ /* 0x004fea0003800000 */
.L_x_406:
[----:B------:R-:W-:Y:S05]  /*16440*/  @!P1 BRA `(.L_x_351) ;  /* 0x0000000000049947 */ /* 0x000fea0003800000 */
[----:B------:R-:W-:Y:S01]  /*16450*/  BPT.TRAP 0x1 ;  /* 0x000000040000795c */ /* 0x000fe20000300000 */
.L_x_351:
[----:B------:R-:W4:Y:S02]  /*16460*/  SYNCS.PHASECHK.TRANS64.TRYWAIT P0, [R0+URZ+0x58], R3 ;  /* 0x00005803000075a7 */ /* 0x000f24000800017f */
[----:B----4-:R-:W-:Y:S05]  /*16470*/  @!P0 BRA `(.L_x_352) ;  /* 0x0000001c00388947 */ /* 0x010fea0003800000 */
.L_x_407:
[----:B------:R-:W-:Y:S05]  /*16480*/  @!P1 BRA `(.L_x_353) ;  /* 0x0000000000049947 */ /* 0x000fea0003800000 */
[----:B------:R-:W-:Y:S01]  /*16490*/  BPT.TRAP 0x1 ;  /* 0x000000040000795c */ /* 0x000fe20000300000 */
.L_x_353:
[----:B------:R-:W1:Y:S02]  /*164a0*/  SYNCS.PHASECHK.TRANS64.TRYWAIT P0, [R0+URZ+0x60], R3 ;  /* 0x00006003000075a7 */ /* 0x000e64000800017f */
[----:B-1----:R-:W-:Y:S05]  /*164b0*/  @!P0 BRA `(.L_x_354) ;  /* 0x0000001c003c8947 */ /* 0x002fea0003800000 */
.L_x_408:
[----:B------:R-:W-:Y:S05]  /*164c0*/  @!P1 BRA `(.L_x_355) ;  /* 0x0000000000049947 */ /* 0x000fea0003800000 */
[----:B------:R-:W-:Y:S01]  /*164d0*/  BPT.TRAP 0x1 ;  /* 0x000000040000795c */ /* 0x000fe20000300000 */
.L_x_355:
[----:B--2-4-:R-:W-:-:S04]  /*164e0*/  MOV R3, 0x1 ;  /* 0x0000000100037802 */ /* 0x014fc80000000f00 */
[----:B------:R-:W-:-:S07]  /*164f0*/  SHF.L.U32 R3, R3, 0x1f, RZ ;  /* 0x0000001f03037819 */ /* 0x000fce00000006ff */
.L_x_356:
[----:B-1----:R1:W2:Y:S02]  /*16500*/  SYNCS.PHASECHK.TRANS64.TRYWAIT P0, [R0+URZ+0x68], R3 ;  /* 0x00006803000075a7 */ /* 0x0022a4000800017f */
[----:B--2---:R-:W-:Y:S05]  /*16510*/  @!P0 NANOSLEEP.SYNCS 0x989680 ;  /* 0x009896800000895d */ /* 0x004fea0003900000 */
[----:B------:R-:W2:Y:S02]  /*16520*/  @!P0 SYNCS.PHASECHK.TRANS64 P0, [R0+URZ+0x68], R3 ;  /* 0x00006803000085a7 */ /* 0x000ea4000800007f */
[----:B--2---:R-:W-:Y:S05]  /*16530*/  @P0 BRA `(.L_x_14) ;  /* 0x0000000c00e40947 */ /* 0x004fea0003800000 */
[----:B------:R-:W-:Y:S05]  /*16540*/  BRA `(.L_x_356) ;  /* 0xfffffffc00ec7947 */ /* 0x000fea000383ffff */
.L_x_239:
[----:B------:R-:W-:Y:S01]  /*16550*/  LOP3.LUT P0, RZ, R11, 0xff, RZ, 0xc0, !PT ;  /* 0x000000ff0bff7812 */ /* 0x000fe2000780c0ff */
[----:B------:R-:W-:Y:S01]  /*16560*/  IMAD.MOV.U32 R0, RZ, RZ, 0x1 ;  /* 0x00000001ff007424 */ /* 0x000fe200078e00ff */
[----:B------:R-:W-:-:S11]  /*16570*/  MOV R6, RZ ;  /* 0x000000ff00067202 */ /* 0x000fd60000000f00 */
[----:B------:R-:W-:Y:S05]  /*16580*/  @!P0 BRA `(.L_x_357) ;  /* 0x0000000c003c8947 */ /* 0x000fea0003800000 */
[----:B------:R-:W3:Y:S01]  /*16590*/  LDL R4, [R1+0x20c] ;  /* 0x00020c0001047983 */ /* 0x000ee20000100800 */
[----:B------:R-:W1:Y:S01]  /*165a0*/  LDC R0, c[0x0][0x28c] ;  /* 0x0000a300ff007b82 */ /* 0x000e620000000800 */
[----:B------:R-:W-:Y:S01]  /*165b0*/  ULDC UR7, c[0x0][0x900] ;  /* 0x0002400000077ab9 */ /* 0x000fe20000000800 */
[----:B------:R-:W-:Y:S01]  /*165c0*/  UMOV UR8, 0xffffffff ;  /* 0xffffffff00087882 */ /* 0x000fe20000000000 */
[----:B------:R-:W-:Y:S01]  /*165d0*/  BSSY B0, `(.L_x_357) ;  /* 0x00000ca000007945 */ /* 0x000fe20003800000 */
[----:B--2---:R-:W-:Y:S01]  /*165e0*/  USHF.L.U32 UR4, UR37, 0x7, URZ ;  /* 0x0000000725047899 */ /* 0x004fe2000800063f */
[----:B------:R-:W-:Y:S01]  /*165f0*/  MOV R11, 0x1 ;  /* 0x00000001000b7802 */ /* 0x000fe20000000f00 */
[----:B------:R-:W-:Y:S01]  /*16600*/  USHF.L.U32 UR5, UR37, 0xd, URZ ;  /* 0x0000000d25057899 */ /* 0x000fe2000800063f */
[----:B------:R-:W-:Y:S01]  /*16610*/  MOV R6, RZ ;  /* 0x000000ff00067202 */ /* 0x000fe20000000f00 */
[----:B------:R-:W-:Y:S01]  /*16620*/  USHF.L.U32 UR8, UR8, UR7, URZ ;  /* 0x0000000708087299 */ /* 0x000fe2000800063f */
[----:B------:R-:W-:Y:S01]  /*16630*/  ULDC UR6, c[0x0][0x8a8] ;  /* 0x00022a0000067ab9 */ /* 0x000fe20000000800 */
[----:B------:R-:W-:Y:S01]  /*16640*/  UMOV UR9, 0x1 ;  /* 0x0000000100097882 */ /* 0x000fe20000000000 */
[----:B------:R-:W-:-:S02]  /*16650*/  ULOP3.LUT UR4, UR4, 0x80, URZ, 0xc0, !UPT ;  /* 0x0000008004047892 */ /* 0x000fc4000f8ec03f */
[----:B------:R-:W-:Y:S02]  /*16660*/  ULOP3.LUT UR5, UR5, 0x2000, URZ, 0xc0, !UPT ;  /* 0x0000200005057892 */ /* 0x000fe4000f8ec03f */
[----:B------:R-:W-:Y:S02]  /*16670*/  UIADD3 UR17, UR6, -0x1, URZ ;  /* 0xffffffff06117890 */ /* 0x000fe4000fffe03f */
[----:B------:R-:W-:Y:S02]  /*16680*/  USHF.L.U32 UR19, UR9, UR7, URZ ;  /* 0x0000000709137299 */ /* 0x000fe4000800063f */
[----:B------:R-:W-:Y:S01]  /*16690*/  ULOP3.LUT UR18, URZ, UR8, URZ, 0x33, !UPT ;  /* 0x000000083f127292 */ /* 0x000fe2000f8e333f */
[----:B------:R-:W-:Y:S01]  /*166a0*/  ULDC.64 UR22, c[0x0][0x198] ;  /* 0x0000660000167ab9 */ /* 0x000fe20000000a00 */
[----:B-1----:R-:W-:-:S05]  /*166b0*/  VIADD R0, R0, 0x3f ;  /* 0x0000003f00007836 */ /* 0x002fca0000000000 */
[----:B------:R-:W-:-:S04]  /*166c0*/  SHF.R.S32.HI R5, RZ, 0x1f, R0 ;  /* 0x0000001fff057819 */ /* 0x000fc80000011400 */
[----:B------:R-:W-:Y:S01]  /*166d0*/  LEA.HI R5, R5, R0, RZ, 0x6 ;  /* 0x0000000005057211 */ /* 0x000fe200078f30ff */
[----:B------:R-:W-:-:S03]  /*166e0*/  IMAD.MOV.U32 R0, RZ, RZ, 0x1 ;  /* 0x00000001ff007424 */ /* 0x000fc600078e00ff */
[----:B------:R-:W-:-:S05]  /*166f0*/  SHF.R.S32.HI R7, RZ, 0x6, R5 ;  /* 0x00000006ff077819 */ /* 0x000fca0000011405 */
[----:B------:R-:W-:Y:S01]  /*16700*/  VIADD R16, R7, 0x1 ;  /* 0x0000000107107836 */ /* 0x000fe20000000000 */
[----:B---3--:R-:W-:-:S07]  /*16710*/  LOP3.LUT R8, R4, 0x2, RZ, 0xfc, !PT ;  /* 0x0000000204087812 */ /* 0x008fce00078efcff */
.L_x_368:
[----:B------:R-:W-:-:S03]  /*16720*/  UMOV UR6, 0xffffffff ;  /* 0xffffffff00067882 */ /* 0x000fc60000000000 */
[----:B------:R-:W-:Y:S05]  /*16730*/  BRA.DIV UR6, `(.L_x_358) ;  /* 0x0000001a06b07947 */ /* 0x000fea000b800000 */
[----:B------:R-:W-:-:S13]  /*16740*/  ELECT P6, URZ, PT ;  /* 0x00000000003f782f */ /* 0x000fda00038c0000 */
.L_x_411:
[----:B------:R-:W1:Y:S01]  /*16750*/  LDC R4, c[0x0][0x28c] ;  /* 0x0000a300ff047b82 */ /* 0x000e620000000800 */
[----:B------:R-:W-:Y:S01]  /*16760*/  BSSY B1, `(.L_x_359) ;  /* 0x0000039000017945 */ /* 0x000fe20003800000 */
[----:B-1----:R-:W-:-:S13]  /*16770*/  ISETP.LT.OR P6, PT, R4, 0x1, !P6 ;  /* 0x000000010400780c */ /* 0x002fda00077c1670 */
[----:B------:R-:W-:Y:S05]  /*16780*/  @P6 BRA `(.L_x_360) ;  /* 0x0000000000d86947 */ /* 0x000fea0003800000 */
[----:B------:R-:W-:Y:S01]  /*16790*/  SHF.L.U32 R5, R3, 0x8, RZ ;  /* 0x0000000803057819 */ /* 0x000fe200000006ff */
[----:B------:R-:W-:Y:S01]  /*167a0*/  IMAD.MOV.U32 R4, RZ, RZ, R16 ;  /* 0x000000ffff047224 */ /* 0x000fe200078e0010 */
[----:B------:R-:W-:Y:S02]  /*167b0*/  LEA R2, R2, UR4, 0x8 ;  /* 0x0000000402027c11 */ /* 0x000fe4000f8e40ff */
[----:B------:R-:W-:Y:S02]  /*167c0*/  MOV R14, RZ ;  /* 0x000000ff000e7202 */ /* 0x000fe40000000f00 */
[----:B------:R-:W-:Y:S02]  /*167d0*/  MOV R3, R0 ;  /* 0x0000000000037202 */ /* 0x000fe40000000f00 */
[----:B------:R-:W-:-:S07]  /*167e0*/  MOV R9, R6 ;  /* 0x0000000600097202 */ /* 0x000fce0000000f00 */
.L_x_363:
[----:B------:R-:W1:Y:S01]  /*167f0*/  S2R R13, SR_CgaCtaId ;  /* 0x00000000000d7919 */ /* 0x000e620000008800 */
[----:B------:R-:W-:Y:S02]  /*16800*/  MOV R12, 0x400 ;  /* 0x00000400000c7802 */ /* 0x000fe40000000f00 */
[----:B------:R-:W-:Y:S02]  /*16810*/  SHF.L.U32 R18, R3, 0x1f, RZ ;  /* 0x0000001f03127819 */ /* 0x000fe400000006ff */
[----:B-1----:R-:W-:-:S05]  /*16820*/  LEA R12, R13, R12, 0x18 ;  /* 0x0000000c0d0c7211 */ /* 0x002fca00078ec0ff */
[----:B------:R-:W-:-:S04]  /*16830*/  IMAD R13, R9, 0x8, R12 ;  /* 0x00000008090d7824 */ /* 0x000fc800078e020c */
[----:B------:R-:W1:Y:S02]  /*16840*/  SYNCS.PHASECHK.TRANS64.TRYWAIT P0, [R13+URZ+0x18], R18 ;  /* 0x000018120d0075a7 */ /* 0x000e64000800017f */
[----:B-1----:R-:W-:Y:S05]  /*16850*/  @!P0 BRA `(.L_x_361) ;  /* 0x0000001800888947 */ /* 0x002fea0003800000 */
.L_x_412:
[----:B------:R-:W2:Y:S02]  /*16860*/  S2R R15, SR_TID.X ;  /* 0x00000000000f7919 */ /* 0x000ea40000002100 */
[----:B--2---:R-:W-:Y:S02]  /*16870*/  LOP3.LUT P0, RZ, R15, 0x7f, RZ, 0xc0, !PT ;  /* 0x0000007f0fff7812 */ /* 0x004fe4000780c0ff */
[----:B------:R-:W-:-:S11]  /*16880*/  PRMT R15, R8, 0x9910, RZ ;  /* 0x00009910080f7816 */ /* 0x000fd600000000ff */
[----:B-1----:R-:W1:Y:S02]  /*16890*/  @!P0 LDC R18, c[0x0][0x500] ;  /* 0x00014000ff128b82 */ /* 0x002e640000000800 */
[----:B-1----:R1:W-:Y:S01]  /*168a0*/  @!P0 SYNCS.ARRIVE.TRANS64 RZ, [R13+URZ], R18 ;  /* 0x000000120dff89a7 */ /* 0x0023e2000800003f */
[----:B------:R-:W-:-:S13]  /*168b0*/  ISETP.NE.AND P0, PT, R15, 0x2, PT ;  /* 0x000000020f00780c */ /* 0x000fda0003f05270 */
[----:B-1----:R-:W-:Y:S05]  /*168c0*/  @P0 BRA `(.L_x_362) ;  /* 0x0000000000040947 */ /* 0x002fea0003800000 */
[----:B------:R-:W-:Y:S01]  /*168d0*/  BPT.TRAP 0x1 ;  /* 0x000000040000795c */ /* 0x000fe20000300000 */
.L_x_362:
[----:B------:R-:W-:Y:S01]  /*168e0*/  R2UR UR9, R13 ;  /* 0x000000000d0972ca */ /* 0x000fe200000e0000 */
[----:B------:R-:W-:Y:S01]  /*168f0*/  UIADD3 UR6, UP0, UR22, 0xf0, URZ ;  /* 0x000000f016067890 */ /* 0x000fe2000ff1e03f */
[-C--:B------:R-:W-:Y:S01]  /*16900*/  LEA R13, R9, R12.reuse, 0xf ;  /* 0x0000000c090d7211 */ /* 0x080fe200078e78ff */
[----:B------:R-:W-:Y:S01]  /*16910*/  UIADD3 UR24, UP1, UR22, 0x1f0, URZ ;  /* 0x000001f016187890 */ /* 0x000fe2000ff3e03f */
[----:B------:R-:W-:Y:S01]  /*16920*/  R2UR UR11, R5 ;  /* 0x00000000050b72ca */ /* 0x000fe200000e0000 */
[----:B------:R-:W-:Y:S01]  /*16930*/  UMOV UR14, 0x0 ;  /* 0x00000000000e7882 */ /* 0x000fe20000000000 */
[----:B------:R-:W-:Y:S01]  /*16940*/  R2UR UR7, R13 ;  /* 0x000000000d0772ca */ /* 0x000fe200000e0000 */
[----:B------:R-:W-:Y:S01]  /*16950*/  UIADD3.X UR25, URZ, UR23, URZ, UP1, !UPT ;  /* 0x000000173f197290 */ /* 0x000fe20008ffe43f */
[C---:B------:R-:W-:Y:S01]  /*16960*/  LEA R13, R9.reuse, UR5, 0xe ;  /* 0x00000005090d7c11 */ /* 0x040fe2000f8e70ff */
[----:B------:R-:W-:Y:S01]  /*16970*/  VIADD R9, R9, 0x1 ;  /* 0x0000000109097836 */ /* 0x000fe20000000000 */
[----:B------:R-:W-:Y:S01]  /*16980*/  R2UR UR10, R14 ;  /* 0x000000000e0a72ca */ /* 0x000fe200000e0000 */
[----:B------:R-:W-:Y:S01]  /*16990*/  UMOV UR15, 0x10000000 ;  /* 0x10000000000f7882 */ /* 0x000fe20000000000 */
[----:B------:R-:W-:Y:S01]  /*169a0*/  LEA R13, R13, R12, 0x1 ;  /* 0x0000000c0d0d7211 */ /* 0x000fe200078e08ff */
[----:B------:R-:W-:Y:S01]  /*169b0*/  UMOV UR21, 0x30000 ;  /* 0x0003000000157882 */ /* 0x000fe20000000000 */
[----:B------:R-:W-:-:S02]  /*169c0*/  R2UR UR12, R10 ;  /* 0x000000000a0c72ca */ /* 0x000fc400000e0000 */
[----:B------:R-:W-:Y:S02]  /*169d0*/  R2UR UR8, R13 ;  /* 0x000000000d0872ca */ /* 0x000fe400000e0000 */
[----:B------:R-:W-:Y:S01]  /*169e0*/  IADD3 R4, R4, -0x1, RZ ;  /* 0xffffffff04047810 */ /* 0x000fe20007ffe0ff */
[----:B------:R-:W-:Y:S01]  /*169f0*/  UIADD3 UR13, UR7, 0x8400, URZ ;  /* 0x00008400070d7890 */ /* 0x000fe2000fffe03f */
[----:B------:R-:W-:Y:S01]  /*16a00*/  R2UR UR20, R2 ;  /* 0x00000000021472ca */ /* 0x000fe200000e0000 */
[----:B------:R-:W-:Y:S01]  /*16a10*/  UIADD3.X UR7, URZ, UR23, URZ, UP0, !UPT ;  /* 0x000000173f077290 */ /* 0x000fe200087fe43f */
[----:B------:R-:W-:Y:S02]  /*16a20*/  ISETP.GT.AND P1, PT, R4, 0x1, PT ;  /* 0x000000010400780c */ /* 0x000fe40003f24270 */
[----:B------:R-:W-:Y:S02]  /*16a30*/  ISETP.NE.AND P0, PT, R9, 0x3, PT ;  /* 0x000000030900780c */ /* 0x000fe40003f05270 */
[----:B------:R-:W-:-:S02]  /*16a40*/  IADD3 R14, R14, 0x40, RZ ;  /* 0x000000400e0e7810 */ /* 0x000fc40007ffe0ff */
[----:B------:R-:W-:Y:S01]  /*16a50*/  SEL R12, RZ, 0x1, P0 ;  /* 0x00000001ff0c7807 */ /* 0x000fe20000000000 */
[----:B------:R-:W-:Y:S01]  /*16a60*/  UIADD3 UR16, UR8, 0x20400, URZ ;  /* 0x0002040008107890 */ /* 0x000fe2000fffe03f */
[----:B------:R-:W-:Y:S02]  /*16a70*/  SEL R9, R9, RZ, P0 ;  /* 0x000000ff09097207 */ /* 0x000fe40000000000 */
[----:B------:R-:W-:Y:S01]  /*16a80*/  UMOV UR8, UR13 ;  /* 0x0000000d00087c82 */ /* 0x000fe20008000000 */
[----:B------:R-:W-:Y:S01]  /*16a90*/  LOP3.LUT R3, R3, R12, RZ, 0x3c, !PT ;  /* 0x0000000c03037212 */ /* 0x000fe200078e3cff */
[----:B------:R1:W-:Y:S02]  /*16aa0*/  UTMALDG.3D [UR8], [UR6], desc[UR14] ;  /* 0x00000e08060075b4 */ /* 0x0003e40008011000 */
[----:B-1----:R-:W-:Y:S01]  /*16ab0*/  UMOV UR8, UR16 ;  /* 0x0000001000087c82 */ /* 0x002fe20008000000 */
[----:B------:R-:W-:Y:S02]  /*16ac0*/  UMOV UR11, UR20 ;  /* 0x00000014000b7c82 */ /* 0x000fe40008000000 */
[----:B------:R1:W-:Y:S02]  /*16ad0*/  UTMALDG.3D.MULTICAST [UR8], [UR24], UR21, desc[UR14] ;  /* 0x00000e08180073b4 */ /* 0x0003e40008011815 */
[----:B-1----:R-:W-:Y:S05]  /*16ae0*/  @P1 BRA `(.L_x_363) ;  /* 0xfffffffc00401947 */ /* 0x002fea000383ffff */
.L_x_360:
[----:B------:R-:W-:Y:S05]  /*16af0*/  BSYNC B1 ;  /* 0x0000000000017941 */ /* 0x000fea0003800000 */
.L_x_359:
[----:B------:R-:W2:Y:S01]  /*16b00*/  LDL.LU R15, [R1+0x208] ;  /* 0x00020800010f7983 */ /* 0x000ea20000300800 */
[----:B------:R-:W-:Y:S01]  /*16b10*/  LOP3.LUT P0, RZ, R11, 0xff, RZ, 0xc0, !PT ;  /* 0x000000ff0bff7812 */ /* 0x000fe2000780c0ff */
[C---:B------:R-:W-:Y:S01]  /*16b20*/  IMAD.IADD R6, R7.reuse, 0x1, R6 ;  /* 0x0000000107067824 */ /* 0x040fe200078e0206 */
[----:B------:R-:W-:Y:S01]  /*16b30*/  ULDC.64 UR6, c[0x0][0x8f8] ;  /* 0x00023e0000067ab9 */ /* 0x000fe20000000a00 */
[----:B------:R-:W3:Y:S01]  /*16b40*/  LDL.LU R12, [R1+0x204] ;  /* 0x00020400010c7983 */ /* 0x000ee20000300800 */
[----:B------:R-:W-:Y:S01]  /*16b50*/  ISETP.GE.U32.AND P1, PT, R7, 0x3, PT ;  /* 0x000000030700780c */ /* 0x000fe20003f26070 */
[----:B------:R-:W-:Y:S01]  /*16b60*/  BSSY B1, `(.L_x_364) ;  /* 0x000006e000017945 */ /* 0x000fe20003800000 */
[----:B------:R-:W-:Y:S01]  /*16b70*/  IMAD.MOV.U32 R10, RZ, RZ, -0x1 ;  /* 0xffffffffff0a7424 */ /* 0x000fe200078e00ff */
[----:B------:R-:W-:Y:S02]  /*16b80*/  PRMT R4, RZ, 0x7610, R4 ;  /* 0x00007610ff047816 */ /* 0x000fe40000000004 */
[----:B------:R-:W-:-:S04]  /*16b90*/  PRMT R11, RZ, 0x7610, R11 ;  /* 0x00007610ff0b7816 */ /* 0x000fc8000000000b */
[----:B------:R-:W1:Y:S01]  /*16ba0*/  @P0 S2R R3, SR_CgaCtaId ;  /* 0x0000000000030919 */ /* 0x000e620000008800 */
[----:B------:R-:W-:-:S04]  /*16bb0*/  @P0 MOV R2, 0x400 ;  /* 0x0000040000020802 */ /* 0x000fc80000000f00 */
[----:B-1----:R-:W-:-:S04]  /*16bc0*/  @P0 LEA R2, R3, R2, 0x18 ;  /* 0x0000000203020211 */ /* 0x002fc800078ec0ff */
[----:B------:R1:W-:Y:S01]  /*16bd0*/  @P0 SYNCS.ARRIVE.TRANS64.A1T0 RZ, [R2+URZ+0x78], RZ ;  /* 0x000078ff02ff09a7 */ /* 0x0003e2000810003f */
[----:B------:R-:W-:-:S04]  /*16be0*/  ISETP.GT.U32.AND P0, PT, R6, 0x2, PT ;  /* 0x000000020600780c */ /* 0x000fc80003f04070 */
[----:B------:R-:W-:Y:S01]  /*16bf0*/  ISETP.LT.U32.AND P0, PT, R7, 0x3, P0 ;  /* 0x000000030700780c */ /* 0x000fe20000701070 */
[----:B-1----:R-:W-:Y:S01]  /*16c00*/  IMAD.WIDE.U32 R2, R6, -0x55555555, RZ ;  /* 0xaaaaaaab06027825 */ /* 0x002fe200078e00ff */
[----:B------:R-:W-:-:S04]  /*16c10*/  MOV R2, 0xffffffff ;  /* 0xffffffff00027802 */ /* 0x000fc80000000f00 */
[----:B------:R-:W-:Y:S02]  /*16c20*/  SHF.R.U32.HI R5, RZ, 0x1, R3 ;  /* 0x00000001ff057819 */ /* 0x000fe40000011603 */
[----:B------:R-:W-:-:S03]  /*16c30*/  SEL R3, RZ, 0x1, !P0 ;  /* 0x00000001ff037807 */ /* 0x000fc60004000000 */
[----:B------:R-:W-:Y:S01]  /*16c40*/  IMAD R6, R5, -0x3, R6 ;  /* 0xfffffffd05067824 */ /* 0x000fe200078e0206 */
[----:B------:R-:W-:Y:S02]  /*16c50*/  LOP3.LUT R0, R0, R3, RZ, 0x3c, !PT ;  /* 0x0000000300007212 */ /* 0x000fe400078e3cff */
[----:B------:R-:W-:Y:S02]  /*16c60*/  MOV R3, 0xffffffff ;  /* 0xffffffff00037802 */ /* 0x000fe40000000f00 */
[----:B------:R-:W-:Y:S02]  /*16c70*/  @P1 LOP3.LUT R0, R0, 0x1, R5, 0x78, !PT ;  /* 0x0000000100001812 */ /* 0x000fe400078e7805 */
[----:B---3--:R-:W-:-:S04]  /*16c80*/  IADD3 R12, P0, R12, UR46, RZ ;  /* 0x0000002e0c0c7c10 */ /* 0x008fc8000ff1e0ff */
[----:B--2---:R-:W-:Y:S01]  /*16c90*/  IADD3.X R15, R15, UR38, RZ, P0, !PT ;  /* 0x000000260f0f7c10 */ /* 0x004fe200087fe4ff */
[----:B------:R1:W-:Y:S01]  /*16ca0*/  STL [R1+0x204], R12 ;  /* 0x0002040c01007387 */ /* 0x0003e20000100800 */
[----:B------:R-:W-:-:S03]  /*16cb0*/  ISETP.GE.U32.AND P0, PT, R12, UR6, PT ;  /* 0x000000060c007c0c */ /* 0x000fc6000bf06070 */
[----:B------:R1:W-:Y:S01]  /*16cc0*/  STL [R1+0x208], R15 ;  /* 0x0002080f01007387 */ /* 0x0003e20000100800 */
[----:B------:R-:W-:-:S13]  /*16cd0*/  ISETP.GE.U32.AND.EX P0, PT, R15, UR7, PT, P0 ;  /* 0x000000070f007c0c */ /* 0x000fda000bf06100 */
[----:B-1----:R-:W-:Y:S05]  /*16ce0*/  @P0 BRA `(.L_x_365) ;  /* 0x0000000400540947 */ /* 0x002fea0003800000 */
[----:B------:R-:W1:Y:S01]  /*16cf0*/  S2R R9, SR_CTAID.X ;  /* 0x0000000000097919 */ /* 0x000e620000002500 */
[----:B------:R-:W2:Y:S01]  /*16d00*/  LDC R17, c[0x0][0x904] ;  /* 0x00024100ff117b82 */ /* 0x000ea20000000800 */
[----:B------:R-:W-:Y:S01]  /*16d10*/  ULDC UR6, c[0x0][0x150] ;  /* 0x0000540000067ab9 */ /* 0x000fe20000000800 */
[----:B------:R-:W-:Y:S01]  /*16d20*/  ULDC UR9, c[0x0][0x8d8] ;  /* 0x0002360000097ab9 */ /* 0x000fe20000000800 */
[----:B------:R-:W3:Y:S05]  /*16d30*/  S2R R2, SR_CTAID.Y ;  /* 0x0000000000027919 */ /* 0x000eea0000002600 */
[----:B------:R-:W4:Y:S08]  /*16d40*/  LDC R4, c[0x0][0x144] ;  /* 0x00005100ff047b82 */ /* 0x000f300000000800 */
[----:B------:R-:W5:Y:S01]  /*16d50*/  LDC R13, c[0x0][0x148] ;  /* 0x00005200ff0d7b82 */ /* 0x000f620000000800 */
[----:B--2---:R-:W-:-:S02]  /*16d60*/  ISETP.NE.AND P2, PT, R17, 0x1, PT ;  /* 0x000000011100780c */ /* 0x004fc40003f45270 */
[----:B-1----:R-:W-:Y:S02]  /*16d70*/  I2FP.F32.U32 R3, R9 ;  /* 0x0000000900037245 */ /* 0x002fe40000201000 */
[----:B---3--:R-:W-:-:S03]  /*16d80*/  I2FP.F32.U32 R5, R2 ;  /* 0x0000000200057245 */ /* 0x008fc60000201000 */
[----:B------:R-:W-:Y:S01]  /*16d90*/  FMUL R3, R3, UR6 ;  /* 0x0000000603037c20 */ /* 0x000fe20008400000 */
[----:B------:R-:W-:Y:S02]  /*16da0*/  ULDC UR6, c[0x0][0x154] ;  /* 0x0000550000067ab9 */ /* 0x000fe40000000800 */
[----:B------:R-:W-:Y:S01]  /*16db0*/  FMUL R10, R5, UR6 ;  /* 0x00000006050a7c20 */ /* 0x000fe20008400000 */
[----:B------:R-:W-:Y:S02]  /*16dc0*/  ULDC.64 UR6, c[0x0][0x8d0] ;  /* 0x0002340000067ab9 */ /* 0x000fe40000000a00 */
[----:B------:R-:W1:Y:S01]  /*16dd0*/  F2I.U32.TRUNC.NTZ R3, R3 ;  /* 0x0000000300037305 */ /* 0x000e62000020f000 */
[----:B------:R-:W-:-:S04]  /*16de0*/  ISETP.NE.U32.AND P0, PT, RZ, UR6, PT ;  /* 0x00000006ff007c0c */ /* 0x000fc8000bf05070 */
[----:B------:R-:W-:-:S03]  /*16df0*/  ISETP.NE.AND.EX P0, PT, RZ, UR7, PT, P0 ;  /* 0x00000007ff007c0c */ /* 0x000fc6000bf05300 */
[----:B------:R-:W2:Y:S01]  /*16e00*/  F2I.U32.TRUNC.NTZ R10, R10 ;  /* 0x0000000a000a7305 */ /* 0x000ea2000020f000 */
[----:B-1----:R-:W-:Y:S02]  /*16e10*/  IADD3 R5, -R3, RZ, RZ ;  /* 0x000000ff03057210 */ /* 0x002fe40007ffe1ff */
[----:B------:R-:W-:-:S03]  /*16e20*/  MOV R3, R15 ;  /* 0x0000000f00037202 */ /* 0x000fc60000000f00 */
[----:B----4-:R-:W-:Y:S01]  /*16e30*/  IMAD R9, R4, R5, R9 ;  /* 0x0000000504097224 */ /* 0x010fe200078e0209 */
[----:B--2---:R-:W-:-:S05]  /*16e40*/  IADD3 R4, -R10, RZ, RZ ;  /* 0x000000ff0a047210 */ /* 0x004fca0007ffe1ff */
[----:B-----5:R-:W-:Y:S02]  /*16e50*/  @P2 IMAD R9, R13, R4, R2 ;  /* 0x000000040d092224 */ /* 0x020fe400078e0202 */
[----:B------:R-:W-:Y:S01]  /*16e60*/  IMAD.MOV.U32 R2, RZ, RZ, R12 ;  /* 0x000000ffff027224 */ /* 0x000fe200078e000c */
[----:B------:R-:W-:Y:S06]  /*16e70*/  @!P0 BRA `(.L_x_366) ;  /* 0x0000000000288947 */ /* 0x000fec0003800000 */
[----:B------:R-:W-:Y:S02]  /*16e80*/  ULDC UR8, c[0x0][0x8dc] ;  /* 0x0002370000087ab9 */ /* 0x000fe40000000800 */
[----:B------:R-:W-:-:S04]  /*16e90*/  IADD3 R3, P0, R12, UR8, RZ ;  /* 0x000000080c037c10 */ /* 0x000fc8000ff1e0ff */
[----:B------:R-:W-:-:S05]  /*16ea0*/  IADD3.X R13, RZ, R15, RZ, P0, !PT ;  /* 0x0000000fff0d7210 */ /* 0x000fca00007fe4ff */
[----:B------:R-:W-:-:S04]  /*16eb0*/  IMAD.WIDE.U32 R4, R13, UR6, RZ ;  /* 0x000000060d047c25 */ /* 0x000fc8000f8e00ff */
[----:B------:R-:W-:-:S04]  /*16ec0*/  IMAD.WIDE.U32 R4, P0, R3, UR7, R4 ;  /* 0x0000000703047c25 */ /* 0x000fc8000f800004 */
[----:B------:R-:W-:Y:S01]  /*16ed0*/  IMAD.WIDE.U32 R2, R3, UR6, RZ ;  /* 0x0000000603027c25 */ /* 0x000fe2000f8e00ff */
[----:B------:R-:W-:-:S04]  /*16ee0*/  MOV R2, R5 ;  /* 0x0000000500027202 */ /* 0x000fc80000000f00 */
[----:B------:R-:W-:Y:S01]  /*16ef0*/  IADD3 RZ, P1, R3, R4, RZ ;  /* 0x0000000403ff7210 */ /* 0x000fe20007f3e0ff */
[----:B------:R-:W-:-:S04]  /*16f00*/  IMAD.X R3, RZ, RZ, RZ, P0 ;  /* 0x000000ffff037224 */ /* 0x000fc800000e06ff */
[----:B------:R-:W-:-:S08]  /*16f10*/  IMAD.WIDE.U32.X R2, R13, UR7, R2, P1 ;  /* 0x000000070d027c25 */ /* 0x000fd000088e0402 */
.L_x_366:
[--C-:B------:R-:W-:Y:S01]  /*16f20*/  SHF.R.U64 R10, R2, UR9, R3.reuse ;  /* 0x00000009020a7c19 */ /* 0x100fe20008001203 */
[----:B------:R-:W-:Y:S01]  /*16f30*/  ULDC.64 UR6, c[0x0][0x8c8] ;  /* 0x0002320000067ab9 */ /* 0x000fe20000000a00 */
[----:B------:R-:W-:Y:S01]  /*16f40*/  SHF.R.U32.HI R2, RZ, UR9, R3 ;  /* 0x00000009ff027c19 */ /* 0x000fe20008011603 */
[----:B------:R-:W-:Y:S01]  /*16f50*/  ULDC.64 UR8, c[0x0][0x8e8] ;  /* 0x00023a0000087ab9 */ /* 0x000fe20000000a00 */
[----:B------:R-:W-:Y:S02]  /*16f60*/  IADD3 R13, P0, RZ, -R10, RZ ;  /* 0x8000000aff0d7210 */ /* 0x000fe40007f1e0ff */
[----:B------:R-:W-:Y:S02]  /*16f70*/  MOV R3, R15 ;  /* 0x0000000f00037202 */ /* 0x000fe40000000f00 */
[----:B------:R-:W-:Y:S02]  /*16f80*/  IADD3.X R2, RZ, ~R2, RZ, P0, !PT ;  /* 0x80000002ff027210 */ /* 0x000fe400007fe4ff */
[----:B------:R-:W-:-:S03]  /*16f90*/  ISETP.NE.U32.AND P0, PT, RZ, UR8, PT ;  /* 0x00000008ff007c0c */ /* 0x000fc6000bf05070 */
[----:B------:R-:W-:Y:S01]  /*16fa0*/  IMAD R2, R2, UR6, RZ ;  /* 0x0000000602027c24 */ /* 0x000fe2000f8e02ff */
[----:B------:R-:W-:-:S03]  /*16fb0*/  ISETP.NE.AND.EX P0, PT, RZ, UR9, PT, P0 ;  /* 0x00000009ff007c0c */ /* 0x000fc6000bf05300 */
[----:B------:R-:W-:Y:S02]  /*16fc0*/  IMAD R5, R13, UR7, R2 ;  /* 0x000000070d057c24 */ /* 0x000fe4000f8e0202 */
[----:B------:R-:W-:-:S04]  /*16fd0*/  IMAD.MOV.U32 R2, RZ, RZ, R12 ;  /* 0x000000ffff027224 */ /* 0x000fc800078e000c */
[----:B------:R-:W-:Y:S01]  /*16fe0*/  IMAD.WIDE.U32 R2, R13, UR6, R2 ;  /* 0x000000060d027c25 */ /* 0x000fe2000f8e0002 */
[----:B------:R-:W-:-:S04]  /*16ff0*/  ULDC UR6, c[0x0][0x8c0] ;  /* 0x0002300000067ab9 */ /* 0x000fc80000000800 */
[----:B------:R-:W-:-:S04]  /*17000*/  IADD3 R3, R3, R5, RZ ;  /* 0x0000000503037210 */ /* 0x000fc80007ffe0ff */
[--C-:B------:R-:W-:Y:S02]  /*17010*/  SHF.R.U64 R12, R2, UR6, R3.reuse ;  /* 0x00000006020c7c19 */ /* 0x100fe40008001203 */
[----:B------:R-:W-:Y:S01]  /*17020*/  SHF.R.U32.HI R3, RZ, UR6, R3 ;  /* 0x00000006ff037c19 */ /* 0x000fe20008011603 */
[----:B------:R-:W-:-:S03]  /*17030*/  ULDC UR6, c[0x0][0x8b0] ;  /* 0x00022c0000067ab9 */ /* 0x000fc60000000800 */
[--C-:B------:R-:W-:Y:S02]  /*17040*/  SHF.R.U64 R13, R12, UR6, R3.reuse ;  /* 0x000000060c0d7c19 */ /* 0x100fe40008001203 */
[----:B------:R-:W-:Y:S01]  /*17050*/  SHF.R.U32.HI R2, RZ, UR6, R3 ;  /* 0x00000006ff027c19 */ /* 0x000fe20008011603 */
[----:B------:R-:W-:-:S03]  /*17060*/  ULDC UR6, c[0x0][0x900] ;  /* 0x0002400000067ab9 */ /* 0x000fc60000000800 */
[--C-:B------:R-:W-:Y:S02]  /*17070*/  SHF.R.U64 R14, R13, UR6, R2.reuse ;  /* 0x000000060d0e7c19 */ /* 0x100fe40008001202 */
[----:B------:R-:W-:-:S03]  /*17080*/  SHF.R.U32.HI R3, RZ, UR6, R2 ;  /* 0x00000006ff037c19 */ /* 0x000fc60008011602 */
[----:B------:R-:W-:Y:S01]  /*17090*/  IMAD.MOV.U32 R2, RZ, RZ, R14 ;  /* 0x000000ffff027224 */ /* 0x000fe200078e000e */
[----:B------:R-:W-:Y:S06]  /*170a0*/  @!P0 BRA `(.L_x_367) ;  /* 0x0000000000288947 */ /* 0x000fec0003800000 */
[----:B------:R-:W-:Y:S02]  /*170b0*/  ULDC UR6, c[0x0][0x8f4] ;  /* 0x00023d0000067ab9 */ /* 0x000fe40000000800 */
[----:B------:R-:W-:-:S04]  /*170c0*/  IADD3 R2, P0, R14, UR6, RZ ;  /* 0x000000060e027c10 */ /* 0x000fc8000ff1e0ff */
[----:B------:R-:W-:-:S05]  /*170d0*/  IADD3.X R15, RZ, R3, RZ, P0, !PT ;  /* 0x00000003ff0f7210 */ /* 0x000fca00007fe4ff */
[----:B------:R-:W-:-:S04]  /*170e0*/  IMAD.WIDE.U32 R4, R15, UR8, RZ ;  /* 0x000000080f047c25 */ /* 0x000fc8000f8e00ff */
[----:B------:R-:W-:-:S04]  /*170f0*/  IMAD.WIDE.U32 R4, P0, R2, UR9, R4 ;  /* 0x0000000902047c25 */ /* 0x000fc8000f800004 */
[----:B------:R-:W-:-:S04]  /*17100*/  IMAD.WIDE.U32 R2, R2, UR8, RZ ;  /* 0x0000000802027c25 */ /* 0x000fc8000f8e00ff */
[----:B------:R-:W-:Y:S01]  /*17110*/  IMAD.MOV.U32 R2, RZ, RZ, R5 ;  /* 0x000000ffff027224 */ /* 0x000fe200078e0005 */
[----:B------:R-:W-:Y:S02]  /*17120*/  IADD3 RZ, P1, R3, R4, RZ ;  /* 0x0000000403ff7210 */ /* 0x000fe40007f3e0ff */
[----:B------:R-:W-:-:S03]  /*17130*/  IADD3.X R3, RZ, RZ, RZ, P0, !PT ;  /* 0x000000ffff037210 */ /* 0x000fc600007fe4ff */
[----:B------:R-:W-:-:S08]  /*17140*/  IMAD.WIDE.U32.X R2, R15, UR9, R2, P1 ;  /* 0x000000090f027c25 */ /* 0x000fd000088e0402 */
.L_x_367:
[----:B------:R-:W-:Y:S01]  /*17150*/  ULDC UR6, c[0x0][0x8f0] ;  /* 0x00023c0000067ab9 */ /* 0x000fe20000000800 */
[----:B------:R-:W-:Y:S02]  /*17160*/  LOP3.LUT R13, R13, UR18, RZ, 0xc0, !PT ;  /* 0x000000120d0d7c12 */ /* 0x000fe4000f8ec0ff */
[----:B------:R-:W-:Y:S01]  /*17170*/  SHF.R.U64 R2, R2, UR6, R3 ;  /* 0x0000000602027c19 */ /* 0x000fe20008001203 */
[----:B------:R-:W-:-:S03]  /*17180*/  ULDC UR6, c[0x0][0x8e0] ;  /* 0x0002380000067ab9 */ /* 0x000fc60000000800 */
[C---:B------:R-:W-:Y:S01]  /*17190*/  IADD3 R3, -R2.reuse, RZ, RZ ;  /* 0x000000ff02037210 */ /* 0x040fe20007ffe1ff */
[----:B------:R-:W-:-:S04]  /*171a0*/  IMAD R4, R2, UR19, R13 ;  /* 0x0000001302047c24 */ /* 0x000fc8000f8e020d */
[----:B------:R-:W-:Y:S01]  /*171b0*/  IMAD R14, R3, UR6, R14 ;  /* 0x00000006030e7c24 */ /* 0x000fe2000f8e020e */
[----:B------:R-:W-:Y:S01]  /*171c0*/  ULDC UR6, c[0x0][0x8b8] ;  /* 0x00022e0000067ab9 */ /* 0x000fe20000000800 */
[----:B------:R-:W-:Y:S01]  /*171d0*/  LOP3.LUT R3, R12, UR17, RZ, 0xc0, !PT ;  /* 0x000000110c037c12 */ /* 0x000fe2000f8ec0ff */
[----:B------:R-:W-:Y:S01]  /*171e0*/  IMAD R9, R4, UR6, R9 ;  /* 0x0000000604097c24 */ /* 0x000fe2000f8e0209 */
[----:B------:R-:W-:Y:S01]  /*171f0*/  ULDC UR6, c[0x0][0x8a8] ;  /* 0x00022a0000067ab9 */ /* 0x000fe20000000800 */
[----:B------:R-:W-:Y:S02]  /*17200*/  MOV R4, 0x1 ;  /* 0x0000000100047802 */ /* 0x000fe40000000f00 */
[----:B------:R-:W-:-:S05]  /*17210*/  IMAD R14, R14, UR6, R3 ;  /* 0x000000060e0e7c24 */ /* 0x000fca000f8e0203 */
[----:B------:R-:W-:Y:S02]  /*17220*/  SEL R2, R14, R9, !P2 ;  /* 0x000000090e027207 */ /* 0x000fe40005000000 */
[----:B------:R-:W-:-:S07]  /*17230*/  SEL R3, R9, R14, !P2 ;  /* 0x0000000e09037207 */ /* 0x000fce0005000000 */
.L_x_365:
[----:B------:R-:W-:Y:S05]  /*17240*/  BSYNC B1 ;  /* 0x0000000000017941 */ /* 0x000fea0003800000 */
.L_x_364:
[----:B------:R-:W-:-:S13]  /*17250*/  LOP3.LUT P0, RZ, R4, 0xff, RZ, 0xc0, !PT ;  /* 0x000000ff04ff7812 */ /* 0x000fda000780c0ff */
[----:B------:R-:W-:Y:S05]  /*17260*/  @P0 BRA `(.L_x_368) ;  /* 0xfffffff4002c0947 */ /* 0x000fea000383ffff */
[----:B------:R-:W-:Y:S05]  /*17270*/  BSYNC B0 ;  /* 0x0000000000007941 */ /* 0x000fea0003800000 */
.L_x_357:
[----:B------:R-:W-:-:S03]  /*17280*/  UMOV UR6, 0xffffffff ;  /* 0xffffffff00067882 */ /* 0x000fc60000000000 */
[----:B------:R-:W-:Y:S05]  /*17290*/  BRA.DIV UR6, `(.L_x_369) ;  /* 0x00000012060c7947 */ /* 0x000fea000b800000 */
[----:B------:R-:W-:-:S13]  /*172a0*/  ELECT P6, URZ, PT ;  /* 0x00000000003f782f */ /* 0x000fda00038c0000 */
.L_x_415:
[----:B------:R-:W-:Y:S05]  /*172b0*/  @!P6 BRA `(.L_x_14) ;  /* 0x000000000084e947 */ /* 0x000fea0003800000 */
[----:B------:R-:W3:Y:S02]  /*172c0*/  LDL.LU R2, [R1+0x20c] ;  /* 0x00020c0001027983 */ /* 0x000ee40000300800 */
[----:B---3--:R-:W-:-:S04]  /*172d0*/  LOP3.LUT R2, R2, 0x2, RZ, 0xfc, !PT ;  /* 0x0000000202027812 */ /* 0x008fc800078efcff */
[----:B------:R-:W-:-:S13]  /*172e0*/  ISETP.NE.AND P0, PT, R2, 0x3, PT ;  /* 0x000000030200780c */ /* 0x000fda0003f05270 */
[----:B------:R-:W-:Y:S05]  /*172f0*/  @!P0 BRA `(.L_x_370) ;  /* 0x0000000000048947 */ /* 0x000fea0003800000 */
[----:B--2---:R-:W-:Y:S01]  /*17300*/  BPT.TRAP 0x1 ;  /* 0x000000040000795c */ /* 0x004fe20000300000 */
.L_x_370:
[----:B------:R-:W1:Y:S01]  /*17310*/  S2R R3, SR_CgaCtaId ;  /* 0x0000000000037919 */ /* 0x000e620000008800 */
[----:B------:R-:W-:-:S04]  /*17320*/  MOV R2, 0x400 ;  /* 0x0000040000027802 */ /* 0x000fc80000000f00 */
[----:B-1----:R-:W-:Y:S02]  /*17330*/  LEA R3, R3, R2, 0x18 ;  /* 0x0000000203037211 */ /* 0x002fe400078ec0ff */
[----:B------:R-:W-:-:S03]  /*17340*/  SHF.L.U32 R2, R0, 0x1f, RZ ;  /* 0x0000001f00027819 */ /* 0x000fc600000006ff */
[----:B------:R-:W-:-:S05]  /*17350*/  VIADD R3, R3, 0x18 ;  /* 0x0000001803037836 */ /* 0x000fca0000000000 */
[----:B------:R-:W-:-:S04]  /*17360*/  LEA R5, R6, R3, 0x3 ;  /* 0x0000000306057211 */ /* 0x000fc800078e18ff */
[----:B------:R-:W1:Y:S02]  /*17370*/  SYNCS.PHASECHK.TRANS64.TRYWAIT P0, [R5+URZ], R2 ;  /* 0x00000002050075a7 */ /* 0x000e64000800017f */
[----:B-1----:R-:W-:Y:S05]  /*17380*/  @!P0 BRA `(.L_x_371) ;  /* 0x0000000c00f08947 */ /* 0x002fea0003800000 */
.L_x_416:
[----:B------:R-:W-:-:S04]  /*17390*/  IADD3 R6, R6, 0x1, RZ ;  /* 0x0000000106067810 */ /* 0x000fc80007ffe0ff */
[----:B------:R-:W-:-:S04]  /*173a0*/  ISETP.NE.AND P0, PT, R6, 0x3, PT ;  /* 0x000000030600780c */ /* 0x000fc80003f05270 */
[----:B-1----:R-:W-:Y:S02]  /*173b0*/  SEL R5, RZ, 0x1, P0 ;  /* 0x00000001ff057807 */ /* 0x002fe40000000000 */
[----:B------:R-:W-:Y:S02]  /*173c0*/  SEL R6, R6, RZ, P0 ;  /* 0x000000ff06067207 */ /* 0x000fe40000000000 */
[----:B------:R-:W-:-:S03]  /*173d0*/  LOP3.LUT R5, R0, R5, RZ, 0x3c, !PT ;  /* 0x0000000500057212 */ /* 0x000fc600078e3cff */
[----:B------:R-:W-:Y:S01]  /*173e0*/  IMAD R7, R6, 0x8, R3 ;  /* 0x0000000806077824 */ /* 0x000fe200078e0203 */
[----:B------:R-:W-:-:S04]  /*173f0*/  SHF.L.U32 R0, R5, 0x1f, RZ ;  /* 0x0000001f05007819 */ /* 0x000fc800000006ff */
[----:B------:R-:W1:Y:S02]  /*17400*/  SYNCS.PHASECHK.TRANS64.TRYWAIT P0, [R7+URZ], R0 ;  /* 0x00000000070075a7 */ /* 0x000e64000800017f */
[----:B-1----:R-:W-:Y:S05]  /*17410*/  @!P0 BRA `(.L_x_372) ;  /* 0x0000000c00e08947 */ /* 0x002fea0003800000 */
.L_x_417:
[----:B-1----:R-:W-:-:S04]  /*17420*/  IADD3 R0, R6, 0x1, RZ ;  /* 0x0000000106007810 */ /* 0x002fc80007ffe0ff */
[----:B------:R-:W-:-:S04]  /*17430*/  ISETP.NE.AND P0, PT, R0, 0x3, PT ;  /* 0x000000030000780c */ /* 0x000fc80003f05270 */
[----:B------:R-:W-:Y:S02]  /*17440*/  SEL R2, RZ, 0x1, P0 ;  /* 0x00000001ff027807 */ /* 0x000fe40000000000 */
[----:B------:R-:W-:Y:S02]  /*17450*/  SEL R0, R0, RZ, P0 ;  /* 0x000000ff00007207 */ /* 0x000fe40000000000 */
[----:B------:R-:W-:Y:S02]  /*17460*/  LOP3.LUT R2, R5, R2, RZ, 0x3c, !PT ;  /* 0x0000000205027212 */ /* 0x000fe400078e3cff */
[----:B------:R-:W-:Y:S02]  /*17470*/  LEA R3, R0, R3, 0x3 ;  /* 0x0000000300037211 */ /* 0x000fe400078e18ff */
[----:B------:R-:W-:-:S07]  /*17480*/  SHF.L.U32 R0, R2, 0x1f, RZ ;  /* 0x0000001f02007819 */ /* 0x000fce00000006ff */
.L_x_373:
[----:B-1----:R1:W3:Y:S02]  /*17490*/  SYNCS.PHASECHK.TRANS64.TRYWAIT P0, [R3+URZ], R0 ;  /* 0x00000000030075a7 */ /* 0x0022e4000800017f */
[----:B---3--:R-:W-:Y:S05]  /*174a0*/  @!P0 NANOSLEEP.SYNCS 0x989680 ;  /* 0x009896800000895d */ /* 0x008fea0003900000 */
[----:B------:R-:W3:Y:S02]  /*174b0*/  @!P0 SYNCS.PHASECHK.TRANS64 P0, [R3+URZ], R0 ;  /* 0x00000000030085a7 */ /* 0x000ee4000800007f */
[----:B---3--:R-:W-:Y:S05]  /*174c0*/  @!P0 BRA `(.L_x_373) ;  /* 0xfffffffc00f08947 */ /* 0x008fea000383ffff */
.L_x_14:
[----:B--2---:R-:W-:Y:S05]  /*174d0*/  BSYNC B6 ;  /* 0x0000000000067941 */ /* 0x004fea0003800000 */
.L_x_12:
[----:B------:R-:W-:Y:S05]  /*174e0*/  EXIT ;  /* 0x000000000000794d */ /* 0x000fea0003800000 */
.L_x_27:
[----:B---3--:R3:W4:Y:S02]  /*174f0*/  SYNCS.PHASECHK.TRANS64.TRYWAIT P1, [R3+URZ], R0 ;  /* 0x00000000030075a7 */ /* 0x008724000802017f */
[----:B----4-:R-:W-:Y:S05]  /*17500*/  @!P1 NANOSLEEP.SYNCS 0x989680 ;  /* 0x009896800000995d */ /* 0x010fea0003900000 */
[----:B------:R-:W4:Y:S02]  /*17510*/  @!P1 SYNCS.PHASECHK.TRANS64 P1, [R3+URZ], R0 ;  /* 0x00000000030095a7 */ /* 0x000f24000802007f */
[----:B----4-:R-:W-:Y:S05]  /*17520*/  @!P1 BRA `(.L_x_27) ;  /* 0xfffffffc00f09947 */ /* 0x010fea000383ffff */
[----:B------:R-:W-:Y:S05]  /*17530*/  BRA `(.L_x_26) ;  /* 0xfffffea400807947 */ /* 0x000fea000383ffff */
.L_x_32:
[----:B--2---:R-:W-:-:S04]  /*17540*/  IMAD.U32 R5, RZ, RZ, UR4 ;  /* 0x00000004ff057e24 */ /* 0x004fc8000f8e00ff */
[----:B------:R2:W3:Y:S03]  /*17550*/  SYNCS.PHASECHK.TRANS64.TRYWAIT P1, [R5+URZ], R4 ;  /* 0x00000004050075a7 */ /* 0x0004e6000802017f */
[----:B---3--:R-:W-:Y:S05]  /*17560*/  @!P1 NANOSLEEP.SYNCS 0x989680 ;  /* 0x009896800000995d */ /* 0x008fea0003900000 */
[----:B------:R-:W3:Y:S02]  /*17570*/  @!P1 SYNCS.PHASECHK.TRANS64 P1, [R5+URZ], R4 ;  /* 0x00000004050095a7 */ /* 0x000ee4000802007f */
[----:B---3--:R-:W-:Y:S05]  /*17580*/  @!P1 BRA `(.L_x_32) ;  /* 0xfffffffc00ec9947 */ /* 0x008fea000383ffff */
[----:B------:R-:W-:Y:S05]  /*17590*/  BRA `(.L_x_31) ;  /* 0xfffffedc00707947 */ /* 0x000fea000383ffff */
.L_x_56:
[----:B-1----:R-:W-:-:S04]  /*175a0*/  MOV R8, UR49 ;  /* 0x0000003100087c02 */ /* 0x002fc80008000f00 */
[----:B------:R1:W2:Y:S03]  /*175b0*/  SYNCS.PHASECHK.TRANS64.TRYWAIT P0, [R8+URZ+0x30], R3 ;  /* 0x00003003080075a7 */ /* 0x0002a6000800017f */
[----:B--2---:R-:W-:Y:S05]  /*175c0*/  @!P0 NANOSLEEP.SYNCS 0x989680 ;  /* 0x009896800000895d */ /* 0x004fea0003900000 */
[----:B------:R-:W2:Y:S02]  /*175d0*/  @!P0 SYNCS.PHASECHK.TRANS64 P0, [R8+URZ+0x30], R3 ;  /* 0x00003003080085a7 */ /* 0x000ea4000800007f */
[----:B--2---:R-:W-:Y:S05]  /*175e0*/  @!P0 BRA `(.L_x_56) ;  /* 0xfffffffc00ec8947 */ /* 0x004fea000383ffff */
[----:B------:R-:W-:Y:S05]  /*175f0*/  BRA `(.L_x_374) ;  /* 0xffffff2c00dc7947 */ /* 0x000fea000383ffff */
.L_x_67:
[----:B-1----:R1:W2:Y:S02]  /*17600*/  SYNCS.PHASECHK.TRANS64.TRYWAIT P2, [R11+URZ+0x30], R13 ;  /* 0x0000300d0b0075a7 */ /* 0x0022a4000804017f */
[----:B--2---:R-:W-:Y:S05]  /*17610*/  @!P2 NANOSLEEP.SYNCS 0x989680 ;  /* 0x009896800000a95d */ /* 0x004fea0003900000 */
[----:B------:R-:W2:Y:S02]  /*17620*/  @!P2 SYNCS.PHASECHK.TRANS64 P2, [R11+URZ+0x30], R13 ;  /* 0x0000300d0b00a5a7 */ /* 0x000ea4000804007f */
[----:B--2---:R-:W-:Y:S05]  /*17630*/  @!P2 BRA `(.L_x_67) ;  /* 0xfffffffc00f0a947 */ /* 0x004fea000383ffff */
[----:B------:R-:W-:Y:S05]  /*17640*/  BRA `(.L_x_375) ;  /* 0xffffff3800807947 */ /* 0x000fea000383ffff */
.L_x_78:
[----:B--2---:R2:W3:Y:S02]  /*17650*/  SYNCS.PHASECHK.TRANS64.TRYWAIT P2, [R11+URZ+0x30], R13 ;  /* 0x0000300d0b0075a7 */ /* 0x0044e4000804017f */
[----:B---3--:R-:W-:Y:S05]  /*17660*/  @!P2 NANOSLEEP.SYNCS 0x989680 ;  /* 0x009896800000a95d */ /* 0x008fea0003900000 */
[----:B------:R-:W3:Y:S02]  /*17670*/  @!P2 SYNCS.PHASECHK.TRANS64 P2, [R11+URZ+0x30], R13 ;  /* 0x0000300d0b00a5a7 */ /* 0x000ee4000804007f */
[----:B---3--:R-:W-:Y:S05]  /*17680*/  @!P2 BRA `(.L_x_78) ;  /* 0xfffffffc00f0a947 */ /* 0x008fea000383ffff */
[----:B------:R-:W-:Y:S05]  /*17690*/  BRA `(.L_x_376) ;  /* 0xffffff4000747947 */ /* 0x000fea000383ffff */
.L_x_89:
[----:B--2---:R2:W3:Y:S02]  /*176a0*/  SYNCS.PHASECHK.TRANS64.TRYWAIT P2, [R13+URZ+0x30], R14 ;  /* 0x0000300e0d0075a7 */ /* 0x0044e4000804017f */
[----:B---3--:R-:W-:Y:S05]  /*176b0*/  @!P2 NANOSLEEP.SYNCS 0x989680 ;  /* 0x009896800000a95d */ /* 0x008fea0003900000 */
[----:B------:R-:W3:Y:S02]  /*176c0*/  @!P2 SYNCS.PHASECHK.TRANS64 P2, [R13+URZ+0x30], R14 ;  /* 0x0000300e0d00a5a7 */ /* 0x000ee4000804007f */
[----:B---3--:R-:W-:Y:S05]  /*176d0*/  @!P2 BRA `(.L_x_89) ;  /* 0xfffffffc00f0a947 */ /* 0x008fea000383ffff */
[----:B------:R-:W-:Y:S05]  /*176e0*/  BRA `(.L_x_377) ;  /* 0xffffff4800b07947 */ /* 0x000fea000383ffff */
.L_x_100:
[----:B--2---:R2:W3:Y:S02]  /*176f0*/  SYNCS.PHASECHK.TRANS64.TRYWAIT P2, [R13+URZ+0x30], R14 ;  /* 0x0000300e0d0075a7 */ /* 0x0044e4000804017f */
[----:B---3--:R-:W-:Y:S05]  /*17700*/  @!P2 NANOSLEEP.SYNCS 0x989680 ;  /* 0x009896800000a95d */ /* 0x008fea0003900000 */
[----:B------:R-:W3:Y:S02]  /*17710*/  @!P2 SYNCS.PHASECHK.TRANS64 P2, [R13+URZ+0x30], R14 ;  /* 0x0000300e0d00a5a7 */ /* 0x000ee4000804007f */
[----:B---3--:R-:W-:Y:S05]  /*17720*/  @!P2 BRA `(.L_x_100) ;  /* 0xfffffffc00f0a947 */ /* 0x008fea000383ffff */
[----:B------:R-:W-:Y:S05]  /*17730*/  BRA `(.L_x_378) ;  /* 0xffffff5000b07947 */ /* 0x000fea000383ffff */
.L_x_111:
[----:B-1----:R1:W2:Y:S02]  /*17740*/  SYNCS.PHASECHK.TRANS64.TRYWAIT P2, [R13+URZ+0x30], R14 ;  /* 0x0000300e0d0075a7 */ /* 0x0022a4000804017f */
[----:B--2---:R-:W-:Y:S05]  /*17750*/  @!P2 NANOSLEEP.SYNCS 0x989680 ;  /* 0x009896800000a95d */ /* 0x004fea0003900000 */
[----:B------:R-:W2:Y:S02]  /*17760*/  @!P2 SYNCS.PHASECHK.TRANS64 P2, [R13+URZ+0x30], R14 ;  /* 0x0000300e0d00a5a7 */ /* 0x000ea4000804007f */
[----:B--2---:R-:W-:Y:S05]  /*17770*/  @!P2 BRA `(.L_x_111) ;  /* 0xfffffffc00f0a947 */ /* 0x004fea000383ffff */
[----:B------:R-:W-:Y:S05]  /*17780*/  BRA `(.L_x_379) ;  /* 0xffffff5800f07947 */ /* 0x000fea000383ffff */
.L_x_122:
[----:B-1----:R1:W2:Y:S02]  /*17790*/  SYNCS.PHASECHK.TRANS64.TRYWAIT P2, [R13+URZ+0x30], R14 ;  /* 0x0000300e0d0075a7 */ /* 0x0022a4000804017f */
[----:B--2---:R-:W-:Y:S05]  /*177a0*/  @!P2 NANOSLEEP.SYNCS 0x989680 ;  /* 0x009896800000a95d */ /* 0x004fea0003900000 */
[----:B------:R-:W2:Y:S02]  /*177b0*/  @!P2 SYNCS.PHASECHK.TRANS64 P2, [R13+URZ+0x30], R14 ;  /* 0x0000300e0d00a5a7 */ /* 0x000ea4000804007f */
[----:B--2---:R-:W-:Y:S05]  /*177c0*/  @!P2 BRA `(.L_x_122) ;  /* 0xfffffffc00f0a947 */ /* 0x004fea000383ffff */
[----:B------:R-:W-:Y:S05]  /*177d0*/  BRA `(.L_x_380) ;  /* 0xffffff6000ec7947 */ /* 0x000fea000383ffff */
.L_x_133:
[----:B-1----:R1:W2:Y:S02]  /*177e0*/  SYNCS.PHASECHK.TRANS64.TRYWAIT P2, [R13+URZ+0x30], R14 ;  /* 0x0000300e0d0075a7 */ /* 0x0022a4000804017f */
[----:B--2---:R-:W-:Y:S05]  /*177f0*/  @!P2 NANOSLEEP.SYNCS 0x989680 ;  /* 0x009896800000a95d */ /* 0x004fea0003900000 */
[----:B------:R-:W2:Y:S02]  /*17800*/  @!P2 SYNCS.PHASECHK.TRANS64 P2, [R13+URZ+0x30], R14 ;  /* 0x0000300e0d00a5a7 */ /* 0x000ea4000804007f */
[----:B--2---:R-:W-:Y:S05]  /*17810*/  @!P2 BRA `(.L_x_133) ;  /* 0xfffffffc00f0a947 */ /* 0x004fea000383ffff */
[----:B------:R-:W-:Y:S05]  /*17820*/  BRA `(.L_x_381) ;  /* 0xffffff6c00247947 */ /* 0x000fea000383ffff */
.L_x_144:
[----:B-1----:R1:W2:Y:S02]  /*17830*/  SYNCS.PHASECHK.TRANS64.TRYWAIT P2, [R13+URZ+0x30], R14 ;  /* 0x0000300e0d0075a7 */ /* 0x0022a4000804017f */
[----:B--2---:R-:W-:Y:S05]  /*17840*/  @!P2 NANOSLEEP.SYNCS 0x989680 ;  /* 0x009896800000a95d */ /* 0x004fea0003900000 */
[----:B------:R-:W2:Y:S02]  /*17850*/  @!P2 SYNCS.PHASECHK.TRANS64 P2, [R13+URZ+0x30], R14 ;  /* 0x0000300e0d00a5a7 */ /* 0x000ea4000804007f */
[----:B--2---:R-:W-:Y:S05]  /*17860*/  @!P2 BRA `(.L_x_144) ;  /* 0xfffffffc00f0a947 */ /* 0x004fea000383ffff */
[----:B------:R-:W-:Y:S05]  /*17870*/  BRA `(.L_x_382) ;  /* 0xffffff74001c7947 */ /* 0x000fea000383ffff */
.L_x_155:
[----:B-1----:R1:W2:Y:S02]  /*17880*/  SYNCS.PHASECHK.TRANS64.TRYWAIT P2, [R13+URZ+0x30], R14 ;  /* 0x0000300e0d0075a7 */ /* 0x0022a4000804017f */
[----:B--2---:R-:W-:Y:S05]  /*17890*/  @!P2 NANOSLEEP.SYNCS 0x989680 ;  /* 0x009896800000a95d */ /* 0x004fea0003900000 */
[----:B------:R-:W2:Y:S02]  /*178a0*/  @!P2 SYNCS.PHASECHK.TRANS64 P2, [R13+URZ+0x30], R14 ;  /* 0x0000300e0d00a5a7 */ /* 0x000ea4000804007f */
[----:B--2---:R-:W-:Y:S05]  /*178b0*/  @!P2 BRA `(.L_x_155) ;  /* 0xfffffffc00f0a947 */ /* 0x004fea000383ffff */
[----:B------:R-:W-:Y:S05]  /*178c0*/  BRA `(.L_x_383) ;  /* 0xffffff7c00547947 */ /* 0x000fea000383ffff */
.L_x_166:
[----:B-1----:R1:W2:Y:S02]  /*178d0*/  SYNCS.PHASECHK.TRANS64.TRYWAIT P2, [R13+URZ+0x30], R14 ;  /* 0x0000300e0d0075a7 */ /* 0x0022a4000804017f */
[----:B--2---:R-:W-:Y:S05]  /*178e0*/  @!P2 NANOSLEEP.SYNCS 0x989680 ;  /* 0x009896800000a95d */ /* 0x004fea0003900000 */
[----:B------:R-:W2:Y:S02]  /*178f0*/  @!P2 SYNCS.PHASECHK.TRANS64 P2, [R13+URZ+0x30], R14 ;  /* 0x0000300e0d00a5a7 */ /* 0x000ea4000804007f */
[----:B--2---:R-:W-:Y:S05]  /*17900*/  @!P2 BRA `(.L_x_166) ;  /* 0xfffffffc00f0a947 */ /* 0x004fea000383ffff */
[----:B------:R-:W-:Y:S05]  /*17910*/  BRA `(.L_x_384) ;  /* 0xffffff84004c7947 */ /* 0x000fea000383ffff */
.L_x_177:
[----:B-1----:R1:W2:Y:S02]  /*17920*/  SYNCS.PHASECHK.TRANS64.TRYWAIT P2, [R13+URZ+0x30], R14 ;  /* 0x0000300e0d0075a7 */ /* 0x0022a4000804017f */
[----:B--2---:R-:W-:Y:S05]  /*17930*/  @!P2 NANOSLEEP.SYNCS 0x989680 ;  /* 0x009896800000a95d */ /* 0x004fea0003900000 */
[----:B------:R-:W2:Y:S02]  /*17940*/  @!P2 SYNCS.PHASECHK.TRANS64 P2, [R13+URZ+0x30], R14 ;  /* 0x0000300e0d00a5a7 */ /* 0x000ea4000804007f */
[----:B--2---:R-:W-:Y:S05]  /*17950*/  @!P2 BRA `(.L_x_177) ;  /* 0xfffffffc00f0a947 */ /* 0x004fea000383ffff */
[----:B------:R-:W-:Y:S05]  /*17960*/  BRA `(.L_x_385) ;  /* 0xffffff8c00847947 */ /* 0x000fea000383ffff */
.L_x_188:
[----:B-1----:R1:W2:Y:S02]  /*17970*/  SYNCS.PHASECHK.TRANS64.TRYWAIT P2, [R13+URZ+0x30], R14 ;  /* 0x0000300e0d0075a7 */ /* 0x0022a4000804017f */
[----:B--2---:R-:W-:Y:S05]  /*17980*/  @!P2 NANOSLEEP.SYNCS 0x989680 ;  /* 0x009896800000a95d */ /* 0x004fea0003900000 */
[----:B------:R-:W2:Y:S02]  /*17990*/  @!P2 SYNCS.PHASECHK.TRANS64 P2, [R13+URZ+0x30], R14 ;  /* 0x0000300e0d00a5a7 */ /* 0x000ea4000804007f */
[----:B--2---:R-:W-:Y:S05]  /*179a0*/  @!P2 BRA `(.L_x_188) ;  /* 0xfffffffc00f0a947 */ /* 0x004fea000383ffff */
[----:B------:R-:W-:Y:S05]  /*179b0*/  BRA `(.L_x_386) ;  /* 0xffffff94007c7947 */ /* 0x000fea000383ffff */
.L_x_199:
[----:B-1----:R1:W2:Y:S02]  /*179c0*/  SYNCS.PHASECHK.TRANS64.TRYWAIT P2, [R13+URZ+0x30], R14 ;  /* 0x0000300e0d0075a7 */ /* 0x0022a4000804017f */
[----:B--2---:R-:W-:Y:S05]  /*179d0*/  @!P2 NANOSLEEP.SYNCS 0x989680 ;  /* 0x009896800000a95d */ /* 0x004fea0003900000 */
[----:B------:R-:W2:Y:S02]  /*179e0*/  @!P2 SYNCS.PHASECHK.TRANS64 P2, [R13+URZ+0x30], R14 ;  /* 0x0000300e0d00a5a7 */ /* 0x000ea4000804007f */
[----:B--2---:R-:W-:Y:S05]  /*179f0*/  @!P2 BRA `(.L_x_199) ;  /* 0xfffffffc00f0a947 */ /* 0x004fea000383ffff */
[----:B------:R-:W-:Y:S05]  /*17a00*/  BRA `(.L_x_387) ;  /* 0xffffff9c00b47947 */ /* 0x000fea000383ffff */
.L_x_210:
[----:B-1----:R1:W2:Y:S02]  /*17a10*/  SYNCS.PHASECHK.TRANS64.TRYWAIT P2, [R13+URZ+0x30], R14 ;  /* 0x0000300e0d0075a7 */ /* 0x0022a4000804017f */
[----:B--2---:R-:W-:Y:S05]  /*17a20*/  @!P2 NANOSLEEP.SYNCS 0x989680 ;  /* 0x009896800000a95d */ /* 0x004fea0003900000 */
[----:B------:R-:W2:Y:S02]  /*17a30*/  @!P2 SYNCS.PHASECHK.TRANS64 P2, [R13+URZ+0x30], R14 ;  /* 0x0000300e0d00a5a7 */ /* 0x000ea4000804007f */
[----:B--2---:R-:W-:Y:S05]  /*17a40*/  @!P2 BRA `(.L_x_210) ;  /* 0xfffffffc00f0a947 */ /* 0x004fea000383ffff */
[----:B------:R-:W-:Y:S05]  /*17a50*/  BRA `(.L_x_388) ;  /* 0xffffffa400ac7947 */ /* 0x000fea000383ffff */
.L_x_221:
[----:B--2---:R2:W3:Y:S02]  /*17a60*/  SYNCS.PHASECHK.TRANS64.TRYWAIT P2, [R2+URZ+0x30], R11 ;  /* 0x0000300b020075a7 */ /* 0x0044e4000804017f */
[----:B---3--:R-:W-:Y:S05]  /*17a70*/  @!P2 NANOSLEEP.SYNCS 0x989680 ;  /* 0x009896800000a95d */ /* 0x008fea0003900000 */
[----:B------:R-:W3:Y:S02]  /*17a80*/  @!P2 SYNCS.PHASECHK.TRANS64 P2, [R2+URZ+0x30], R11 ;  /* 0x0000300b0200a5a7 */ /* 0x000ee4000804007f */
[----:B---3--:R-:W-:Y:S05]  /*17a90*/  @!P2 BRA `(.L_x_221) ;  /* 0xfffffffc00f0a947 */ /* 0x008fea000383ffff */
[----:B------:R-:W-:Y:S05]  /*17aa0*/  BRA `(.L_x_389) ;  /* 0xffffffac00d87947 */ /* 0x000fea000383ffff */
.L_x_241:
[----:B-1----:R-:W-:-:S04]  /*17ab0*/  MOV R5, UR4 ;  /* 0x0000000400057c02 */ /* 0x002fc80008000f00 */
[----:B------:R1:W2:Y:S03]  /*17ac0*/  SYNCS.PHASECHK.TRANS64.TRYWAIT P0, [R5+URZ+0x78], R0 ;  /* 0x00007800050075a7 */ /* 0x0002a6000800017f */
[----:B--2---:R-:W-:Y:S05]  /*17ad0*/  @!P0 NANOSLEEP.SYNCS 0x989680 ;  /* 0x009896800000895d */ /* 0x004fea0003900000 */
[----:B------:R-:W2:Y:S02]  /*17ae0*/  @!P0 SYNCS.PHASECHK.TRANS64 P0, [R5+URZ+0x78], R0 ;  /* 0x00007800050085a7 */ /* 0x000ea4000800007f */
[----:B--2---:R-:W-:Y:S05]  /*17af0*/  @!P0 BRA `(.L_x_241) ;  /* 0xfffffffc00ec8947 */ /* 0x004fea000383ffff */
[----:B------:R-:W-:Y:S05]  /*17b00*/  BRA `(.L_x_240) ;  /* 0xffffffc400987947 */ /* 0x000fea000383ffff */
.L_x_250:
[----:B-1----:R-:W-:-:S04]  /*17b10*/  IMAD.U32 R3, RZ, RZ, UR13 ;  /* 0x0000000dff037e24 */ /* 0x002fc8000f8e00ff */
[----:B------:R1:W2:Y:S03]  /*17b20*/  SYNCS.PHASECHK.TRANS64.TRYWAIT P1, [R3+URZ+0x50], R2 ;  /* 0x00005002030075a7 */ /* 0x0002a6000802017f */
[----:B--2---:R-:W-:Y:S05]  /*17b30*/  @!P1 NANOSLEEP.SYNCS 0x989680 ;  /* 0x009896800000995d */ /* 0x004fea0003900000 */
[----:B------:R-:W2:Y:S02]  /*17b40*/  @!P1 SYNCS.PHASECHK.TRANS64 P1, [R3+URZ+0x50], R2 ;  /* 0x00005002030095a7 */ /* 0x000ea4000802007f */
[----:B--2---:R-:W-:Y:S05]  /*17b50*/  @!P1 BRA `(.L_x_250) ;  /* 0xfffffffc00ec9947 */ /* 0x004fea000383ffff */
[----:B------:R-:W-:Y:S05]  /*17b60*/  BRA `(.L_x_390) ;  /* 0xffffffc800847947 */ /* 0x000fea000383ffff */
.L_x_256:
[----:B-12---:R-:W-:-:S04]  /*17b70*/  MOV R3, UR13 ;  /* 0x0000000d00037c02 */ /* 0x006fc80008000f00 */
[----:B------:R1:W2:Y:S03]  /*17b80*/  SYNCS.PHASECHK.TRANS64.TRYWAIT P1, [R3+URZ+0x58], R2 ;  /* 0x00005802030075a7 */ /* 0x0002a6000802017f */
[----:B--2---:R-:W-:Y:S05]  /*17b90*/  @!P1 NANOSLEEP.SYNCS 0x989680 ;  /* 0x009896800000995d */ /* 0x004fea0003900000 */
[----:B------:R-:W2:Y:S02]  /*17ba0*/  @!P1 SYNCS.PHASECHK.TRANS64 P1, [R3+URZ+0x58], R2 ;  /* 0x00005802030095a7 */ /* 0x000ea4000802007f */
[----:B--2---:R-:W-:Y:S05]  /*17bb0*/  @!P1 BRA `(.L_x_256) ;  /* 0xfffffffc00ec9947 */ /* 0x004fea000383ffff */
[----:B------:R-:W-:Y:S05]  /*17bc0*/  BRA `(.L_x_391) ;  /* 0xffffffc800cc7947 */ /* 0x000fea000383ffff */
.L_x_262:
[----:B-123--:R-:W-:-:S04]  /*17bd0*/  MOV R3, UR13 ;  /* 0x0000000d00037c02 */ /* 0x00efc80008000f00 */
[----:B------:R1:W2:Y:S03]  /*17be0*/  SYNCS.PHASECHK.TRANS64.TRYWAIT P1, [R3+URZ+0x60], R2 ;  /* 0x00006002030075a7 */ /* 0x0002a6000802017f */
[----:B--2---:R-:W-:Y:S05]  /*17bf0*/  @!P1 NANOSLEEP.SYNCS 0x989680 ;  /* 0x009896800000995d */ /* 0x004fea0003900000 */
[----:B------:R-:W2:Y:S02]  /*17c00*/  @!P1 SYNCS.PHASECHK.TRANS64 P1, [R3+URZ+0x60], R2 ;  /* 0x00006002030095a7 */ /* 0x000ea4000802007f */
[----:B--2---:R-:W-:Y:S05]  /*17c10*/  @!P1 BRA `(.L_x_262) ;  /* 0xfffffffc00ec9947 */ /* 0x004fea000383ffff */
[----:B------:R-:W-:Y:S05]  /*17c20*/  BRA `(.L_x_392) ;  /* 0xffffffcc00207947 */ /* 0x000fea000383ffff */
.L_x_268:
[----:B-1234-:R-:W-:-:S04]  /*17c30*/  IMAD.U32 R3, RZ, RZ, UR13 ;  /* 0x0000000dff037e24 */ /* 0x01efc8000f8e00ff */
[----:B------:R1:W2:Y:S03]  /*17c40*/  SYNCS.PHASECHK.TRANS64.TRYWAIT P1, [R3+URZ+0x68], R2 ;  /* 0x00006802030075a7 */ /* 0x0002a6000802017f */
[----:B--2---:R-:W-:Y:S05]  /*17c50*/  @!P1 NANOSLEEP.SYNCS 0x989680 ;  /* 0x009896800000995d */ /* 0x004fea0003900000 */
[----:B------:R-:W2:Y:S02]  /*17c60*/  @!P1 SYNCS.PHASECHK.TRANS64 P1, [R3+URZ+0x68], R2 ;  /* 0x00006802030095a7 */ /* 0x000ea4000802007f */
[----:B--2---:R-:W-:Y:S05]  /*17c70*/  @!P1 BRA `(.L_x_268) ;  /* 0xfffffffc00ec9947 */ /* 0x004fea000383ffff */
[----:B------:R-:W-:Y:S05]  /*17c80*/  BRA `(.L_x_393) ;  /* 0xffffffcc006c7947 */ /* 0x000fea000383ffff */
.L_x_274:
[----:B-1----:R-:W-:-:S04]  /*17c90*/  MOV R4, UR13 ;  /* 0x0000000d00047c02 */ /* 0x002fc80008000f00 */
[----:B------:R1:W2:Y:S03]  /*17ca0*/  SYNCS.PHASECHK.TRANS64.TRYWAIT P1, [R4+URZ+0x50], R3 ;  /* 0x00005003040075a7 */ /* 0x0002a6000802017f */
[----:B--2---:R-:W-:Y:S05]  /*17cb0*/  @!P1 NANOSLEEP.SYNCS 0x989680 ;  /* 0x009896800000995d */ /* 0x004fea0003900000 */
[----:B------:R-:W2:Y:S02]  /*17cc0*/  @!P1 SYNCS.PHASECHK.TRANS64 P1, [R4+URZ+0x50], R3 ;  /* 0x00005003040095a7 */ /* 0x000ea4000802007f */
[----:B--2---:R-:W-:Y:S05]  /*17cd0*/  @!P1 BRA `(.L_x_274) ;  /* 0xfffffffc00ec9947 */ /* 0x004fea000383ffff */
[----:B------:R-:W-:Y:S05]  /*17ce0*/  BRA `(.L_x_394) ;  /* 0xffffffcc00c07947 */ /* 0x000fea000383ffff */
.L_x_280:
[----:B-12---:R-:W-:-:S04]  /*17cf0*/  MOV R4, UR13 ;  /* 0x0000000d00047c02 */ /* 0x006fc80008000f00 */
[----:B------:R1:W2:Y:S03]  /*17d00*/  SYNCS.PHASECHK.TRANS64.TRYWAIT P1, [R4+URZ+0x58], R3 ;  /* 0x00005803040075a7 */ /* 0x0002a6000802017f */
[----:B--2---:R-:W-:Y:S05]  /*17d10*/  @!P1 NANOSLEEP.SYNCS 0x989680 ;  /* 0x009896800000995d */ /* 0x004fea0003900000 */
[----:B------:R-:W2:Y:S02]  /*17d20*/  @!P1 SYNCS.PHASECHK.TRANS64 P1, [R4+URZ+0x58], R3 ;  /* 0x00005803040095a7 */ /* 0x000ea4000802007f */
[----:B--2---:R-:W-:Y:S05]  /*17d30*/  @!P1 BRA `(.L_x_280) ;  /* 0xfffffffc00ec9947 */ /* 0x004fea000383ffff */
[----:B------:R-:W-:Y:S05]  /*17d40*/  BRA `(.L_x_395) ;  /* 0xffffffd000007947 */ /* 0x000fea000383ffff */
.L_x_286:
[----:B-123--:R-:W-:-:S04]  /*17d50*/  IMAD.U32 R4, RZ, RZ, UR13 ;  /* 0x0000000dff047e24 */ /* 0x00efc8000f8e00ff */
[----:B------:R1:W2:Y:S03]  /*17d60*/  SYNCS.PHASECHK.TRANS64.TRYWAIT P1, [R4+URZ+0x60], R3 ;  /* 0x00006003040075a7 */ /* 0x0002a6000802017f */
[----:B--2---:R-:W-:Y:S05]  /*17d70*/  @!P1 NANOSLEEP.SYNCS 0x989680 ;  /* 0x009896800000995d */ /* 0x004fea0003900000 */
[----:B------:R-:W2:Y:S02]  /*17d80*/  @!P1 SYNCS.PHASECHK.TRANS64 P1, [R4+URZ+0x60], R3 ;  /* 0x00006003040095a7 */ /* 0x000ea4000802007f */
[----:B--2---:R-:W-:Y:S05]  /*17d90*/  @!P1 BRA `(.L_x_286) ;  /* 0xfffffffc00ec9947 */ /* 0x004fea000383ffff */
[----:B------:R-:W-:Y:S05]  /*17da0*/  BRA `(.L_x_396) ;  /* 0xffffffd000487947 */ /* 0x000fea000383ffff */
.L_x_292:
[----:B-1234-:R-:W-:-:S04]  /*17db0*/  MOV R4, UR13 ;  /* 0x0000000d00047c02 */ /* 0x01efc80008000f00 */
[----:B------:R1:W2:Y:S03]  /*17dc0*/  SYNCS.PHASECHK.TRANS64.TRYWAIT P1, [R4+URZ+0x68], R3 ;  /* 0x00006803040075a7 */ /* 0x0002a6000802017f */
[----:B--2---:R-:W-:Y:S05]  /*17dd0*/  @!P1 NANOSLEEP.SYNCS 0x989680 ;  /* 0x009896800000995d */ /* 0x004fea0003900000 */
[----:B------:R-:W2:Y:S02]  /*17de0*/  @!P1 SYNCS.PHASECHK.TRANS64 P1, [R4+URZ+0x68], R3 ;  /* 0x00006803040095a7 */ /* 0x000ea4000802007f */
[----:B--2---:R-:W-:Y:S05]  /*17df0*/  @!P1 BRA `(.L_x_292) ;  /* 0xfffffffc00ec9947 */ /* 0x004fea000383ffff */
[----:B------:R-:W-:Y:S05]  /*17e00*/  BRA `(.L_x_397) ;  /* 0xffffffd000887947 */ /* 0x000fea000383ffff */
.L_x_298:
[----:B------:R-:W-:-:S04]  /*17e10*/  MOV R5, UR13 ;  /* 0x0000000d00057c02 */ /* 0x000fc80008000f00 */
[----:B------:R1:W1:Y:S03]  /*17e20*/  SYNCS.PHASECHK.TRANS64.TRYWAIT P1, [R5+URZ+0x50], R2 ;  /* 0x00005002050075a7 */ /* 0x000266000802017f */
[----:B-1----:R-:W-:Y:S05]  /*17e30*/  @!P1 NANOSLEEP.SYNCS 0x989680 ;  /* 0x009896800000995d */ /* 0x002fea0003900000 */
[----:B------:R-:W1:Y:S02]  /*17e40*/  @!P1 SYNCS.PHASECHK.TRANS64 P1, [R5+URZ+0x50], R2 ;  /* 0x00005002050095a7 */ /* 0x000e64000802007f */
[----:B-1----:R-:W-:Y:S05]  /*17e50*/  @!P1 BRA `(.L_x_298) ;  /* 0xfffffffc00ec9947 */ /* 0x002fea000383ffff */
[----:B------:R-:W-:Y:S05]  /*17e60*/  BRA `(.L_x_398) ;  /* 0xffffffd000d07947 */ /* 0x000fea000383ffff */
.L_x_304:
[----:B------:R-:W-:-:S04]  /*17e70*/  IMAD.U32 R5, RZ, RZ, UR13 ;  /* 0x0000000dff057e24 */ /* 0x000fc8000f8e00ff */
[----:B------:R1:W1:Y:S03]  /*17e80*/  SYNCS.PHASECHK.TRANS64.TRYWAIT P1, [R5+URZ+0x58], R2 ;  /* 0x00005802050075a7 */ /* 0x000266000802017f */
[----:B-1----:R-:W-:Y:S05]  /*17e90*/  @!P1 NANOSLEEP.SYNCS 0x989680 ;  /* 0x009896800000995d */ /* 0x002fea0003900000 */
[----:B------:R-:W1:Y:S02]  /*17ea0*/  @!P1 SYNCS.PHASECHK.TRANS64 P1, [R5+URZ+0x58], R2 ;  /* 0x00005802050095a7 */ /* 0x000e64000802007f */
[----:B-1----:R-:W-:Y:S05]  /*17eb0*/  @!P1 BRA `(.L_x_304) ;  /* 0xfffffffc00ec9947 */ /* 0x002fea000383ffff */
[----:B------:R-:W-:Y:S05]  /*17ec0*/  BRA `(.L_x_399) ;  /* 0xffffffd400147947 */ /* 0x000fea000383ffff */
.L_x_310:
[----:B------:R-:W-:-:S04]  /*17ed0*/  MOV R5, UR13 ;  /* 0x0000000d00057c02 */ /* 0x000fc80008000f00 */
[----:B------:R1:W1:Y:S03]  /*17ee0*/  SYNCS.PHASECHK.TRANS64.TRYWAIT P1, [R5+URZ+0x60], R2 ;  /* 0x00006002050075a7 */ /* 0x000266000802017f */
[----:B-1----:R-:W-:Y:S05]  /*17ef0*/  @!P1 NANOSLEEP.SYNCS 0x989680 ;  /* 0x009896800000995d */ /* 0x002fea0003900000 */
[----:B------:R-:W1:Y:S02]  /*17f00*/  @!P1 SYNCS.PHASECHK.TRANS64 P1, [R5+URZ+0x60], R2 ;  /* 0x00006002050095a7 */ /* 0x000e64000802007f */
[----:B-1----:R-:W-:Y:S05]  /*17f10*/  @!P1 BRA `(.L_x_310) ;  /* 0xfffffffc00ec9947 */ /* 0x002fea000383ffff */
[----:B------:R-:W-:Y:S05]  /*17f20*/  BRA `(.L_x_400) ;  /* 0xffffffd4005c7947 */ /* 0x000fea000383ffff */
.L_x_316:
[----:B------:R-:W-:-:S04]  /*17f30*/  MOV R5, UR13 ;  /* 0x0000000d00057c02 */ /* 0x000fc80008000f00 */
[----:B------:R1:W1:Y:S03]  /*17f40*/  SYNCS.PHASECHK.TRANS64.TRYWAIT P1, [R5+URZ+0x68], R2 ;  /* 0x00006802050075a7 */ /* 0x000266000802017f */
[----:B-1----:R-:W-:Y:S05]  /*17f50*/  @!P1 NANOSLEEP.SYNCS 0x989680 ;  /* 0x009896800000995d */ /* 0x002fea0003900000 */
[----:B------:R-:W1:Y:S02]  /*17f60*/  @!P1 SYNCS.PHASECHK.TRANS64 P1, [R5+URZ+0x68], R2 ;  /* 0x00006802050095a7 */ /* 0x000e64000802007f */
[----:B-1----:R-:W-:Y:S05]  /*17f70*/  @!P1 BRA `(.L_x_316) ;  /* 0xfffffffc00ec9947 */ /* 0x002fea000383ffff */
[----:B------:R-:W-:Y:S05]  /*17f80*/  BRA `(.L_x_401) ;  /* 0xffffffd400a07947 */ /* 0x000fea000383ffff */
.L_x_322:
[----:B-1----:R-:W-:-:S04]  /*17f90*/  IMAD.U32 R2, RZ, RZ, UR13 ;  /* 0x0000000dff027e24 */ /* 0x002fc8000f8e00ff */
[----:B------:R1:W1:Y:S03]  /*17fa0*/  SYNCS.PHASECHK.TRANS64.TRYWAIT P1, [R2+URZ+0x50], R3 ;  /* 0x00005003020075a7 */ /* 0x000266000802017f */
[----:B-1----:R-:W-:Y:S05]  /*17fb0*/  @!P1 NANOSLEEP.SYNCS 0x989680 ;  /* 0x009896800000995d */ /* 0x002fea0003900000 */
[----:B------:R-:W1:Y:S02]  /*17fc0*/  @!P1 SYNCS.PHASECHK.TRANS64 P1, [R2+URZ+0x50], R3 ;  /* 0x00005003020095a7 */ /* 0x000e64000802007f */
[----:B-1----:R-:W-:Y:S05]  /*17fd0*/  @!P1 BRA `(.L_x_322) ;  /* 0xfffffffc00ec9947 */ /* 0x002fea000383ffff */
[----:B------:R-:W-:Y:S05]  /*17fe0*/  BRA `(.L_x_402) ;  /* 0xffffffd400e87947 */ /* 0x000fea000383ffff */
.L_x_328:
[----:B-1----:R-:W-:-:S04]  /*17ff0*/  MOV R2, UR13 ;  /* 0x0000000d00027c02 */ /* 0x002fc80008000f00 */
[----:B------:R1:W1:Y:S03]  /*18000*/  SYNCS.PHASECHK.TRANS64.TRYWAIT P1, [R2+URZ+0x58], R3 ;  /* 0x00005803020075a7 */ /* 0x000266000802017f */
[----:B-1----:R-:W-:Y:S05]  /*18010*/  @!P1 NANOSLEEP.SYNCS 0x989680 ;  /* 0x009896800000995d */ /* 0x002fea0003900000 */
[----:B------:R-:W1:Y:S02]  /*18020*/  @!P1 SYNCS.PHASECHK.TRANS64 P1, [R2+URZ+0x58], R3 ;  /* 0x00005803020095a7 */ /* 0x000e64000802007f */
[----:B-1----:R-:W-:Y:S05]  /*18030*/  @!P1 BRA `(.L_x_328) ;  /* 0xfffffffc00ec9947 */ /* 0x002fea000383ffff */
[----:B------:R-:W-:Y:S05]  /*18040*/  BRA `(.L_x_403) ;  /* 0xffffffd8002c7947 */ /* 0x000fea000383ffff */
.L_x_334:
[----:B-1----:R-:W-:-:S04]  /*18050*/  MOV R2, UR13 ;  /* 0x0000000d00027c02 */ /* 0x002fc80008000f00 */
[----:B------:R1:W1:Y:S03]  /*18060*/  SYNCS.PHASECHK.TRANS64.TRYWAIT P1, [R2+URZ+0x60], R3 ;  /* 0x00006003020075a7 */ /* 0x000266000802017f */
[----:B-1----:R-:W-:Y:S05]  /*18070*/  @!P1 NANOSLEEP.SYNCS 0x989680 ;  /* 0x009896800000995d */ /* 0x002fea0003900000 */
[----:B------:R-:W1:Y:S02]  /*18080*/  @!P1 SYNCS.PHASECHK.TRANS64 P1, [R2+URZ+0x60], R3 ;  /* 0x00006003020095a7 */ /* 0x000e64000802007f */
[----:B-1----:R-:W-:Y:S05]  /*18090*/  @!P1 BRA `(.L_x_334) ;  /* 0xfffffffc00ec9947 */ /* 0x002fea000383ffff */
[----:B------:R-:W-:Y:S05]  /*180a0*/  BRA `(.L_x_404) ;  /* 0xffffffd800747947 */ /* 0x000fea000383ffff */
.L_x_340:
[----:B-1----:R-:W-:-:S04]  /*180b0*/  IMAD.U32 R2, RZ, RZ, UR13 ;  /* 0x0000000dff027e24 */ /* 0x002fc8000f8e00ff */
[----:B------:R1:W1:Y:S03]  /*180c0*/  SYNCS.PHASECHK.TRANS64.TRYWAIT P1, [R2+URZ+0x68], R3 ;  /* 0x00006803020075a7 */ /* 0x000266000802017f */
[----:B-1----:R-:W-:Y:S05]  /*180d0*/  @!P1 NANOSLEEP.SYNCS 0x989680 ;  /* 0x009896800000995d */ /* 0x002fea0003900000 */
[----:B------:R-:W1:Y:S02]  /*180e0*/  @!P1 SYNCS.PHASECHK.TRANS64 P1, [R2+URZ+0x68], R3 ;  /* 0x00006803020095a7 */ /* 0x000e64000802007f */
[----:B-1----:R-:W-:Y:S05]  /*180f0*/  @!P1 BRA `(.L_x_340) ;  /* 0xfffffffc00ec9947 */ /* 0x002fea000383ffff */
[----:B------:R-:W-:Y:S05]  /*18100*/  BRA `(.L_x_405) ;  /* 0xffffffd800b87947 */ /* 0x000fea000383ffff */
.L_x_350:
[----:B--2---:R2:W4:Y:S02]  /*18110*/  SYNCS.PHASECHK.TRANS64.TRYWAIT P0, [R0+URZ+0x50], R3 ;  /* 0x00005003000075a7 */ /* 0x004524000800017f */
[----:B----4-:R-:W-:Y:S05]  /*18120*/  @!P0 NANOSLEEP.SYNCS 0x989680 ;  /* 0x009896800000895d */ /* 0x010fea0003900000 */
[----:B------:R-:W4:Y:S02]  /*18130*/  @!P0 SYNCS.PHASECHK.TRANS64 P0, [R0+URZ+0x50], R3 ;  /* 0x00005003000085a7 */ /* 0x000f24000800007f */
[----:B----4-:R-:W-:Y:S05]  /*18140*/  @!P0 BRA `(.L_x_350) ;  /* 0xfffffffc00f08947 */ /* 0x010fea000383ffff */
[----:B------:R-:W-:Y:S05]  /*18150*/  BRA `(.L_x_406) ;  /* 0xffffffe000b87947 */ /* 0x000fea000383ffff */
.L_x_352:
[----:B----4-:R4:W1:Y:S02]  /*18160*/  SYNCS.PHASECHK.TRANS64.TRYWAIT P0, [R0+URZ+0x58], R3 ;  /* 0x00005803000075a7 */ /* 0x010864000800017f */
[----:B-1----:R-:W-:Y:S05]  /*18170*/  @!P0 NANOSLEEP.SYNCS 0x989680 ;  /* 0x009896800000895d */ /* 0x002fea0003900000 */
[----:B------:R-:W1:Y:S02]  /*18180*/  @!P0 SYNCS.PHASECHK.TRANS64 P0, [R0+URZ+0x58], R3 ;  /* 0x00005803000085a7 */ /* 0x000e64000800007f */
[----:B-1----:R-:W-:Y:S05]  /*18190*/  @!P0 BRA `(.L_x_352) ;  /* 0xfffffffc00f08947 */ /* 0x002fea000383ffff */
[----:B------:R-:W-:Y:S05]  /*181a0*/  BRA `(.L_x_407) ;  /* 0xffffffe000b47947 */ /* 0x000fea000383ffff */
.L_x_354:
[----:B------:R1:W1:Y:S02]  /*181b0*/  SYNCS.PHASECHK.TRANS64.TRYWAIT P0, [R0+URZ+0x60], R3 ;  /* 0x00006003000075a7 */ /* 0x000264000800017f */
[----:B-1----:R-:W-:Y:S05]  /*181c0*/  @!P0 NANOSLEEP.SYNCS 0x989680 ;  /* 0x009896800000895d */ /* 0x002fea0003900000 */
[----:B------:R-:W1:Y:S02]  /*181d0*/  @!P0 SYNCS.PHASECHK.TRANS64 P0, [R0+URZ+0x60], R3 ;  /* 0x00006003000085a7 */ /* 0x000e64000800007f */
[----:B-1----:R-:W-:Y:S05]  /*181e0*/  @!P0 BRA `(.L_x_354) ;  /* 0xfffffffc00f08947 */ /* 0x002fea000383ffff */
[----:B------:R-:W-:Y:S05]  /*181f0*/  BRA `(.L_x_408) ;  /* 0xffffffe000b07947 */ /* 0x000fea000383ffff */
.L_x_358:
[----:B------:R-:W-:Y:S01]  /*18200*/  BSSY B1, `(.L_x_409) ;  /* 0x0000006000017945 */ /* 0x000fe20003800000 */
[----:B------:R-:W-:-:S07]  /*18210*/  MOV R15, 0xffffffff ;  /* 0xffffffff000f7802 */ /* 0x000fce0000000f00 */
[----:B------:R-:W-:Y:S05]  /*18220*/  WARPSYNC.COLLECTIVE R15, `(.L_x_410) ;  /* 0x000000000f0c7348 */ /* 0x000fea0003c00000 */
[----:B------:R-:W-:Y:S02]  /*18230*/  ELECT P6, UR62, PT ;  /* 0x00000000003e782f */ /* 0x000fe400038c0000 */
[----:B------:R-:W-:Y:S01]  /*18240*/  MOV R14, UR62 ;  /* 0x0000003e000e7c02 */ /* 0x000fe20008000f00 */
[----:B------:R-:W-:Y:S10]  /*18250*/  ENDCOLLECTIVE ;  /* 0x000000000000791b */ /* 0x000ff40003800000 */
.L_x_410:
[----:B------:R-:W-:Y:S05]  /*18260*/  BSYNC B1 ;  /* 0x0000000000017941 */ /* 0x000fea0003800000 */
.L_x_409:
[----:B------:R-:W-:Y:S05]  /*18270*/  BRA `(.L_x_411) ;  /* 0xffffffe400347947 */ /* 0x000fea000383ffff */
.L_x_361:
[----:B-1----:R1:W2:Y:S02]  /*18280*/  SYNCS.PHASECHK.TRANS64.TRYWAIT P0, [R13+URZ+0x18], R18 ;  /* 0x000018120d0075a7 */ /* 0x0022a4000800017f */
[----:B--2---:R-:W-:Y:S05]  /*18290*/  @!P0 NANOSLEEP.SYNCS 0x989680 ;  /* 0x009896800000895d */ /* 0x004fea0003900000 */
[----:B------:R-:W2:Y:S02]  /*182a0*/  @!P0 SYNCS.PHASECHK.TRANS64 P0, [R13+URZ+0x18], R18 ;  /* 0x000018120d0085a7 */ /* 0x000ea4000800007f */
[----:B--2---:R-:W-:Y:S05]  /*182b0*/  @!P0 BRA `(.L_x_361) ;  /* 0xfffffffc00f08947 */ /* 0x004fea000383ffff */
[----:B------:R-:W-:Y:S05]  /*182c0*/  BRA `(.L_x_412) ;  /* 0xffffffe400647947 */ /* 0x000fea000383ffff */
.L_x_369:
[----:B------:R-:W-:Y:S01]  /*182d0*/  BSSY B0, `(.L_x_413) ;  /* 0x0000006000007945 */ /* 0x000fe20003800000 */
[----:B------:R-:W-:-:S07]  /*182e0*/  MOV R15, 0xffffffff ;  /* 0xffffffff000f7802 */ /* 0x000fce0000000f00 */
[----:B--2---:R-:W-:Y:S05]  /*182f0*/  WARPSYNC.COLLECTIVE R15, `(.L_x_414) ;  /* 0x000000000f0c7348 */ /* 0x004fea0003c00000 */
[----:B------:R-:W-:Y:S02]  /*18300*/  ELECT P6, UR62, PT ;  /* 0x00000000003e782f */ /* 0x000fe400038c0000 */
[----:B------:R-:W-:Y:S01]  /*18310*/  MOV R14, UR62 ;  /* 0x0000003e000e7c02 */ /* 0x000fe20008000f00 */
[----:B--2---:R-:W-:Y:S10]  /*18320*/  ENDCOLLECTIVE ;  /* 0x000000000000791b */ /* 0x004ff40003800000 */
.L_x_414:
[----:B------:R-:W-:Y:S05]  /*18330*/  BSYNC B0 ;  /* 0x0000000000007941 */ /* 0x000fea0003800000 */
.L_x_413:
[----:B------:R-:W-:Y:S05]  /*18340*/  BRA `(.L_x_415) ;  /* 0xffffffec00d87947 */ /* 0x000fea000383ffff */
.L_x_371:
[----:B-1----:R1:W3:Y:S02]  /*18350*/  SYNCS.PHASECHK.TRANS64.TRYWAIT P0, [R5+URZ], R2 ;  /* 0x00000002050075a7 */ /* 0x0022e4000800017f */
[----:B---3--:R-:W-:Y:S05]  /*18360*/  @!P0 NANOSLEEP.SYNCS 0x989680 ;  /* 0x009896800000895d */ /* 0x008fea0003900000 */
[----:B------:R-:W3:Y:S02]  /*18370*/  @!P0 SYNCS.PHASECHK.TRANS64 P0, [R5+URZ], R2 ;  /* 0x00000002050085a7 */ /* 0x000ee4000800007f */
[----:B---3--:R-:W-:Y:S05]  /*18380*/  @!P0 BRA `(.L_x_371) ;  /* 0xfffffffc00f08947 */ /* 0x008fea000383ffff */
[----:B------:R-:W-:Y:S05]  /*18390*/  BRA `(.L_x_416) ;  /* 0xffffffec00fc7947 */ /* 0x000fea000383ffff */
.L_x_372:
[----:B-1----:R1:W3:Y:S02]  /*183a0*/  SYNCS.PHASECHK.TRANS64.TRYWAIT P0, [R7+URZ], R0 ;  /* 0x00000000070075a7 */ /* 0x0022e4000800017f */
[----:B---3--:R-:W-:Y:S05]  /*183b0*/  @!P0 NANOSLEEP.SYNCS 0x989680 ;  /* 0x009896800000895d */ /* 0x008fea0003900000 */
[----:B------:R-:W3:Y:S02]  /*183c0*/  @!P0 SYNCS.PHASECHK.TRANS64 P0, [R7+URZ], R0 ;  /* 0x00000000070085a7 */ /* 0x000ee4000800007f */
[----:B---3--:R-:W-:Y:S05]  /*183d0*/  @!P0 BRA `(.L_x_372) ;  /* 0xfffffffc00f08947 */ /* 0x008fea000383ffff */
[----:B------:R-:W-:Y:S05]  /*183e0*/  BRA `(.L_x_417) ;  /* 0xfffffff0000c7947 */ /* 0x000fea000383ffff */
.L_x_418:
[----:B------:R-:W-:-:S00]  /*183f0*/  BRA `(.L_x_418) ;  /* 0xfffffffc00fc7947 */ /* 0x000fc0000383ffff */
[----:B------:R-:W-:-:S00]  /*18400*/  NOP ;  /* 0x0000000000007918 */ /* 0x000fc00000000000 */
[----:B------:R-:W-:-:S00]  /*18410*/  NOP ;  /* 0x0000000000007918 */ /* 0x000fc00000000000 */
[----:B------:R-:W-:-:S00]  /*18420*/  NOP ;  /* 0x0000000000007918 */ /* 0x000fc00000000000 */
[----:B------:R-:W-:-:S00]  /*18430*/  NOP ;  /* 0x0000000000007918 */ /* 0x000fc00000000000 */
[----:B------:R-:W-:-:S00]  /*18440*/  NOP ;  /* 0x0000000000007918 */ /* 0x000fc00000000000 */
[----:B------:R-:W-:-:S00]  /*18450*/  NOP ;  /* 0x0000000000007918 */ /* 0x000fc00000000000 */
[----:B------:R-:W-:-:S00]  /*18460*/  NOP ;  /* 0x0000000000007918 */ /* 0x000fc00000000000 */
[----:B------:R-:W-:-:S00]  /*18470*/  NOP ;  /* 0x0000000000007918 */ /* 0x000fc00000000000 */
.L_x_419:


//--------------------- .nv.global.init           --------------------------
	.section	.nv.global.init,"aw",@progbits
.nv.global.init:
	.type		$str$22,@object
	.size		$str$22,($str$26 - $str$22)
$str$22:
        /*0000*/ 	.byte	0x6b, 0x5f, 0x74, 0x69, 0x6c, 0x65, 0x5f, 0x63, 0x6f, 0x75, 0x6e, 0x74, 0x20, 0x3e, 0x3d, 0x20
        /*0010*/ 	.byte	0x31, 0x00
	.type		$str$26,@object
	.size		$str$26,($str$27 - $str$26)
$str$26:
        /*0012*/ 	.byte	0x28, 0x61, 0x64, 0x64, 0x72, 0x65, 0x73, 0x73, 0x20, 0x26, 0x20, 0x6d, 0x61, 0x73, 0x6b, 0x29
        /*0022*/ 	.byte	0x20, 0x3d, 0x3d, 0x20, 0x30, 0x00
	.type		$str$27,@object
	.size		$str$27,($str$23 - $str$27)
$str$27:
        /*0028*/ 	.byte	0x2f, 0x74, 0x6d, 0x70, 0x2f, 0x63, 0x75, 0x74, 0x6c, 0x61, 0x73, 0x73, 0x5f, 0x73, 0x77, 0x65
        /*0038*/ 	.byte	0x65, 0x70, 0x5f, 0x73, 0x72, 0x63, 0x2f, 0x69, 0x6e, 0x63, 0x6c, 0x75, 0x64, 0x65, 0x2f, 0x63
        /*0048*/ 	.byte	0x75, 0x74, 0x65, 0x2f, 0x70, 0x6f, 0x69, 0x6e, 0x74, 0x65, 0x72, 0x5f, 0x66, 0x6c, 0x61, 0x67
        /*0058*/ 	.byte	0x67, 0x65, 0x64, 0x2e, 0x68, 0x70, 0x70, 0x00
	.type		$str$23,@object
	.size		$str$23,(__unnamed_2 - $str$23)
$str$23:
        /*0060*/ 	.byte	0x2f, 0x74, 0x6d, 0x70, 0x2f, 0x63, 0x75, 0x74, 0x6c, 0x61, 0x73, 0x73, 0x5f, 0x73, 0x77, 0x65
        /*0070*/ 	.byte	0x65, 0x70, 0x5f, 0x73, 0x72, 0x63, 0x2f, 0x69, 0x6e, 0x63, 0x6c, 0x75, 0x64, 0x65, 0x2f, 0x63
        /*0080*/ 	.byte	0x75, 0x74, 0x6c, 0x61, 0x73, 0x73, 0x2f, 0x67, 0x65, 0x6d, 0x6d, 0x2f, 0x63, 0x6f, 0x6c, 0x6c
        /*0090*/ 	.byte	0x65, 0x63, 0x74, 0x69, 0x76, 0x65, 0x2f, 0x73, 0x6d, 0x39, 0x30, 0x5f, 0x6d, 0x6d, 0x61, 0x5f
        /*00a0*/ 	.byte	0x74, 0x6d, 0x61, 0x5f, 0x67, 0x6d, 0x6d, 0x61, 0x5f, 0x73, 0x73, 0x5f, 0x77, 0x61, 0x72, 0x70
        /*00b0*/ 	.byte	0x73, 0x70, 0x65, 0x63, 0x69, 0x61, 0x6c, 0x69, 0x7a, 0x65, 0x64, 0x2e, 0x68, 0x70, 0x70, 0x00
	.type		__unnamed_2,@object
	.size		__unnamed_2,(__unnamed_1 - __unnamed_2)
__unnamed_2:
        /* <DEDUP_REMOVED lines=29> */
	.type		__unnamed_1,@object
	.size		__unnamed_1,(.L_0 - __unnamed_1)
__unnamed_1:
        /* <DEDUP_REMOVED lines=182> */
        /*0dec*/ 	.byte	0x5d, 0x00
.L_0:


//--------------------- .nv.shared._ZN7cutlass13device_kernelINS_4gemm6kernel13GemmUniversalIN4cute5tupleIJiiiiEEENS1_10collective13CollectiveMmaINS1_34MainloopSm90TmaGmmaWarpSpecializedILi3ENS5_IJNS4_1CILi2EEENSA_ILi1EEESC_EEENS1_35KernelTmaWarpSpecializedCooperativeEEENS5_IJNSA_ILi256EEESG_NSA_ILi64EEEEEENS_10bfloat16_tENS5_IJlSC_lEEESJ_SK_NS4_8TiledMMAINS4_8MMA_AtomIJNS4_4SM904GMMA28MMA_64x256x16_F32BF16BF16_SSILNSO_5MajorE0ELSQ_0ELNSO_7ScaleInE1ELSR_1EEEEEENS4_6LayoutISD_NS5_IJSC_NSA_ILi0EEESV_EEEEENS5_IJNS4_10UnderscoreESY_SY_EEEEENS4_13SM90_TMA_LOADENS4_14ComposedLayoutINS4_7SwizzleILi3ELi4ELi3EEENS4_18smem_ptr_flag_bitsILi16EEENSU_INS5_IJNSA_ILi8EEESH_EEENS5_IJSH_SC_EEEEEEEvNS4_8identityENS4_23SM90_TMA_LOAD_MULTICASTES1B_vS1C_EENS_8epilogue10collective18CollectiveEpilogueINS1F_22Sm90TmaWarpSpecializedILi4ELi2ELi16ELb1ELb0EEEJSI_NS5_IJNSA_ILi128EEENSA_ILi32EEEEEESJ_SK_SJ_SK_NS1F_6fusion15FusionCallbacksIS1J_NS1N_23LinCombPerRowBiasEltActINS1F_6thread4ReLuESJ_fSJ_SJ_fLi8ELNS_15FloatRoundStyleE2EEESI_S1M_JEEES11_NS12_INS13_ILi2ELi4ELi3EEES16_NSU_INS5_IJS17_S1L_EEENS5_IJS1L_SC_EEEEEEENS4_17SM75_U32x4_LDSM_NENS4_14SM90_TMA_STOREES1Z_NS4_17SM90_U32x4_STSM_NENS4_9Copy_AtomIJS22_NS_6half_tEEEEvEEEvvEEEEvNT_6ParamsE --------------------------
	.section	.nv.shared._ZN7cutlass13device_kernelINS_4gemm6kernel13GemmUniversalIN4cute5tupleIJiiiiEEENS1_10collective13CollectiveMmaINS1_34MainloopSm90TmaGmmaWarpSpecializedILi3ENS5_IJNS4_1CILi2EEENSA_ILi1EEESC_EEENS1_35KernelTmaWarpSpecializedCooperativeEEENS5_IJNSA_ILi256EEESG_NSA_ILi64EEEEEENS_10bfloat16_tENS5_IJlSC_lEEESJ_SK_NS4_8TiledMMAINS4_8MMA_AtomIJNS4_4SM904GMMA28MMA_64x256x16_F32BF16BF16_SSILNSO_5MajorE0ELSQ_0ELNSO_7ScaleInE1ELSR_1EEEEEENS4_6LayoutISD_NS5_IJSC_NSA_ILi0EEESV_EEEEENS5_IJNS4_10UnderscoreESY_SY_EEEEENS4_13SM90_TMA_LOADENS4_14ComposedLayoutINS4_7SwizzleILi3ELi4ELi3EEENS4_18smem_ptr_flag_bitsILi16EEENSU_INS5_IJNSA_ILi8EEESH_EEENS5_IJSH_SC_EEEEEEEvNS4_8identityENS4_23SM90_TMA_LOAD_MULTICASTES1B_vS1C_EENS_8epilogue10collective18CollectiveEpilogueINS1F_22Sm90TmaWarpSpecializedILi4ELi2ELi16ELb1ELb0EEEJSI_NS5_IJNSA_ILi128EEENSA_ILi32EEEEEESJ_SK_SJ_SK_NS1F_6fusion15FusionCallbacksIS1J_NS1N_23LinCombPerRowBiasEltActINS1F_6thread4ReLuESJ_fSJ_SJ_fLi8ELNS_15FloatRoundStyleE2EEESI_S1M_JEEES11_NS12_INS13_ILi2ELi4ELi3EEES16_NSU_INS5_IJS17_S1L_EEENS5_IJS1L_SC_EEEEEEENS4_17SM75_U32x4_LDSM_NENS4_14SM90_TMA_STOREES1Z_NS4_17SM90_U32x4_STSM_NENS4_9Copy_AtomIJS22_NS_6half_tEEEEvEEEvvEEEEvNT_6ParamsE,"aw",@nobits
	.sectionflags	@""
	.align	16
	.zero		1024


//--------------------- .nv.shared.reserved.0     --------------------------
	.section	.nv.shared.reserved.0,"aw",@nobits
	.weak		__nv_reservedSMEM_offset_0_alias
	.size		__nv_reservedSMEM_offset_0_alias, 0, 0
	.other		__nv_reservedSMEM_offset_0_alias,@"STO_CUDA_RESERVED_SHARED STV_DEFAULT"
__nv_reservedSMEM_offset_0_alias:
	.zero		0


//--------------------- .nv.global                --------------------------
	.section	.nv.global,"aw",@nobits
.nv.global:
	.type		_ZN39_INTERNAL_0776d79e_4_k_cu_7fad24f2_27934cute1_E,@object
	.size		_ZN39_INTERNAL_0776d79e_4_k_cu_7fad24f2_27934cute1_E,(_ZN39_INTERNAL_0776d79e_4_k_cu_7fad24f2_27934cuda3std3__45__cpo6cbeginE - _ZN39_INTERNAL_0776d79e_4_k_cu_7fad24f2_27934cute1_E)
_ZN39_INTERNAL_0776d79e_4_k_cu_7fad24f2_27934cute1_E:
	.zero		1
	.type		_ZN39_INTERNAL_0776d79e_4_k_cu_7fad24f2_27934cuda3std3__45__cpo6cbeginE,@object
	.size		_ZN39_INTERNAL_0776d79e_4_k_cu_7fad24f2_27934cuda3std3__45__cpo6cbeginE,(_ZN39_INTERNAL_0776d79e_4_k_cu_7fad24f2_27934cuda3std3__48in_placeE - _ZN39_INTERNAL_0776d79e_4_k_cu_7fad24f2_27934cuda3std3__45__cpo6cbeginE)
_ZN39_INTERNAL_0776d79e_4_k_cu_7fad24f2_27934cuda3std3__45__cpo6cbeginE:
	.zero		1
	.type		_ZN39_INTERNAL_0776d79e_4_k_cu_7fad24f2_27934cuda3std3__48in_placeE,@object
	.size		_ZN39_INTERNAL_0776d79e_4_k_cu_7fad24f2_27934cuda3std3__48in_placeE,(_ZN39_INTERNAL_0776d79e_4_k_cu_7fad24f2_27934cuda3std6ranges3__45__cpo9iter_moveE - _ZN39_INTERNAL_0776d79e_4_k_cu_7fad24f2_27934cuda3std3__48in_placeE)
_ZN39_INTERNAL_0776d79e_4_k_cu_7fad24f2_27934cuda3std3__48in_placeE:
	.zero		1
	.type		_ZN39_INTERNAL_0776d79e_4_k_cu_7fad24f2_27934cuda3std6ranges3__45__cpo9iter_moveE,@object
	.size		_ZN39_INTERNAL_0776d79e_4_k_cu_7fad24f2_27934cuda3std6ranges3__45__cpo9iter_moveE,(_ZN39_INTERNAL_0776d79e_4_k_cu_7fad24f2_27934cuda3std3__45__cpo5beginE - _ZN39_INTERNAL_0776d79e_4_k_cu_7fad24f2_27934cuda3std6ranges3__45__cpo9iter_moveE)
_ZN39_INTERNAL_0776d79e_4_k_cu_7fad24f2_27934cuda3std6ranges3__45__cpo9iter_moveE:
	.zero		1
	.type		_ZN39_INTERNAL_0776d79e_4_k_cu_7fad24f2_27934cuda3std3__45__cpo5beginE,@object
	.size		_ZN39_INTERNAL_0776d79e_4_k_cu_7fad24f2_27934cuda3std3__45__cpo5beginE,(_ZN39_INTERNAL_0776d79e_4_k_cu_7fad24f2_27934cuda3std3__441_GLOBAL__N__0776d79e_4_k_cu_7fad24f2_27936ignoreE - _ZN39_INTERNAL_0776d79e_4_k_cu_7fad24f2_27934cuda3std3__45__cpo5beginE)
_ZN39_INTERNAL_0776d79e_4_k_cu_7fad24f2_27934cuda3std3__45__cpo5beginE:
	.zero		1
	.type		_ZN39_INTERNAL_0776d79e_4_k_cu_7fad24f2_27934cuda3std3__441_GLOBAL__N__0776d79e_4_k_cu_7fad24f2_27936ignoreE,@object
	.size		_ZN39_INTERNAL_0776d79e_4_k_cu_7fad24f2_27934cuda3std3__441_GLOBAL__N__0776d79e_4_k_cu_7fad24f2_27936ignoreE,(_ZN39_INTERNAL_0776d79e_4_k_cu_7fad24f2_27934cute7productE - _ZN39_INTERNAL_0776d79e_4_k_cu_7fad24f2_27934cuda3std3__441_GLOBAL__N__0776d79e_4_k_cu_7fad24f2_27936ignoreE)
_ZN39_INTERNAL_0776d79e_4_k_cu_7fad24f2_27934cuda3std3__441_GLOBAL__N__0776d79e_4_k_cu_7fad24f2_27936ignoreE:
	.zero		1
	.type		_ZN39_INTERNAL_0776d79e_4_k_cu_7fad24f2_27934cute7productE,@object
	.size		_ZN39_INTERNAL_0776d79e_4_k_cu_7fad24f2_27934cute7productE,(_ZN39_INTERNAL_0776d79e_4_k_cu_7fad24f2_27934cuda3std3__45__cpo3endE - _ZN39_INTERNAL_0776d79e_4_k_cu_7fad24f2_27934cute7productE)
_ZN39_INTERNAL_0776d79e_4_k_cu_7fad24f2_27934cute7productE:
	.zero		1
	.type		_ZN39_INTERNAL_0776d79e_4_k_cu_7fad24f2_27934cuda3std3__45__cpo3endE,@object
	.size		_ZN39_INTERNAL_0776d79e_4_k_cu_7fad24f2_27934cuda3std3__45__cpo3endE,(_ZN39_INTERNAL_0776d79e_4_k_cu_7fad24f2_27934cuda3std3__419piecewise_constructE - _ZN39_INTERNAL_0776d79e_4_k_cu_7fad24f2_27934cuda3std3__45__cpo3endE)
_ZN39_INTERNAL_0776d79e_4_k_cu_7fad24f2_27934cuda3std3__45__cpo3endE:
	.zero		1
	.type		_ZN39_INTERNAL_0776d79e_4_k_cu_7fad24f2_27934cuda3std3__419piecewise_constructE,@object
	.size		_ZN39_INTERNAL_0776d79e_4_k_cu_7fad24f2_27934cuda3std3__419piecewise_constructE,(_ZN39_INTERNAL_0776d79e_4_k_cu_7fad24f2_27934cuda3std3__45__cpo4cendE - _ZN39_INTERNAL_0776d79e_4_k_cu_7fad24f2_27934cuda3std3__419piecewise_constructE)
_ZN39_INTERNAL_0776d79e_4_k_cu_7fad24f2_27934cuda3std3__419piecewise_constructE:
	.zero		1
	.type		_ZN39_INTERNAL_0776d79e_4_k_cu_7fad24f2_27934cuda3std3__45__cpo4cendE,@object
	.size		_ZN39_INTERNAL_0776d79e_4_k_cu_7fad24f2_27934cuda3std3__45__cpo4cendE,(_ZN39_INTERNAL_0776d79e_4_k_cu_7fad24f2_27934cuda3std6ranges3__45__cpo4swapE - _ZN39_INTERNAL_0776d79e_4_k_cu_7fad24f2_27934cuda3std3__45__cpo4cendE)
_ZN39_INTERNAL_0776d79e_4_k_cu_7fad24f2_27934cuda3std3__45__cpo4cendE:
	.zero		1
	.type		_ZN39_INTERNAL_0776d79e_4_k_cu_7fad24f2_27934cuda3std6ranges3__45__cpo4swapE,@object
	.size		_ZN39_INTERNAL_0776d79e_4_k_cu_7fad24f2_27934cuda3std6ranges3__45__cpo4swapE,(.L_9 - _ZN39_INTERNAL_0776d79e_4_k_cu_7fad24f2_27934cuda3std6ranges3__45__cpo4swapE)
_ZN39_INTERNAL_0776d79e_4_k_cu_7fad24f2_27934cuda3std6ranges3__45__cpo4swapE:
	.zero		1
.L_9:


//--------------------- .nv.constant0._ZN7cutlass13device_kernelINS_4gemm6kernel13GemmUniversalIN4cute5tupleIJiiiiEEENS1_10collective13CollectiveMmaINS1_34MainloopSm90TmaGmmaWarpSpecializedILi3ENS5_IJNS4_1CILi2EEENSA_ILi1EEESC_EEENS1_35KernelTmaWarpSpecializedCooperativeEEENS5_IJNSA_ILi256EEESG_NSA_ILi64EEEEEENS_10bfloat16_tENS5_IJlSC_lEEESJ_SK_NS4_8TiledMMAINS4_8MMA_AtomIJNS4_4SM904GMMA28MMA_64x256x16_F32BF16BF16_SSILNSO_5MajorE0ELSQ_0ELNSO_7ScaleInE1ELSR_1EEEEEENS4_6LayoutISD_NS5_IJSC_NSA_ILi0EEESV_EEEEENS5_IJNS4_10UnderscoreESY_SY_EEEEENS4_13SM90_TMA_LOADENS4_14ComposedLayoutINS4_7SwizzleILi3ELi4ELi3EEENS4_18smem_ptr_flag_bitsILi16EEENSU_INS5_IJNSA_ILi8EEESH_EEENS5_IJSH_SC_EEEEEEEvNS4_8identityENS4_23SM90_TMA_LOAD_MULTICASTES1B_vS1C_EENS_8epilogue10collective18CollectiveEpilogueINS1F_22Sm90TmaWarpSpecializedILi4ELi2ELi16ELb1ELb0EEEJSI_NS5_IJNSA_ILi128EEENSA_ILi32EEEEEESJ_SK_SJ_SK_NS1F_6fusion15FusionCallbacksIS1J_NS1N_23LinCombPerRowBiasEltActINS1F_6thread4ReLuESJ_fSJ_SJ_fLi8ELNS_15FloatRoundStyleE2EEESI_S1M_JEEES11_NS12_INS13_ILi2ELi4ELi3EEES16_NSU_INS5_IJS17_S1L_EEENS5_IJS1L_SC_EEEEEEENS4_17SM75_U32x4_LDSM_NENS4_14SM90_TMA_STOREES1Z_NS4_17SM90_U32x4_STSM_NENS4_9Copy_AtomIJS22_NS_6half_tEEEEvEEEvvEEEEvNT_6ParamsE --------------------------
	.section	.nv.constant0._ZN7cutlass13device_kernelINS_4gemm6kernel13GemmUniversalIN4cute5tupleIJiiiiEEENS1_10collective13CollectiveMmaINS1_34MainloopSm90TmaGmmaWarpSpecializedILi3ENS5_IJNS4_1CILi2EEENSA_ILi1EEESC_EEENS1_35KernelTmaWarpSpecializedCooperativeEEENS5_IJNSA_ILi256EEESG_NSA_ILi64EEEEEENS_10bfloat16_tENS5_IJlSC_lEEESJ_SK_NS4_8TiledMMAINS4_8MMA_AtomIJNS4_4SM904GMMA28MMA_64x256x16_F32BF16BF16_SSILNSO_5MajorE0ELSQ_0ELNSO_7ScaleInE1ELSR_1EEEEEENS4_6LayoutISD_NS5_IJSC_NSA_ILi0EEESV_EEEEENS5_IJNS4_10UnderscoreESY_SY_EEEEENS4_13SM90_TMA_LOADENS4_14ComposedLayoutINS4_7SwizzleILi3ELi4ELi3EEENS4_18smem_ptr_flag_bitsILi16EEENSU_INS5_IJNSA_ILi8EEESH_EEENS5_IJSH_SC_EEEEEEEvNS4_8identityENS4_23SM90_TMA_LOAD_MULTICASTES1B_vS1C_EENS_8epilogue10collective18CollectiveEpilogueINS1F_22Sm90TmaWarpSpecializedILi4ELi2ELi16ELb1ELb0EEEJSI_NS5_IJNSA_ILi128EEENSA_ILi32EEEEEESJ_SK_SJ_SK_NS1F_6fusion15FusionCallbacksIS1J_NS1N_23LinCombPerRowBiasEltActINS1F_6thread4ReLuESJ_fSJ_SJ_fLi8ELNS_15FloatRoundStyleE2EEESI_S1M_JEEES11_NS12_INS13_ILi2ELi4ELi3EEES16_NSU_INS5_IJS17_S1L_EEENS5_IJS1L_SC_EEEEEEENS4_17SM75_U32x4_LDSM_NENS4_14SM90_TMA_STOREES1Z_NS4_17SM90_U32x4_STSM_NENS4_9Copy_AtomIJS22_NS_6half_tEEEEvEEEvvEEEEvNT_6ParamsE,"a",@progbits
	.sectionflags	@""
	.align	4
.nv.constant0._ZN7cutlass13device_kernelINS_4gemm6kernel13GemmUniversalIN4cute5tupleIJiiiiEEENS1_10collective13CollectiveMmaINS1_34MainloopSm90TmaGmmaWarpSpecializedILi3ENS5_IJNS4_1CILi2EEENSA_ILi1EEESC_EEENS1_35KernelTmaWarpSpecializedCooperativeEEENS5_IJNSA_ILi256EEESG_NSA_ILi64EEEEEENS_10bfloat16_tENS5_IJlSC_lEEESJ_SK_NS4_8TiledMMAINS4_8MMA_AtomIJNS4_4SM904GMMA28MMA_64x256x16_F32BF16BF16_SSILNSO_5MajorE0ELSQ_0ELNSO_7ScaleInE1ELSR_1EEEEEENS4_6LayoutISD_NS5_IJSC_NSA_ILi0EEESV_EEEEENS5_IJNS4_10UnderscoreESY_SY_EEEEENS4_13SM90_TMA_LOADENS4_14ComposedLayoutINS4_7SwizzleILi3ELi4ELi3EEENS4_18smem_ptr_flag_bitsILi16EEENSU_INS5_IJNSA_ILi8EEESH_EEENS5_IJSH_SC_EEEEEEEvNS4_8identityENS4_23SM90_TMA_LOAD_MULTICASTES1B_vS1C_EENS_8epilogue10collective18CollectiveEpilogueINS1F_22Sm90TmaWarpSpecializedILi4ELi2ELi16ELb1ELb0EEEJSI_NS5_IJNSA_ILi128EEENSA_ILi32EEEEEESJ_SK_SJ_SK_NS1F_6fusion15FusionCallbacksIS1J_NS1N_23LinCombPerRowBiasEltActINS1F_6thread4ReLuESJ_fSJ_SJ_fLi8ELNS_15FloatRoundStyleE2EEESI_S1M_JEEES11_NS12_INS13_ILi2ELi4ELi3EEES16_NSU_INS5_IJS17_S1L_EEENS5_IJS1L_SC_EEEEEEENS4_17SM75_U32x4_LDSM_NENS4_14SM90_TMA_STOREES1Z_NS4_17SM90_U32x4_STSM_NENS4_9Copy_AtomIJS22_NS_6half_tEEEEvEEEvvEEEEvNT_6ParamsE:
	.zero		2432


//--------------------- SYMBOLS --------------------------

	.type		.nv.reservedSmem.offset0,@object
	.size		.nv.reservedSmem.offset0,0x4
	.type		__assertfail,@function
